def matmul_kernel(
    a_ptr,
    b_ptr,
    c_ptr,
    M,
    N,
    K,
    stride_am,
    stride_ak,
    stride_bk,
    stride_bn,
    stride_cm,
    stride_cn,
    BLOCK_M: tl.constexpr,
    BLOCK_N: tl.constexpr,
    BLOCK_K: tl.constexpr,
    GROUP_M: tl.constexpr,
):
    pid = tl.program_id(axis=0)
    num_pid_m = tl.cdiv(M, BLOCK_M)
    num_pid_n = tl.cdiv(N, BLOCK_N)
    num_pid_in_group = GROUP_M * num_pid_n
    group_id = pid // num_pid_in_group
    first_pid_m = group_id * GROUP_M
    group_size_m = min(num_pid_m - first_pid_m, GROUP_M)
    pid_m = first_pid_m + ((pid % num_pid_in_group) % group_size_m)
    pid_n = (pid % num_pid_in_group) // group_size_m

    offs_am = (pid_m * BLOCK_M + tl.arange(0, BLOCK_M)) % M
    offs_bn = (pid_n * BLOCK_N + tl.arange(0, BLOCK_N)) % N
    offs_k = tl.arange(0, BLOCK_K)
    a_ptrs = a_ptr + offs_am[:, None] * stride_am + offs_k[None, :] * stride_ak
    b_ptrs = b_ptr + offs_k[:, None] * stride_bk + offs_bn[None, :] * stride_bn

    acc = tl.zeros((BLOCK_M, BLOCK_N), dtype=tl.float32)
    for kk in range(0, tl.cdiv(K, BLOCK_K)):
        a = tl.load(a_ptrs, mask=offs_k[None, :] < K - kk * BLOCK_K, other=0.0)
        b = tl.load(b_ptrs, mask=offs_k[:, None] < K - kk * BLOCK_K, other=0.0)
        acc = tl.dot(a, b, acc)
        a_ptrs += BLOCK_K * stride_ak
        b_ptrs += BLOCK_K * stride_bk

    c = acc.to(c_ptr.dtype.element_ty)
    offs_cm = pid_m * BLOCK_M + tl.arange(0, BLOCK_M)
    offs_cn = pid_n * BLOCK_N + tl.arange(0, BLOCK_N)
    c_ptrs = c_ptr + offs_cm[:, None] * stride_cm + offs_cn[None, :] * stride_cn
    mask = (offs_cm[:, None] < M) & (offs_cn[None, :] < N)
    tl.store(c_ptrs, c, mask=mask)

# config = {"BLOCK_K": 128, "BLOCK_M": 64, "BLOCK_N": 512, "GROUP_M": 8, "arch": "sm_100", "dtype": "fp16", "num_ctas": 2, "num_stages": 3, "num_warps": 4}
# arch = sm_100


// ===== COMPILED SASS (sm_100a) =====

	.target	sm_100a

	.elftype	@"ET_EXEC"


//--------------------- .note.nv.tkinfo           --------------------------
	.section	.note.nv.tkinfo,"",@"SHT_NOTE"
	.sectionflags	@"SHF_NOTE_NV_TKINFO"
	.tkinfo
        /*0018*/ 	.word	0x00000081
        /*0030*/ 	.string	""
        /*0030*/ 	.string	"ptxas-blackwell"
        /*0030*/ 	.string	"Cuda compilation tools, release 12.9, V12.9.86"
        /*0030*/ 	.string	"Build cuda_12.9.r12.9/compiler.36037853_0"
        /*0030*/ 	.string	"-v  -suppress-debug-info  -lineinfo  -arch sm_100a "



//--------------------- .note.nv.cuver            --------------------------
	.section	.note.nv.cuver,"",@"SHT_NOTE"
	.sectionflags	@"SHF_NOTE_NV_CUVER"
        /*0018*/ 	.short	0x0001
        /*001a*/ 	.short	0x0064
        /*001c*/ 	.short	0x0001
        /*001e*/ 	.short	0x0000
        /*0020*/ 	.short	0x0001
        /*0022*/ 	.short	0x0000


//--------------------- .nv.info                  --------------------------
	.section	.nv.info,"",@"SHT_CUDA_INFO"
	.align	4


	//----- nvinfo : EIATTR_REGCOUNT
	.align		4
        /*0000*/ 	.byte	0x04, 0x2f
        /*0002*/ 	.short	(.L_4 - .L_3)
	.align		4
.L_3:
        /*0004*/ 	.word	index@(matmul_kernel)
        /*0008*/ 	.word	0x000000a8


	//----- nvinfo : EIATTR_FRAME_SIZE
	.align		4
.L_4:
        /*000c*/ 	.byte	0x04, 0x11
        /*000e*/ 	.short	(.L_6 - .L_5)
	.align		4
.L_5:
        /*0010*/ 	.word	index@($__internal_2_$__cuda_sm10x_tcgen05_guardrail_trap_unallocated_columns_being_dealloced)
        /*0014*/ 	.word	0x00000e38


	//----- nvinfo : EIATTR_FRAME_SIZE
	.align		4
.L_6:
        /*0018*/ 	.byte	0x04, 0x11
        /*001a*/ 	.short	(.L_8 - .L_7)
	.align		4
.L_7:
        /*001c*/ 	.word	index@($__internal_1_$__cuda_sm10x_tcgen05_guardrail_trap_phase_invalid_during_alloc)
        /*0020*/ 	.word	0x00000e38


	//----- nvinfo : EIATTR_FRAME_SIZE
	.align		4
.L_8:
        /*0024*/ 	.byte	0x04, 0x11
        /*0026*/ 	.short	(.L_10 - .L_9)
	.align		4
.L_9:
        /*0028*/ 	.word	index@($__internal_0_$__cuda_sm10x_tcgen05_guardrail_trap_col_being_dealloced_not_returned_by_alloc)
        /*002c*/ 	.word	0x00000e38


	//----- nvinfo : EIATTR_FRAME_SIZE
	.align		4
.L_10:
        /*0030*/ 	.byte	0x04, 0x11
        /*0032*/ 	.short	(.L_12 - .L_11)
	.align		4
.L_11:
        /*0034*/ 	.word	index@(matmul_kernel)
        /*0038*/ 	.word	0x00000e38


	//----- nvinfo : EIATTR_MIN_STACK_SIZE
	.align		4
.L_12:
        /*003c*/ 	.byte	0x04, 0x12
        /*003e*/ 	.short	(.L_14 - .L_13)
	.align		4
.L_13:
        /*0040*/ 	.word	index@(matmul_kernel)
        /*0044*/ 	.word	0x00000e38
.L_14:


//--------------------- .nv.info.matmul_kernel    --------------------------
	.section	.nv.info.matmul_kernel,"",@"SHT_CUDA_INFO"
	.sectionflags	@""
	.align	4


	//----- nvinfo : EIATTR_CUDA_API_VERSION
	.align		4
        /*0000*/ 	.byte	0x04, 0x37
        /*0002*/ 	.short	(.L_16 - .L_15)
.L_15:
        /*0004*/ 	.word	0x00000081


	//----- nvinfo : EIATTR_KPARAM_INFO
	.align		4
.L_16:
        /*0008*/ 	.byte	0x04, 0x17
        /*000a*/ 	.short	(.L_18 - .L_17)
.L_17:
        /*000c*/ 	.word	0x00000000
        /*0010*/ 	.short	0x000d
        /*0012*/ 	.short	0x0048
        /*0014*/ 	.byte	0x00, 0xf4, 0x21, 0x00


	//----- nvinfo : EIATTR_KPARAM_INFO
	.align		4
.L_18:
        /*0018*/ 	.byte	0x04, 0x17
        /*001a*/ 	.short	(.L_20 - .L_19)
.L_19:
        /*001c*/ 	.word	0x00000000
        /*0020*/ 	.short	0x000c
        /*0022*/ 	.short	0x0040
        /*0024*/ 	.byte	0x00, 0xf4, 0x21, 0x00


	//----- nvinfo : EIATTR_KPARAM_INFO
	.align		4
.L_20:
        /*0028*/ 	.byte	0x04, 0x17
        /*002a*/ 	.short	(.L_22 - .L_21)
.L_21:
        /*002c*/ 	.word	0x00000000
        /*0030*/ 	.short	0x000b
        /*0032*/ 	.short	0x0038
        /*0034*/ 	.byte	0x00, 0xf0, 0x11, 0x00


	//----- nvinfo : EIATTR_KPARAM_INFO
	.align		4
.L_22:
        /*0038*/ 	.byte	0x04, 0x17
        /*003a*/ 	.short	(.L_24 - .L_23)
.L_23:
        /*003c*/ 	.word	0x00000000
        /*0040*/ 	.short	0x000a
        /*0042*/ 	.short	0x0034
        /*0044*/ 	.byte	0x00, 0xf0, 0x11, 0x00


	//----- nvinfo : EIATTR_KPARAM_INFO
	.align		4
.L_24:
        /*0048*/ 	.byte	0x04, 0x17
        /*004a*/ 	.short	(.L_26 - .L_25)
.L_25:
        /*004c*/ 	.word	0x00000000
        /*0050*/ 	.short	0x0009
        /*0052*/ 	.short	0x0030
        /*0054*/ 	.byte	0x00, 0xf0, 0x11, 0x00


	//----- nvinfo : EIATTR_KPARAM_INFO
	.align		4
.L_26:
        /*0058*/ 	.byte	0x04, 0x17
        /*005a*/ 	.short	(.L_28 - .L_27)
.L_27:
        /*005c*/ 	.word	0x00000000
        /*0060*/ 	.short	0x0008
        /*0062*/ 	.short	0x002c
        /*0064*/ 	.byte	0x00, 0xf0, 0x11, 0x00


	//----- nvinfo : EIATTR_KPARAM_INFO
	.align		4
.L_28:
        /*0068*/ 	.byte	0x04, 0x17
        /*006a*/ 	.short	(.L_30 - .L_29)
.L_29:
        /*006c*/ 	.word	0x00000000
        /*0070*/ 	.short	0x0007
        /*0072*/ 	.short	0x0028
        /*0074*/ 	.byte	0x00, 0xf0, 0x11, 0x00


	//----- nvinfo : EIATTR_KPARAM_INFO
	.align		4
.L_30:
        /*0078*/ 	.byte	0x04, 0x17
        /*007a*/ 	.short	(.L_32 - .L_31)
.L_31:
        /*007c*/ 	.word	0x00000000
        /*0080*/ 	.short	0x0006
        /*0082*/ 	.short	0x0024
        /*0084*/ 	.byte	0x00, 0xf0, 0x11, 0x00


	//----- nvinfo : EIATTR_KPARAM_INFO
	.align		4
.L_32:
        /*0088*/ 	.byte	0x04, 0x17
        /*008a*/ 	.short	(.L_34 - .L_33)
.L_33:
        /*008c*/ 	.word	0x00000000
        /*0090*/ 	.short	0x0005
        /*0092*/ 	.short	0x0020
        /*0094*/ 	.byte	0x00, 0xf0, 0x11, 0x00


	//----- nvinfo : EIATTR_KPARAM_INFO
	.align		4
.L_34:
        /*0098*/ 	.byte	0x04, 0x17
        /*009a*/ 	.short	(.L_36 - .L_35)
.L_35:
        /*009c*/ 	.word	0x00000000
        /*00a0*/ 	.short	0x0004
        /*00a2*/ 	.short	0x001c
        /*00a4*/ 	.byte	0x00, 0xf0, 0x11, 0x00


	//----- nvinfo : EIATTR_KPARAM_INFO
	.align		4
.L_36:
        /*00a8*/ 	.byte	0x04, 0x17
        /*00aa*/ 	.short	(.L_38 - .L_37)
.L_37:
        /*00ac*/ 	.word	0x00000000
        /*00b0*/ 	.short	0x0003
        /*00b2*/ 	.short	0x0018
        /*00b4*/ 	.byte	0x00, 0xf0, 0x11, 0x00


	//----- nvinfo : EIATTR_KPARAM_INFO
	.align		4
.L_38:
        /*00b8*/ 	.byte	0x04, 0x17
        /*00ba*/ 	.short	(.L_40 - .L_39)
.L_39:
        /*00bc*/ 	.word	0x00000000
        /*00c0*/ 	.short	0x0002
        /*00c2*/ 	.short	0x0010
        /*00c4*/ 	.byte	0x00, 0xf4, 0x21, 0x00


	//----- nvinfo : EIATTR_KPARAM_INFO
	.align		4
.L_40:
        /*00c8*/ 	.byte	0x04, 0x17
        /*00ca*/ 	.short	(.L_42 - .L_41)
.L_41:
        /*00cc*/ 	.word	0x00000000
        /*00d0*/ 	.short	0x0001
        /*00d2*/ 	.short	0x0008
        /*00d4*/ 	.byte	0x00, 0xf4, 0x21, 0x00


	//----- nvinfo : EIATTR_KPARAM_INFO
	.align		4
.L_42:
        /*00d8*/ 	.byte	0x04, 0x17
        /*00da*/ 	.short	(.L_44 - .L_43)
.L_43:
        /*00dc*/ 	.word	0x00000000
        /*00e0*/ 	.short	0x0000
        /*00e2*/ 	.short	0x0000
        /*00e4*/ 	.byte	0x00, 0xf4, 0x21, 0x00


	//----- nvinfo : EIATTR_EXPLICIT_CLUSTER
	.align		4
.L_44:
        /*00e8*/ 	.byte	0x01, 0x3e
	.zero		2


	//----- nvinfo : EIATTR_CTA_PER_CLUSTER
	.align		4
        /*00ec*/ 	.byte	0x04, 0x3d
        /*00ee*/ 	.short	(.L_46 - .L_45)
.L_45:
        /*00f0*/ 	.word	0x00000002
        /*00f4*/ 	.word	0x00000001
        /*00f8*/ 	.word	0x00000001


	//----- nvinfo : EIATTR_AT_ENTRY_FRAGMENTS
	.align		4
.L_46:
        /*00fc*/ 	.byte	0x04, 0x4f
        /*00fe*/ 	.short	(.L_48 - .L_47)


	//   ....[0]....
.L_47:
        /*0100*/ 	.word	0x00000004


	//----- nvinfo : EIATTR_RESERVED_SMEM_USED
	.align		4
.L_48:
        /*0104*/ 	.byte	0x01, 0x41
	.zero		2


	//----- nvinfo : EIATTR_SPARSE_MMA_MASK
	.align		4
        /*0108*/ 	.byte	0x03, 0x50
        /*010a*/ 	.short	0x0000


	//----- nvinfo : EIATTR_TCGEN05_1CTA_USED
	.align		4
        /*010c*/ 	.byte	0x01, 0x51
	.zero		2


	//----- nvinfo : EIATTR_MAXREG_COUNT
	.align		4
        /*0110*/ 	.byte	0x03, 0x1b
        /*0112*/ 	.short	0x00ff


	//----- nvinfo : EIATTR_NUM_BARRIERS
	.align		4
        /*0114*/ 	.byte	0x02, 0x4c
        /*0116*/ 	.byte	0x01
	.zero		1


	//----- nvinfo : EIATTR_ANNOTATIONS
	.align		4
        /*0118*/ 	.byte	0x04, 0x55
        /*011a*/ 	.short	(.L_50 - .L_49)


	//   ....[0]....
.L_49:
        /*011c*/ 	.word	0x00000001
        /*0120*/ 	.byte	0x90, 0x0c, 0x00, 0x00, 0x01, 0x00, 0x00, 0x00, 0x80, 0x13, 0x00, 0x00, 0x01, 0x00, 0x00, 0x00
        /* <DEDUP_REMOVED lines=1826> */
        /*7350*/ 	.byte	0x20, 0x23, 0x03, 0x00, 0x01, 0x00, 0x00, 0x00, 0xb0, 0x24, 0x03, 0x00


	//----- nvinfo : EIATTR_INT_WARP_WIDE_INSTR_OFFSETS
	.align		4
.L_50:
        /*735c*/ 	.byte	0x04, 0x31
        /*735e*/ 	.short	(.L_52 - .L_51)


	//   ....[0]....
.L_51:
        /*7360*/ 	.word	0x0000d4d0


	//   ....[1]....
        /*7364*/ 	.word	0x0000d4f0


	//   ....[2]....
        /*7368*/ 	.word	0x000199a0


	//   ....[3]....
        /*736c*/ 	.word	0x000369a0


	//   ....[4]....
        /*7370*/ 	.word	0x000369f0


	//----- nvinfo : EIATTR_COOP_GROUP_MASK_REGIDS
	.align		4
.L_52:
        /*7374*/ 	.byte	0x04, 0x29
        /*7376*/ 	.short	(.L_54 - .L_53)


	//   ....[0]....
.L_53:
        /*7378*/ 	.word	0xffffffff


	//   ....[1]....
        /*737c*/ 	.word	0xffffffff


	//   ....[2]....
        /*7380*/ 	.word	0xffffffff


	//   ....[3]....
        /*7384*/ 	.word	0xffffffff


	//----- nvinfo : EIATTR_COOP_GROUP_INSTR_OFFSETS
	.align		4
.L_54:
        /*7388*/ 	.byte	0x04, 0x28
        /*738a*/ 	.short	(.L_56 - .L_55)


	//   ....[0]....
.L_55:
        /*738c*/ 	.word	0x00000070


	//   ....[1]....
        /*7390*/ 	.word	0x00000330


	//   ....[2]....
        /*7394*/ 	.word	0x00036830


	//   ....[3]....
        /*7398*/ 	.word	0x00036aa0


	//----- nvinfo : EIATTR_VRC_CTA_INIT_COUNT
	.align		4
.L_56:
        /*739c*/ 	.byte	0x02, 0x4a
        /*739e*/ 	.byte	0x80
	.zero		1


	//----- nvinfo : EIATTR_MBARRIER_INSTR_OFFSETS
	.align		4
        /*73a0*/ 	.byte	0x04, 0x39
        /*73a2*/ 	.short	(.L_58 - .L_57)


	//   ....[0]....
.L_57:
        /*73a4*/ 	.word	0x0000d6b0
        /*73a8*/ 	.word	0x000000ff
        /*73ac*/ 	.word	0x00000000
        /*73b0*/ 	.short	0x0100
        /*73b2*/ 	.byte	0x0e
	.zero		1


	//   ....[1]....
        /*73b4*/ 	.word	0x000199f0
        /*73b8*/ 	.word	0x000000ff
        /*73bc*/ 	.word	0x00028008
        /*73c0*/ 	.short	0x0100
        /*73c2*/ 	.byte	0x0b
	.zero		1


	//   ....[2]....
        /*73c4*/ 	.word	0x00028230
        /*73c8*/ 	.word	0x000000ff
        /*73cc*/ 	.word	0x00000000
        /*73d0*/ 	.short	0x010a
        /*73d2*/ 	.byte	0x0e
	.zero		1


	//   ....[3]....
        /*73d4*/ 	.word	0x00032490
        /*73d8*/ 	.word	0x000000ff
        /*73dc*/ 	.word	0x00000000
        /*73e0*/ 	.short	0x010a
        /*73e2*/ 	.byte	0x0e
	.zero		1


	//   ....[4]....
        /*73e4*/ 	.word	0x000325a0
        /*73e8*/ 	.word	0x000000ff
        /*73ec*/ 	.word	0x00028000
        /*73f0*/ 	.short	0x0108
        /*73f2*/ 	.byte	0x0b
	.zero		1


	//   ....[5]....
        /*73f4*/ 	.word	0x00032610
        /*73f8*/ 	.word	0x000000ff
        /*73fc*/ 	.word	0x00028008
        /*7400*/ 	.short	0x0108
        /*7402*/ 	.byte	0x0b
	.zero		1


	//   ....[6]....
        /*7404*/ 	.word	0x00036ac0
        /*7408*/ 	.word	0x000000ff
        /*740c*/ 	.word	0x00000000
        /*7410*/ 	.short	0x010a
        /*7412*/ 	.byte	0x0e
	.zero		1


	//   ....[7]....
        /*7414*/ 	.word	0x00036af0
        /*7418*/ 	.word	0x000000ff
        /*741c*/ 	.word	0x00000000
        /*7420*/ 	.short	0x010a
        /*7422*/ 	.byte	0x0e
	.zero		1


	//----- nvinfo : EIATTR_NUM_MBARRIERS
	.align		4
.L_58:
        /*7424*/ 	.byte	0x03, 0x38
        /*7426*/ 	.short	0x0002


	//----- nvinfo : EIATTR_EXIT_INSTR_OFFSETS
	.align		4
        /*7428*/ 	.byte	0x04, 0x1c
        /*742a*/ 	.short	(.L_60 - .L_59)


	//   ....[0]....
.L_59:
        /*742c*/ 	.word	0x00036ab0


	//----- nvinfo : EIATTR_REQNTID
	.align		4
.L_60:
        /*7430*/ 	.byte	0x04, 0x10
        /*7432*/ 	.short	(.L_62 - .L_61)
.L_61:
        /*7434*/ 	.word	0x00000080
        /*7438*/ 	.word	0x00000001
        /*743c*/ 	.word	0x00000001


	//----- nvinfo : EIATTR_CRS_STACK_SIZE
	.align		4
.L_62:
        /*7440*/ 	.byte	0x04, 0x1e
        /*7442*/ 	.short	(.L_64 - .L_63)
.L_63:
        /*7444*/ 	.word	0x00000000


	//----- nvinfo : EIATTR_CBANK_PARAM_SIZE
	.align		4
.L_64:
        /*7448*/ 	.byte	0x03, 0x19
        /*744a*/ 	.short	0x0050


	//----- nvinfo : EIATTR_PARAM_CBANK
	.align		4
        /*744c*/ 	.byte	0x04, 0x0a
        /*744e*/ 	.short	(.L_66 - .L_65)
	.align		4
.L_65:
        /*7450*/ 	.word	index@(.nv.constant0.matmul_kernel)
        /*7454*/ 	.short	0x0380
        /*7456*/ 	.short	0x0050


	//----- nvinfo : EIATTR_SW_WAR
	.align		4
.L_66:
        /*7458*/ 	.byte	0x04, 0x36
        /*745a*/ 	.short	(.L_68 - .L_67)
.L_67:
        /*745c*/ 	.word	0x00000008
.L_68:


//--------------------- .nv.compat                --------------------------
	.section	.nv.compat,"",@"SHT_CUDA_COMPAT_INFO"
	.align	4
        /*0000*/ 	.byte	0x02, 0x02, 0x02, 0x00, 0x02, 0x05, 0x05, 0x00, 0x02, 0x03, 0x00, 0x00, 0x02, 0x06, 0x01, 0x00


//--------------------- .nv.callgraph             --------------------------
	.section	.nv.callgraph,"",@"SHT_CUDA_CALLGRAPH"
	.align	4
	.sectionentsize	8
	.align		4
        /*0000*/ 	.word	0x00000000
	.align		4
        /*0004*/ 	.word	0xffffffff
	.align		4
        /*0008*/ 	.word	0x00000000
	.align		4
        /*000c*/ 	.word	0xfffffffe
	.align		4
        /*0010*/ 	.word	0x00000000
	.align		4
        /*0014*/ 	.word	0xfffffffd
	.align		4
        /*0018*/ 	.word	0x00000000
	.align		4
        /*001c*/ 	.word	0xfffffffc


//--------------------- .text.matmul_kernel       --------------------------
	.section	.text.matmul_kernel,"ax",@progbits
	.align	128
        .global         matmul_kernel
        .type           matmul_kernel,@function
        .size           matmul_kernel,(.L_x_20 - matmul_kernel)
        .other          matmul_kernel,@"STO_CUDA_ENTRY STV_DEFAULT"
matmul_kernel:
.text.matmul_kernel:
[----:B------:R-:W0:Y:S01]  /*0000*/  LDC R1, c[0x0][0x37c] ;  /* 0x0000df00ff017b82 */ /* 0x000e220000000800 */
[----:B------:R-:W1:Y:S01]  /*0010*/  S2R R0, SR_TID.X ;  /* 0x0000000000007919 */ /* 0x000e620000002100 */
[----:B0-----:R-:W-:Y:S01]  /*0020*/  VIADD R1, R1, 0xfffff1c8 ;  /* 0xfffff1c801017836 */ /* 0x001fe20000000000 */
[----:B-1----:R-:W-:-:S13]  /*0030*/  ISETP.GE.U32.AND P0, PT, R0, 0x20, PT ;  /* 0x000000200000780c */ /* 0x002fda0003f06070 */
[----:B------:R-:W-:Y:S02]  /*0040*/  VOTEU.ANY UP0, P0 ;  /* 0x0000000000ff7886 */ /* 0x000fe40000000100 */
[----:B------:R-:W-:Y:S05]  /*0050*/  BRA.U UP0, `(.L_x_0) ;  /* 0x0000000100b87547 */ /* 0x000fea000b800000 */
[----:B------:R-:W0:Y:S01]  /*0060*/  S2UR UR6, SR_CgaCtaId ;  /* 0x00000000000679c3 */ /* 0x000e220000008800 */
[----:B------:R-:W-:Y:S01]  /*0070*/  NOP ;  /* 0x0000000000007918 */ /* 0x000fe20000000000 */
[----:B------:R-:W-:Y:S02]  /*0080*/  UMOV UR4, 0x40 ;  /* 0x0000004000047882 */ /* 0x000fe40000000000 */
[----:B0-----:R-:W-:-:S09]  /*0090*/  ULEA UR4, UR6, UR4, 0x18 ;  /* 0x0000000406047291 */ /* 0x001fd2000f8ec0ff */
[----:B------:R-:W0:Y:S01]  /*00a0*/  LDS.U8 R0, [UR4] ;  /* 0x00000004ff007984 */ /* 0x000e220008000000 */
[----:B------:R-:W-:Y:S02]  /*00b0*/  UMOV UR4, 0x400 ;  /* 0x0000040000047882 */ /* 0x000fe40000000000 */
[----:B------:R-:W-:Y:S01]  /*00c0*/  ULEA UR4, UR6, UR4, 0x18 ;  /* 0x0000000406047291 */ /* 0x000fe2000f8ec0ff */
[----:B0-----:R-:W-:-:S13]  /*00d0*/  ISETP.NE.AND P0, PT, R0, RZ, PT ;  /* 0x000000ff0000720c */ /* 0x001fda0003f05270 */
[----:B------:R-:W-:Y:S05]  /*00e0*/  @P0 BRA `(.L_x_1) ;  /* 0x00000000007c0947 */ /* 0x000fea0003800000 */
[----:B------:R-:W-:-:S13]  /*00f0*/  ELECT P0, URZ, PT ;  /* 0x0000000000ff782f */ /* 0x000fda0003800000 */
[----:B------:R-:W-:Y:S05]  /*0100*/  @!P0 BRA `(.L_x_2) ;  /* 0x0000000000848947 */ /* 0x000fea0003800000 */
[----:B------:R-:W-:Y:S01]  /*0110*/  UMOV UR5, 0x8 ;  /* 0x0000000800057882 */ /* 0x000fe20000000000 */
[----:B------:R-:W-:Y:S02]  /*0120*/  IMAD.MOV.U32 R4, RZ, RZ, 0x1 ;  /* 0x00000001ff047424 */ /* 0x000fe400078e00ff */
[----:B------:R-:W-:Y:S02]  /*0130*/  IMAD.MOV.U32 R5, RZ, RZ, 0xff ;  /* 0x000000ffff057424 */ /* 0x000fe400078e00ff */
[----:B------:R-:W-:Y:S04]  /*0140*/  DEPBAR.LE SB0, 0x36 ;  /* 0x00008d800000791a */ /* 0x000fe80000000000 */
[----:B------:R-:W0:Y:S02]  /*0150*/  UTCATOMSWS.FIND_AND_SET.ALIGN UP1, UR5, UR5 ;  /* 0x00000005000575e3 */ /* 0x000e240008020800 */
[----:B0-----:R-:W-:-:S04]  /*0160*/  PLOP3.LUT P0, PT, PT, PT, UP1, 0x80, 0x8 ;  /* 0x000000000008781c */ /* 0x001fc80003f0f018 */
[----:B------:R-:W-:-:S04]  /*0170*/  SEL R0, RZ, 0xffffffff, !P0 ;  /* 0xffffffffff007807 */ /* 0x000fc80004000000 */
[----:B------:R-:W-:Y:S01]  /*0180*/  ISETP.NE.AND P0, PT, R0, RZ, PT ;  /* 0x000000ff0000720c */ /* 0x000fe20003f05270 */
[----:B------:R-:W-:-:S12]  /*0190*/  IMAD.U32 R0, RZ, RZ, UR5 ;  /* 0x00000005ff007e24 */ /* 0x000fd8000f8e00ff */
[----:B------:R-:W-:Y:S05]  /*01a0*/  @P0 BRA `(.L_x_3) ;  /* 0x0000000000240947 */ /* 0x000fea0003800000 */
.L_x_4:
[----:B------:R-:W-:Y:S05]  /*01b0*/  NANOSLEEP 0x64 ;  /* 0x000000640000795d */ /* 0x000fea0003800000 */
[----:B------:R-:W-:-:S05]  /*01c0*/  UMOV UR5, 0x8 ;  /* 0x0000000800057882 */ /* 0x000fca0000000000 */
[----:B------:R-:W-:Y:S04]  /*01d0*/  DEPBAR.LE SB0, 0x36 ;  /* 0x00008d800000791a */ /* 0x000fe80000000000 */
[----:B------:R-:W0:Y:S02]  /*01e0*/  UTCATOMSWS.FIND_AND_SET.ALIGN UP1, UR5, UR5 ;  /* 0x00000005000575e3 */ /* 0x000e240008020800 */
[----:B0-----:R-:W-:-:S04]  /*01f0*/  PLOP3.LUT P0, PT, PT, PT, UP1, 0x80, 0x8 ;  /* 0x000000000008781c */ /* 0x001fc80003f0f018 */
[----:B------:R-:W-:-:S04]  /*0200*/  SEL R0, RZ, 0xffffffff, !P0 ;  /* 0xffffffffff007807 */ /* 0x000fc80004000000 */
[----:B------:R-:W-:Y:S01]  /*0210*/  ISETP.NE.AND P0, PT, R0, RZ, PT ;  /* 0x000000ff0000720c */ /* 0x000fe20003f05270 */
[----:B------:R-:W-:-:S12]  /*0220*/  IMAD.U32 R0, RZ, RZ, UR5 ;  /* 0x00000005ff007e24 */ /* 0x000fd8000f8e00ff */
[----:B------:R-:W-:Y:S05]  /*0230*/  @!P0 BRA `(.L_x_4) ;  /* 0xfffffffc00dc8947 */ /* 0x000fea000383ffff */
.L_x_3:
[C---:B------:R-:W-:Y:S01]  /*0240*/  VIADD R3, R0.reuse, 0x10 ;  /* 0x0000001000037836 */ /* 0x040fe20000000000 */
[----:B------:R-:W-:Y:S01]  /*0250*/  UMOV UR5, 0x50 ;  /* 0x0000005000057882 */ /* 0x000fe20000000000 */
[----:B------:R-:W-:Y:S01]  /*0260*/  SHF.L.U32 R2, R5, R0, RZ ;  /* 0x0000000005027219 */ /* 0x000fe200000006ff */
[----:B------:R-:W-:Y:S01]  /*0270*/  ULEA UR5, UR6, UR5, 0x18 ;  /* 0x0000000506057291 */ /* 0x000fe2000f8ec0ff */
[----:B------:R-:W-:Y:S01]  /*0280*/  IMAD.SHL.U32 R0, R0, 0x20, RZ ;  /* 0x0000002000007824 */ /* 0x000fe200078e00ff */
[----:B------:R-:W-:-:S04]  /*0290*/  SHF.L.U32 R3, R4, R3, RZ ;  /* 0x0000000304037219 */ /* 0x000fc800000006ff */
[----:B------:R-:W-:-:S05]  /*02a0*/  LOP3.LUT R2, R3, R2, RZ, 0xfc, !PT ;  /* 0x0000000203027212 */ /* 0x000fca00078efcff */
[----:B------:R0:W-:Y:S04]  /*02b0*/  ATOMS.OR RZ, [UR5], R2 ;  /* 0x00000002ffff798c */ /* 0x0001e8000b000005 */
[----:B------:R0:W-:Y:S01]  /*02c0*/  STS [UR4], R0 ;  /* 0x00000000ff007988 */ /* 0x0001e20008000804 */
[----:B------:R-:W-:Y:S05]  /*02d0*/  BRA `(.L_x_2) ;  /* 0x0000000000107947 */ /* 0x000fea0003800000 */
.L_x_1:
[----:B------:R-:W-:Y:S01]  /*02e0*/  IMAD.MOV.U32 R0, RZ, RZ, -0x1 ;  /* 0xffffffffff007424 */ /* 0x000fe200078e00ff */
[----:B------:R-:W-:-:S04]  /*02f0*/  MOV R2, 0x320 ;  /* 0x0000032000027802 */ /* 0x000fc80000000f00 */
[----:B------:R0:W-:Y:S03]  /*0300*/  STS [UR4], R0 ;  /* 0x00000000ff007988 */ /* 0x0001e60008000804 */
[----:B0-----:R-:W-:Y:S05]  /*0310*/  CALL.REL.NOINC `($__internal_1_$__cuda_sm10x_tcgen05_guardrail_trap_phase_invalid_during_alloc) ;  /* 0x00000368000c7944 */ /* 0x001fea0003c00000 */
.L_x_2:
[----:B------:R-:W-:Y:S05]  /*0320*/  WARPSYNC.ALL ;  /* 0x0000000000007948 */ /* 0x000fea0003800000 */
[----:B------:R-:W-:Y:S01]  /*0330*/  NOP ;  /* 0x0000000000007918 */ /* 0x000fe20000000000 */
.L_x_0:
[----:B------:R-:W1:Y:S08]  /*0340*/  LDC.64 R10, c[0x0][0x398] ;  /* 0x0000e600ff0a7b82 */ /* 0x000e700000000a00 */
[----:B------:R-:W2:Y:S02]  /*0350*/  S2UR UR5, SR_CgaSize ;  /* 0x00000000000579c3 */ /* 0x000ea40000008a00 */
[----:B--2---:R-:W-:-:S12]  /*0360*/  UIMAD UR5, UR5, -0xa0, URZ ;  /* 0xffffff60050578a4 */ /* 0x004fd8000f8e02ff */
[----:B------:R-:W2:Y:S01]  /*0370*/  LDCU UR5, c[0x0][UR5+0x2b0] ;  /* 0x00005600050577ac */ /* 0x000ea20008000800 */
[----:B------:R-:W3:Y:S01]  /*0380*/  S2R R49, SR_TID.X ;  /* 0x0000000000317919 */ /* 0x000ee20000002100 */
[----:B------:R-:W4:Y:S01]  /*0390*/  LDCU.64 UR6, c[0x0][0x3a8] ;  /* 0x00007500ff0677ac */ /* 0x000f220008000a00 */
[----:B------:R-:W5:Y:S01]  /*03a0*/  S2R R15, SR_CgaCtaId ;  /* 0x00000000000f7919 */ /* 0x000f620000008800 */
[----:B------:R-:W0:Y:S01]  /*03b0*/  S2UR UR4, SR_CTAID.X ;  /* 0x00000000000479c3 */ /* 0x000e220000002500 */
[----:B------:R-:W0:Y:S01]  /*03c0*/  LDCU.128 UR20, c[0x0][0x380] ;  /* 0x00007000ff1477ac */ /* 0x000e220008000c00 */
[----:B------:R-:W0:Y:S01]  /*03d0*/  LDCU.64 UR26, c[0x0][0x358] ;  /* 0x00006b00ff1a77ac */ /* 0x000e220008000a00 */
[----:B------:R-:W0:Y:S01]  /*03e0*/  LDCU UR17, c[0x0][0x3b0] ;  /* 0x00007600ff1177ac */ /* 0x000e220008000800 */
[----:B------:R-:W0:Y:S01]  /*03f0*/  LDCU UR16, c[0x0][0x3b0] ;  /* 0x00007600ff1077ac */ /* 0x000e220008000800 */
[----:B----4-:R-:W-:Y:S01]  /*0400*/  IMAD.U32 R138, RZ, RZ, UR6 ;  /* 0x00000006ff8a7e24 */ /* 0x010fe2000f8e00ff */
[----:B-1----:R-:W-:Y:S01]  /*0410*/  ISETP.NE.AND P4, PT, R10, RZ, PT ;  /* 0x000000ff0a00720c */ /* 0x002fe20003f85270 */
[----:B0-----:R-:W-:Y:S01]  /*0420*/  VIADD R0, R11, 0x1ff ;  /* 0x000001ff0b007836 */ /* 0x001fe20000000000 */
[----:B------:R-:W0:Y:S01]  /*0430*/  LDCU UR15, c[0x0][0x3b0] ;  /* 0x00007600ff0f77ac */ /* 0x000e220008000800 */
[----:B------:R-:W-:-:S02]  /*0440*/  IMAD.U32 R140, RZ, RZ, UR6 ;  /* 0x00000006ff8c7e24 */ /* 0x000fc4000f8e00ff */
[----:B------:R-:W-:Y:S01]  /*0450*/  IMAD.U32 R142, RZ, RZ, UR6 ;  /* 0x00000006ff8e7e24 */ /* 0x000fe2000f8e00ff */
[----:B------:R-:W-:Y:S01]  /*0460*/  SHF.R.S32.HI R3, RZ, 0x1f, R0 ;  /* 0x0000001fff037819 */ /* 0x000fe20000011400 */
[----:B------:R-:W-:Y:S01]  /*0470*/  IMAD.U32 R144, RZ, RZ, UR6 ;  /* 0x00000006ff907e24 */ /* 0x000fe2000f8e00ff */
[----:B------:R-:W-:Y:S01]  /*0480*/  I2FP.F32.U32 R5, UR4 ;  /* 0x0000000400057c45 */ /* 0x000fe20008201000 */
[----:B------:R-:W1:Y:S01]  /*0490*/  S2UR UR4, SR_CgaCtaId ;  /* 0x00000000000479c3 */ /* 0x000e620000008800 */
[----:B------:R-:W-:Y:S01]  /*04a0*/  LEA.HI R3, R3, R0, RZ, 0x9 ;  /* 0x0000000003037211 */ /* 0x000fe200078f48ff */
[----:B------:R-:W-:Y:S01]  /*04b0*/  IMAD.U32 R146, RZ, RZ, UR6 ;  /* 0x00000006ff927e24 */ /* 0x000fe2000f8e00ff */
[----:B---3--:R-:W-:Y:S01]  /*04c0*/  LEA.HI R43, R49, 0x1e, RZ, 0x1a ;  /* 0x0000001e312b7811 */ /* 0x008fe200078fd0ff */
[----:B--2---:R-:W-:Y:S01]  /*04d0*/  FMUL R5, R5, UR5 ;  /* 0x0000000505057c20 */ /* 0x004fe20008400000 */
[----:B------:R-:W-:Y:S01]  /*04e0*/  SHF.R.S32.HI R3, RZ, 0x9, R3 ;  /* 0x00000009ff037819 */ /* 0x000fe20000011403 */
[----:B------:R-:W-:Y:S01]  /*04f0*/  IMAD.U32 R148, RZ, RZ, UR6 ;  /* 0x00000006ff947e24 */ /* 0x000fe2000f8e00ff */
[C---:B------:R-:W-:Y:S01]  /*0500*/  LEA.HI R47, R49.reuse, 0xe, RZ, 0x1a ;  /* 0x0000000e312f7811 */ /* 0x040fe200078fd0ff */
[----:B------:R-:W-:Y:S01]  /*0510*/  IMAD.U32 R152, RZ, RZ, UR6 ;  /* 0x00000006ff987e24 */ /* 0x000fe2000f8e00ff */
[----:B------:R-:W-:Y:S01]  /*0520*/  LEA.HI R45, R49, 0x2e, RZ, 0x1a ;  /* 0x0000002e312d7811 */ /* 0x000fe200078fd0ff */
[----:B------:R-:W-:Y:S01]  /*0530*/  IMAD.SHL.U32 R4, R3, 0x8, RZ ;  /* 0x0000000803047824 */ /* 0x000fe200078e00ff */
[----:B------:R-:W-:Y:S01]  /*0540*/  F2I.U32.TRUNC.NTZ R5, R5 ;  /* 0x0000000500057305 */ /* 0x000fe2000020f000 */
[----:B------:R-:W-:Y:S01]  /*0550*/  IMAD.U32 R154, RZ, RZ, UR6 ;  /* 0x00000006ff9a7e24 */ /* 0x000fe2000f8e00ff */
[----:B------:R-:W2:Y:S01]  /*0560*/  LDCU UR5, c[0x0][0x3b0] ;  /* 0x00007600ff0577ac */ /* 0x000ea20008000800 */
[----:B------:R-:W-:Y:S01]  /*0570*/  IMAD.U32 R156, RZ, RZ, UR6 ;  /* 0x00000006ff9c7e24 */ /* 0x000fe2000f8e00ff */
[----:B------:R-:W-:Y:S01]  /*0580*/  IABS R7, R4 ;  /* 0x0000000400077213 */ /* 0x000fe20000000000 */
[----:B------:R-:W-:Y:S01]  /*0590*/  IMAD.U32 R158, RZ, RZ, UR6 ;  /* 0x00000006ff9e7e24 */ /* 0x000fe2000f8e00ff */
[----:B------:R-:W3:Y:S01]  /*05a0*/  LDCU UR13, c[0x0][0x3b0] ;  /* 0x00007600ff0d77ac */ /* 0x000ee20008000800 */
[----:B------:R-:W-:Y:S01]  /*05b0*/  IMAD.U32 R160, RZ, RZ, UR6 ;  /* 0x00000006ffa07e24 */ /* 0x000fe2000f8e00ff */
[----:B------:R-:W4:Y:S01]  /*05c0*/  I2F.RP R0, R7 ;  /* 0x0000000700007306 */ /* 0x000f220000209400 */
[----:B------:R-:W-:Y:S01]  /*05d0*/  IMAD.U32 R162, RZ, RZ, UR6 ;  /* 0x00000006ffa27e24 */ /* 0x000fe2000f8e00ff */
[----:B------:R-:W0:Y:S01]  /*05e0*/  LDCU UR12, c[0x0][0x3b0] ;  /* 0x00007600ff0c77ac */ /* 0x000e220008000800 */
[----:B------:R-:W-:-:S02]  /*05f0*/  IMAD.U32 R164, RZ, RZ, UR6 ;  /* 0x00000006ffa47e24 */ /* 0x000fc4000f8e00ff */
[----:B------:R-:W-:Y:S01]  /*0600*/  IMAD.U32 R131, RZ, RZ, UR6 ;  /* 0x00000006ff837e24 */ /* 0x000fe2000f8e00ff */
[----:B------:R-:W0:Y:S01]  /*0610*/  LDCU UR8, c[0x0][0x3b0] ;  /* 0x00007600ff0877ac */ /* 0x000e220008000800 */
[----:B------:R-:W-:Y:S02]  /*0620*/  IMAD.U32 R83, RZ, RZ, UR6 ;  /* 0x00000006ff537e24 */ /* 0x000fe4000f8e00ff */
[----:B------:R-:W-:Y:S02]  /*0630*/  IMAD.U32 R127, RZ, RZ, UR6 ;  /* 0x00000006ff7f7e24 */ /* 0x000fe4000f8e00ff */
[----:B------:R-:W-:Y:S02]  /*0640*/  IMAD R59, R43, UR6, RZ ;  /* 0x000000062b3b7c24 */ /* 0x000fe4000f8e02ff */
[----:B------:R-:W-:Y:S01]  /*0650*/  IMAD.U32 R43, RZ, RZ, UR6 ;  /* 0x00000006ff2b7e24 */ /* 0x000fe2000f8e00ff */
[----:B----4-:R-:W4:Y:S01]  /*0660*/  MUFU.RCP R0, R0 ;  /* 0x0000000000007308 */ /* 0x010f220000001000 */
[----:B------:R-:W-:-:S02]  /*0670*/  IMAD.U32 R123, RZ, RZ, UR6 ;  /* 0x00000006ff7b7e24 */ /* 0x000fc4000f8e00ff */
[----:B------:R-:W-:Y:S02]  /*0680*/  IMAD.U32 R79, RZ, RZ, UR6 ;  /* 0x00000006ff4f7e24 */ /* 0x000fe4000f8e00ff */
[----:B------:R-:W-:Y:S02]  /*0690*/  IMAD.U32 R119, RZ, RZ, UR6 ;  /* 0x00000006ff777e24 */ /* 0x000fe4000f8e00ff */
[----:B------:R-:W-:Y:S02]  /*06a0*/  IMAD.U32 R115, RZ, RZ, UR6 ;  /* 0x00000006ff737e24 */ /* 0x000fe4000f8e00ff */
[----:B------:R-:W-:Y:S02]  /*06b0*/  IMAD.U32 R75, RZ, RZ, UR6 ;  /* 0x00000006ff4b7e24 */ /* 0x000fe4000f8e00ff */
[----:B------:R-:W-:Y:S02]  /*06c0*/  IMAD.U32 R111, RZ, RZ, UR6 ;  /* 0x00000006ff6f7e24 */ /* 0x000fe4000f8e00ff */
[----:B------:R-:W-:-:S02]  /*06d0*/  IMAD R150, R47, UR6, RZ ;  /* 0x000000062f967c24 */ /* 0x000fc4000f8e02ff */
[----:B------:R-:W-:Y:S02]  /*06e0*/  IMAD.U32 R51, RZ, RZ, UR6 ;  /* 0x00000006ff337e24 */ /* 0x000fe4000f8e00ff */
[----:B----4-:R-:W-:Y:S01]  /*06f0*/  VIADD R2, R0, 0xffffffe ;  /* 0x0ffffffe00027836 */ /* 0x010fe20000000000 */
[----:B------:R-:W-:Y:S01]  /*0700*/  IABS R0, R5 ;  /* 0x0000000500007213 */ /* 0x000fe20000000000 */
[----:B------:R-:W-:Y:S02]  /*0710*/  IMAD.U32 R107, RZ, RZ, UR6 ;  /* 0x00000006ff6b7e24 */ /* 0x000fe4000f8e00ff */
[----:B------:R4:W0:Y:S01]  /*0720*/  F2I.FTZ.U32.TRUNC.NTZ R3, R2 ;  /* 0x0000000200037305 */ /* 0x000822000021f000 */
[----:B------:R-:W-:Y:S02]  /*0730*/  IMAD.U32 R103, RZ, RZ, UR6 ;  /* 0x00000006ff677e24 */ /* 0x000fe4000f8e00ff */
[----:B------:R-:W-:Y:S02]  /*0740*/  IMAD.U32 R99, RZ, RZ, UR6 ;  /* 0x00000006ff637e24 */ /* 0x000fe4000f8e00ff */
[----:B------:R-:W-:-:S02]  /*0750*/  IMAD.U32 R47, RZ, RZ, UR6 ;  /* 0x00000006ff2f7e24 */ /* 0x000fc4000f8e00ff */
[----:B------:R-:W-:Y:S02]  /*0760*/  IMAD.U32 R95, RZ, RZ, UR6 ;  /* 0x00000006ff5f7e24 */ /* 0x000fe4000f8e00ff */
[----:B----4-:R-:W-:Y:S02]  /*0770*/  IMAD.MOV.U32 R2, RZ, RZ, RZ ;  /* 0x000000ffff027224 */ /* 0x010fe400078e00ff */
[----:B------:R-:W-:Y:S02]  /*0780*/  IMAD.U32 R63, RZ, RZ, UR6 ;  /* 0x00000006ff3f7e24 */ /* 0x000fe4000f8e00ff */
[----:B------:R-:W-:Y:S02]  /*0790*/  IMAD.U32 R91, RZ, RZ, UR6 ;  /* 0x00000006ff5b7e24 */ /* 0x000fe4000f8e00ff */
[----:B0-----:R-:W-:-:S04]  /*07a0*/  IMAD.MOV R6, RZ, RZ, -R3 ;  /* 0x000000ffff067224 */ /* 0x001fc800078e0a03 */
[----:B------:R-:W-:Y:S01]  /*07b0*/  IMAD R9, R6, R7, RZ ;  /* 0x0000000706097224 */ /* 0x000fe200078e02ff */
[----:B------:R-:W-:-:S03]  /*07c0*/  IABS R6, R4 ;  /* 0x0000000400067213 */ /* 0x000fc60000000000 */
[----:B------:R-:W-:-:S04]  /*07d0*/  IMAD.HI.U32 R3, R3, R9, R2 ;  /* 0x0000000903037227 */ /* 0x000fc800078e0002 */
[----:B------:R-:W-:Y:S02]  /*07e0*/  IMAD.MOV R2, RZ, RZ, -R6 ;  /* 0x000000ffff027224 */ /* 0x000fe400078e0a06 */
[----:B------:R-:W-:-:S04]  /*07f0*/  IMAD.HI.U32 R3, R3, R0, RZ ;  /* 0x0000000003037227 */ /* 0x000fc800078e00ff */
[----:B------:R-:W-:Y:S01]  /*0800*/  IMAD R0, R3, R2, R0 ;  /* 0x0000000203007224 */ /* 0x000fe200078e0200 */
[----:B------:R-:W-:Y:S04]  /*0810*/  BAR.SYNC.DEFER_BLOCKING 0x0 ;  /* 0x0000000000007b1d */ /* 0x000fe80000010000 */
[----:B------:R-:W-:-:S13]  /*0820*/  ISETP.GT.U32.AND P1, PT, R7, R0, PT ;  /* 0x000000000700720c */ /* 0x000fda0003f24070 */
[----:B------:R-:W-:Y:S02]  /*0830*/  @!P1 IMAD.IADD R0, R0, 0x1, -R7 ;  /* 0x0000000100009824 */ /* 0x000fe400078e0a07 */
[----:B------:R-:W-:Y:S01]  /*0840*/  @!P1 VIADD R3, R3, 0x1 ;  /* 0x0000000103039836 */ /* 0x000fe20000000000 */
[----:B------:R-:W-:Y:S02]  /*0850*/  ISETP.NE.AND P1, PT, R4, RZ, PT ;  /* 0x000000ff0400720c */ /* 0x000fe40003f25270 */
[----:B------:R-:W-:Y:S02]  /*0860*/  ISETP.GE.U32.AND P0, PT, R0, R7, PT ;  /* 0x000000070000720c */ /* 0x000fe40003f06070 */
[----:B------:R-:W-:-:S04]  /*0870*/  LOP3.LUT R0, R5, R4, RZ, 0x3c, !PT ;  /* 0x0000000405007212 */ /* 0x000fc800078e3cff */
[----:B------:R-:W-:Y:S01]  /*0880*/  ISETP.GE.AND P2, PT, R0, RZ, PT ;  /* 0x000000ff0000720c */ /* 0x000fe20003f46270 */
[----:B------:R-:W-:-:S06]  /*0890*/  VIADD R0, R10, 0x3f ;  /* 0x0000003f0a007836 */ /* 0x000fcc0000000000 */
[----:B------:R-:W-:-:S04]  /*08a0*/  @P0 VIADD R3, R3, 0x1 ;  /* 0x0000000103030836 */ /* 0x000fc80000000000 */
[----:B------:R-:W-:Y:S01]  /*08b0*/  IMAD.MOV.U32 R2, RZ, RZ, R3 ;  /* 0x000000ffff027224 */ /* 0x000fe200078e0003 */
[----:B------:R-:W-:-:S03]  /*08c0*/  SHF.R.S32.HI R3, RZ, 0x1f, R0 ;  /* 0x0000001fff037819 */ /* 0x000fc60000011400 */
[----:B------:R-:W-:Y:S01]  /*08d0*/  @!P2 IMAD.MOV R2, RZ, RZ, -R2 ;  /* 0x000000ffff02a224 */ /* 0x000fe200078e0a02 */
[----:B------:R-:W-:Y:S02]  /*08e0*/  @!P1 LOP3.LUT R2, RZ, R4, RZ, 0x33, !PT ;  /* 0x00000004ff029212 */ /* 0x000fe400078e33ff */
[----:B------:R-:W-:-:S03]  /*08f0*/  LEA.HI R3, R3, R0, RZ, 0x6 ;  /* 0x0000000003037211 */ /* 0x000fc600078f30ff */
[----:B------:R-:W-:Y:S02]  /*0900*/  IMAD.SHL.U32 R8, R2, 0x8, RZ ;  /* 0x0000000802087824 */ /* 0x000fe400078e00ff */
[----:B------:R-:W-:-:S03]  /*0910*/  IMAD.MOV R2, RZ, RZ, -R2 ;  /* 0x000000ffff027224 */ /* 0x000fc600078e0a02 */
[----:B------:R-:W-:Y:S01]  /*0920*/  LEA.HI.SX32 R3, R3, -R8, 0x1a ;  /* 0x8000000803037211 */ /* 0x000fe200078fd2ff */
[----:B------:R-:W-:-:S03]  /*0930*/  IMAD R12, R4, R2, R5 ;  /* 0x00000002040c7224 */ /* 0x000fc600078e0205 */
[----:B------:R-:W-:Y:S02]  /*0940*/  VIMNMX R13, PT, PT, R3, 0x8, PT ;  /* 0x00000008030d7848 */ /* 0x000fe40003fe0100 */
[----:B------:R-:W-:Y:S02]  /*0950*/  IABS R9, R12 ;  /* 0x0000000c00097213 */ /* 0x000fe40000000000 */
[-C--:B------:R-:W-:Y:S02]  /*0960*/  IABS R7, R13.reuse ;  /* 0x0000000d00077213 */ /* 0x080fe40000000000 */
[----:B------:R-:W-:Y:S02]  /*0970*/  IABS R4, R13 ;  /* 0x0000000d00047213 */ /* 0x000fe40000000000 */
[----:B------:R-:W0:Y:S08]  /*0980*/  I2F.RP R0, R7 ;  /* 0x0000000700007306 */ /* 0x000e300000209400 */
[----:B0-----:R-:W0:Y:S02]  /*0990*/  MUFU.RCP R0, R0 ;  /* 0x0000000000007308 */ /* 0x001e240000001000 */
[----:B0-----:R-:W-:-:S02]  /*09a0*/  VIADD R3, R0, 0xffffffe ;  /* 0x0ffffffe00037836 */ /* 0x001fc40000000000 */
[----:B------:R-:W-:-:S04]  /*09b0*/  IMAD.MOV R0, RZ, RZ, -R4 ;  /* 0x000000ffff007224 */ /* 0x000fc800078e0a04 */
[----:B------:R-:W0:Y:S02]  /*09c0*/  F2I.FTZ.U32.TRUNC.NTZ R3, R3 ;  /* 0x0000000300037305 */ /* 0x000e24000021f000 */
[----:B0-----:R-:W-:-:S04]  /*09d0*/  IMAD.MOV R6, RZ, RZ, -R3 ;  /* 0x000000ffff067224 */ /* 0x001fc800078e0a03 */
[----:B------:R-:W-:Y:S01]  /*09e0*/  IMAD.MOV.U32 R2, RZ, RZ, R6 ;  /* 0x000000ffff027224 */ /* 0x000fe200078e0006 */
[----:B------:R-:W-:-:S03]  /*09f0*/  IABS R6, R10 ;  /* 0x0000000a00067213 */ /* 0x000fc60000000000 */
[----:B------:R-:W-:Y:S02]  /*0a00*/  IMAD R5, R2, R7, RZ ;  /* 0x0000000702057224 */ /* 0x000fe400078e02ff */
[----:B------:R-:W-:-:S04]  /*0a10*/  IMAD.MOV.U32 R2, RZ, RZ, RZ ;  /* 0x000000ffff027224 */ /* 0x000fc800078e00ff */
[----:B------:R-:W-:Y:S01]  /*0a20*/  IMAD.HI.U32 R2, R3, R5, R2 ;  /* 0x0000000503027227 */ /* 0x000fe200078e0002 */
[----:B------:R-:W-:Y:S01]  /*0a30*/  MOV R5, 0x400 ;  /* 0x0000040000057802 */ /* 0x000fe20000000f00 */
[----:B------:R-:W0:Y:S03]  /*0a40*/  I2F.RP R3, R6 ;  /* 0x0000000600037306 */ /* 0x000e260000209400 */
[----:B------:R-:W-:Y:S01]  /*0a50*/  R2UR UR11, R5 ;  /* 0x00000000050b72ca */ /* 0x000fe200000e0000 */
[----:B------:R-:W-:Y:S01]  /*0a60*/  IMAD.HI.U32 R2, R2, R9, RZ ;  /* 0x0000000902027227 */ /* 0x000fe200078e00ff */
[----:B------:R-:W-:-:S03]  /*0a70*/  LOP3.LUT R5, R49, 0x3f, RZ, 0xc0, !PT ;  /* 0x0000003f31057812 */ /* 0x000fc600078ec0ff */
[----:B------:R-:W-:-:S05]  /*0a80*/  IMAD R0, R2, R0, R9 ;  /* 0x0000000002007224 */ /* 0x000fca00078e0209 */
[----:B------:R-:W-:Y:S01]  /*0a90*/  ISETP.GT.U32.AND P1, PT, R7, R0, PT ;  /* 0x000000000700720c */ /* 0x000fe20003f24070 */
[----:B0-----:R-:W0:Y:S02]  /*0aa0*/  MUFU.RCP R3, R3 ;  /* 0x0000000300037308 */ /* 0x001e240000001000 */
[----:B-1----:R-:W-:Y:S01]  /*0ab0*/  ULEA UR11, UR4, UR11, 0x18 ;  /* 0x0000000b040b7291 */ /* 0x002fe2000f8ec0ff */
[----:B------:R-:W1:Y:S08]  /*0ac0*/  LDCU UR4, c[0x0][0x3a4] ;  /* 0x00007480ff0477ac */ /* 0x000e700008000800 */
[----:B------:R-:W4:Y:S01]  /*0ad0*/  LDS R17, [UR11] ;  /* 0x0000000bff117984 */ /* 0x000f220008000800 */
[----:B------:R-:W-:-:S02]  /*0ae0*/  @!P1 IMAD.IADD R0, R0, 0x1, -R7 ;  /* 0x0000000100009824 */ /* 0x000fc400078e0a07 */
[----:B------:R-:W-:Y:S01]  /*0af0*/  @!P1 VIADD R2, R2, 0x1 ;  /* 0x0000000102029836 */ /* 0x000fe20000000000 */
[----:B------:R-:W-:Y:S01]  /*0b00*/  BAR.SYNC.DEFER_BLOCKING 0x0 ;  /* 0x0000000000007b1d */ /* 0x000fe20000010000 */
[----:B------:R-:W-:Y:S02]  /*0b10*/  ISETP.NE.AND P1, PT, R13, RZ, PT ;  /* 0x000000ff0d00720c */ /* 0x000fe40003f25270 */
[----:B------:R-:W-:Y:S02]  /*0b20*/  ISETP.GE.U32.AND P0, PT, R0, R7, PT ;  /* 0x000000070000720c */ /* 0x000fe40003f06070 */
[----:B------:R-:W-:Y:S02]  /*0b30*/  LOP3.LUT R0, R12, R13, RZ, 0x3c, !PT ;  /* 0x0000000d0c007212 */ /* 0x000fe400078e3cff */
[----:B------:R-:W-:Y:S02]  /*0b40*/  IABS R7, R11 ;  /* 0x0000000b00077213 */ /* 0x000fe40000000000 */
[----:B------:R-:W-:-:S02]  /*0b50*/  ISETP.GE.AND P2, PT, R0, RZ, PT ;  /* 0x000000ff0000720c */ /* 0x000fc40003f46270 */
[----:B------:R-:W1:Y:S05]  /*0b60*/  I2F.RP R4, R7 ;  /* 0x0000000700047306 */ /* 0x000e6a0000209400 */
[----:B------:R-:W-:-:S04]  /*0b70*/  @P0 VIADD R2, R2, 0x1 ;  /* 0x0000000102020836 */ /* 0x000fc80000000000 */
[----:B------:R-:W-:Y:S02]  /*0b80*/  IMAD.MOV.U32 R14, RZ, RZ, R2 ;  /* 0x000000ffff0e7224 */ /* 0x000fe400078e0002 */
[----:B0-----:R-:W-:Y:S02]  /*0b90*/  VIADD R2, R3, 0xffffffe ;  /* 0x0ffffffe03027836 */ /* 0x001fe40000000000 */
[----:B------:R-:W-:Y:S01]  /*0ba0*/  @!P2 IMAD.MOV R14, RZ, RZ, -R14 ;  /* 0x000000ffff0ea224 */ /* 0x000fe200078e0a0e */
[----:B------:R-:W-:Y:S01]  /*0bb0*/  @!P1 LOP3.LUT R14, RZ, R13, RZ, 0x33, !PT ;  /* 0x0000000dff0e9212 */ /* 0x000fe200078e33ff */
[----:B------:R0:W2:Y:S04]  /*0bc0*/  F2I.FTZ.U32.TRUNC.NTZ R3, R2 ;  /* 0x0000000200037305 */ /* 0x0000a8000021f000 */
[----:B------:R-:W-:-:S04]  /*0bd0*/  IMAD.MOV R0, RZ, RZ, -R14 ;  /* 0x000000ffff007224 */ /* 0x000fc800078e0a0e */
[----:B-1----:R-:W1:Y:S01]  /*0be0*/  MUFU.RCP R4, R4 ;  /* 0x0000000400047308 */ /* 0x002e620000001000 */
[----:B------:R-:W-:Y:S01]  /*0bf0*/  IMAD R0, R13, R0, R12 ;  /* 0x000000000d007224 */ /* 0x000fe200078e020c */
[----:B----4-:R-:W-:Y:S01]  /*0c00*/  R2UR UR10, R17 ;  /* 0x00000000110a72ca */ /* 0x010fe200000e0000 */
[----:B0-----:R-:W-:Y:S02]  /*0c10*/  IMAD.MOV.U32 R2, RZ, RZ, RZ ;  /* 0x000000ffff027224 */ /* 0x001fe400078e00ff */
[----:B------:R-:W-:Y:S02]  /*0c20*/  IMAD.IADD R0, R8, 0x1, R0 ;  /* 0x0000000108007824 */ /* 0x000fe400078e0200 */
[----:B--2---:R-:W-:Y:S02]  /*0c30*/  IMAD.MOV R9, RZ, RZ, -R3 ;  /* 0x000000ffff097224 */ /* 0x004fe400078e0a03 */
[----:B------:R-:W-:Y:S02]  /*0c40*/  IMAD R18, R0, 0x40, R5 ;  /* 0x0000004000127824 */ /* 0x000fe400078e0205 */
[----:B------:R-:W-:-:S02]  /*0c50*/  IMAD R9, R9, R6, RZ ;  /* 0x0000000609097224 */ /* 0x000fc400078e02ff */
[----:B------:R-:W-:Y:S01]  /*0c60*/  IMAD.SHL.U32 R0, R14, 0x200, RZ ;  /* 0x000002000e007824 */ /* 0x000fe200078e00ff */
[----:B------:R-:W-:Y:S01]  /*0c70*/  IABS R5, R18 ;  /* 0x0000001200057213 */ /* 0x000fe20000000000 */
[----:B------:R-:W-:Y:S01]  /*0c80*/  IMAD.HI.U32 R2, R3, R9, R2 ;  /* 0x0000000903027227 */ /* 0x000fe200078e0002 */
[----:B------:R0:W-:Y:S03]  /*0c90*/  STL [R1+0xaf0], R18 ;  /* 0x000af01201007387 */ /* 0x0001e60000100800 */
[----:B-1----:R-:W-:Y:S02]  /*0ca0*/  VIADD R4, R4, 0xffffffe ;  /* 0x0ffffffe04047836 */ /* 0x002fe40000000000 */
[----:B------:R-:W-:Y:S02]  /*0cb0*/  IMAD.HI.U32 R2, R2, R5, RZ ;  /* 0x0000000502027227 */ /* 0x000fe400078e00ff */
[----:B------:R-:W1:Y:S02]  /*0cc0*/  F2I.FTZ.U32.TRUNC.NTZ R3, R4 ;  /* 0x0000000400037305 */ /* 0x000e64000021f000 */
[----:B------:R-:W-:-:S02]  /*0cd0*/  IMAD.MOV R2, RZ, RZ, -R2 ;  /* 0x000000ffff027224 */ /* 0x000fc400078e0a02 */
[----:B-----5:R-:W-:Y:S02]  /*0ce0*/  IMAD.SHL.U32 R9, R15, 0x100, RZ ;  /* 0x000001000f097824 */ /* 0x020fe400078e00ff */
[----:B------:R-:W-:-:S03]  /*0cf0*/  IMAD R5, R6, R2, R5 ;  /* 0x0000000206057224 */ /* 0x000fc600078e0205 */
[----:B------:R-:W-:Y:S02]  /*0d00*/  LOP3.LUT R9, R9, 0x100, RZ, 0xc0, !PT ;  /* 0x0000010009097812 */ /* 0x000fe400078ec0ff */
[----:B------:R-:W-:Y:S02]  /*0d10*/  ISETP.GT.U32.AND P0, PT, R6, R5, PT ;  /* 0x000000050600720c */ /* 0x000fe40003f04070 */
[----:B------:R-:W-:Y:S01]  /*0d20*/  LOP3.LUT R16, R0, 0x1, R9, 0xfe, !PT ;  /* 0x0000000100107812 */ /* 0x000fe200078efe09 */
[----:B-1----:R-:W-:Y:S01]  /*0d30*/  IMAD.MOV R2, RZ, RZ, -R3 ;  /* 0x000000ffff027224 */ /* 0x002fe200078e0a03 */
[----:B------:R-:W-:Y:S02]  /*0d40*/  SHF.R.U32.HI R4, RZ, 0x5, R49 ;  /* 0x00000005ff047819 */ /* 0x000fe40000011631 */
[----:B------:R-:W-:Y:S01]  /*0d50*/  IABS R14, R16 ;  /* 0x00000010000e7213 */ /* 0x000fe20000000000 */
[----:B------:R-:W-:Y:S01]  /*0d60*/  IMAD R13, R2, R7, RZ ;  /* 0x00000007020d7224 */ /* 0x000fe200078e02ff */
[C---:B------:R-:W-:Y:S01]  /*0d70*/  LOP3.LUT R15, R0.reuse, R9, RZ, 0xfc, !PT ;  /* 0x00000009000f7212 */ /* 0x040fe200078efcff */
[----:B------:R-:W-:Y:S01]  /*0d80*/  IMAD.MOV.U32 R2, RZ, RZ, RZ ;  /* 0x000000ffff027224 */ /* 0x000fe200078e00ff */
[----:B------:R-:W-:Y:S01]  /*0d90*/  LOP3.LUT R19, R0, 0x4, R9, 0xfe, !PT ;  /* 0x0000000400137812 */ /* 0x000fe200078efe09 */
[----:B------:R-:W-:Y:S01]  /*0da0*/  IMAD.SHL.U32 R4, R4, 0x200000, RZ ;  /* 0x0020000004047824 */ /* 0x000fe200078e00ff */
[----:B------:R-:W-:Y:S01]  /*0db0*/  IABS R12, R15 ;  /* 0x0000000f000c7213 */ /* 0x000fe20000000000 */
[----:B------:R-:W-:Y:S01]  /*0dc0*/  IMAD.HI.U32 R8, R3, R13, R2 ;  /* 0x0000000d03087227 */ /* 0x000fe200078e0002 */
[----:B------:R-:W-:-:S02]  /*0dd0*/  ISETP.GE.AND P2, PT, R15, RZ, PT ;  /* 0x000000ff0f00720c */ /* 0x000fc40003f46270 */
[----:B------:R-:W-:Y:S01]  /*0de0*/  LOP3.LUT R4, R4, 0x600000, RZ, 0xc0, !PT ;  /* 0x0060000004047812 */ /* 0x000fe200078ec0ff */
[----:B------:R-:W-:Y:S01]  /*0df0*/  @!P0 IMAD.IADD R5, R5, 0x1, -R6 ;  /* 0x0000000105058824 */ /* 0x000fe200078e0a06 */
[----:B------:R-:W-:Y:S01]  /*0e00*/  ISETP.GE.AND P0, PT, R18, RZ, PT ;  /* 0x000000ff1200720c */ /* 0x000fe20003f06270 */
[----:B------:R-:W-:Y:S01]  /*0e10*/  IMAD.MOV.U32 R13, RZ, RZ, R14 ;  /* 0x000000ffff0d7224 */ /* 0x000fe200078e000e */
[----:B------:R-:W-:Y:S01]  /*0e20*/  R2UR UR9, R4 ;  /* 0x00000000040972ca */ /* 0x000fe200000e0000 */
[----:B------:R-:W-:Y:S01]  /*0e30*/  IMAD.HI.U32 R2, R8, R12, RZ ;  /* 0x0000000c08027227 */ /* 0x000fe200078e00ff */
[----:B------:R-:W-:Y:S02]  /*0e40*/  ISETP.GT.U32.AND P1, PT, R6, R5, PT ;  /* 0x000000050600720c */ /* 0x000fe40003f24070 */
[--C-:B------:R-:W-:Y:S01]  /*0e50*/  LOP3.LUT R14, R0, 0x2, R9.reuse, 0xfe, !PT ;  /* 0x00000002000e7812 */ /* 0x100fe200078efe09 */
[----:B------:R-:W-:Y:S01]  /*0e60*/  IMAD.HI.U32 R3, R8, R13, RZ ;  /* 0x0000000d08037227 */ /* 0x000fe200078e00ff */
[----:B0-----:R-:W-:-:S02]  /*0e70*/  LOP3.LUT R18, R0, 0x3, R9, 0xfe, !PT ;  /* 0x0000000300127812 */ /* 0x001fc400078efe09 */
[----:B------:R-:W-:Y:S01]  /*0e80*/  LOP3.LUT R20, R0, 0x5, R9, 0xfe, !PT ;  /* 0x0000000500147812 */ /* 0x000fe200078efe09 */
[----:B------:R-:W-:Y:S01]  /*0e90*/  IMAD.MOV R4, RZ, RZ, -R3 ;  /* 0x000000ffff047224 */ /* 0x000fe200078e0a03 */
[----:B------:R-:W-:Y:S01]  /*0ea0*/  IABS R3, R14 ;  /* 0x0000000e00037213 */ /* 0x000fe20000000000 */
[----:B------:R-:W-:Y:S01]  /*0eb0*/  IMAD.MOV R2, RZ, RZ, -R2 ;  /* 0x000000ffff027224 */ /* 0x000fe200078e0a02 */
[----:B------:R-:W-:Y:S01]  /*0ec0*/  IABS R15, R19 ;  /* 0x00000013000f7213 */ /* 0x000fe20000000000 */
[----:B------:R-:W-:Y:S01]  /*0ed0*/  IMAD R4, R7, R4, R13 ;  /* 0x0000000407047224 */ /* 0x000fe200078e020d */
[----:B------:R-:W-:Y:S01]  /*0ee0*/  IABS R13, R18 ;  /* 0x00000012000d7213 */ /* 0x000fe20000000000 */
[----:B------:R-:W-:Y:S01]  /*0ef0*/  @!P1 IMAD.IADD R5, R5, 0x1, -R6 ;  /* 0x0000000105059824 */ /* 0x000fe200078e0a06 */
[----:B------:R-:W-:Y:S01]  /*0f00*/  IABS R17, R20 ;  /* 0x0000001400117213 */ /* 0x000fe20000000000 */
[C---:B------:R-:W-:Y:S01]  /*0f10*/  IMAD R2, R7.reuse, R2, R12 ;  /* 0x0000000207027224 */ /* 0x040fe200078e020c */
[C---:B------:R-:W-:Y:S01]  /*0f20*/  ISETP.GT.U32.AND P1, PT, R7.reuse, R4, PT ;  /* 0x000000040700720c */ /* 0x040fe20003f24070 */
[----:B------:R-:W-:Y:S01]  /*0f30*/  IMAD.MOV.U32 R12, RZ, RZ, R3 ;  /* 0x000000ffff0c7224 */ /* 0x000fe200078e0003 */
[----:B------:R-:W-:Y:S01]  /*0f40*/  ISETP.GE.AND P6, PT, R16, RZ, PT ;  /* 0x000000ff1000720c */ /* 0x000fe20003fc6270 */
[----:B------:R-:W-:Y:S01]  /*0f50*/  @!P0 IMAD.MOV R5, RZ, RZ, -R5 ;  /* 0x000000ffff058224 */ /* 0x000fe200078e0a05 */
[----:B------:R-:W-:Y:S01]  /*0f60*/  ISETP.GT.U32.AND P5, PT, R7, R2, PT ;  /* 0x000000020700720c */ /* 0x000fe20003fa4070 */
[----:B------:R-:W-:Y:S01]  /*0f70*/  IMAD.HI.U32 R3, R8, R12, RZ ;  /* 0x0000000c08037227 */ /* 0x000fe200078e00ff */
[----:B------:R-:W-:-:S02]  /*0f80*/  @!P4 LOP3.LUT R5, RZ, R10, RZ, 0x33, !PT ;  /* 0x0000000aff05c212 */ /* 0x000fc400078e33ff */
[----:B------:R-:W-:Y:S01]  /*0f90*/  ISETP.GE.AND P3, PT, R14, RZ, PT ;  /* 0x000000ff0e00720c */ /* 0x000fe20003f66270 */
[----:B------:R-:W-:Y:S01]  /*0fa0*/  IMAD.MOV R3, RZ, RZ, -R3 ;  /* 0x000000ffff037224 */ /* 0x000fe200078e0a03 */
[--C-:B------:R-:W-:Y:S01]  /*0fb0*/  LOP3.LUT R26, R0, 0x33, R9.reuse, 0xfe, !PT ;  /* 0x00000033001a7812 */ /* 0x100fe200078efe09 */
[----:B------:R-:W-:Y:S01]  /*0fc0*/  IMAD.HI.U32 R10, R8, R15, RZ ;  /* 0x0000000f080a7227 */ /* 0x000fe200078e00ff */
[C-C-:B------:R-:W-:Y:S02]  /*0fd0*/  LOP3.LUT R64, R0.reuse, 0xbb, R9.reuse, 0xfe, !PT ;  /* 0x000000bb00407812 */ /* 0x140fe400078efe09 */
[----:B------:R-:W-:Y:S01]  /*0fe0*/  LOP3.LUT R30, R0, 0xd1, R9, 0xfe, !PT ;  /* 0x000000d1001e7812 */ /* 0x000fe200078efe09 */
[----:B------:R-:W-:Y:S01]  /*0ff0*/  @!P1 IMAD.IADD R4, R4, 0x1, -R7 ;  /* 0x0000000104049824 */ /* 0x000fe200078e0a07 */
[C-C-:B------:R-:W-:Y:S01]  /*1000*/  LOP3.LUT R31, R0.reuse, 0xd9, R9.reuse, 0xfe, !PT ;  /* 0x000000d9001f7812 */ /* 0x140fe200078efe09 */
[C---:B------:R-:W-:Y:S01]  /*1010*/  IMAD R6, R7.reuse, R3, R12 ;  /* 0x0000000307067224 */ /* 0x040fe200078e020c */
[----:B------:R-:W-:Y:S01]  /*1020*/  LOP3.LUT R32, R0, 0xe1, R9, 0xfe, !PT ;  /* 0x000000e100207812 */ /* 0x000fe200078efe09 */
[----:B------:R-:W-:Y:S01]  /*1030*/  @!P5 IMAD.IADD R2, R2, 0x1, -R7 ;  /* 0x000000010202d824 */ /* 0x000fe200078e0a07 */
[C---:B------:R-:W-:Y:S01]  /*1040*/  ISETP.GT.U32.AND P1, PT, R7.reuse, R4, PT ;  /* 0x000000040700720c */ /* 0x040fe20003f24070 */
[----:B------:R-:W-:Y:S01]  /*1050*/  IMAD.HI.U32 R3, R8, R13, RZ ;  /* 0x0000000d08037227 */ /* 0x000fe200078e00ff */
[----:B------:R-:W-:-:S02]  /*1060*/  ISETP.GT.U32.AND P0, PT, R7, R6, PT ;  /* 0x000000060700720c */ /* 0x000fc40003f04070 */
[C---:B------:R-:W-:Y:S01]  /*1070*/  ISETP.GT.U32.AND P4, PT, R7.reuse, R2, PT ;  /* 0x000000020700720c */ /* 0x040fe20003f84070 */
[----:B------:R-:W-:Y:S01]  /*1080*/  IMAD.HI.U32 R12, R8, R17, RZ ;  /* 0x00000011080c7227 */ /* 0x000fe200078e00ff */
[----:B------:R-:W-:Y:S02]  /*1090*/  ISETP.GE.AND P5, PT, R18, RZ, PT ;  /* 0x000000ff1200720c */ /* 0x000fe40003fa6270 */
[----:B------:R-:W-:Y:S01]  /*10a0*/  LOP3.LUT R34, R0, 0xf0, R9, 0xfe, !PT ;  /* 0x000000f000227812 */ /* 0x000fe200078efe09 */
[----:B------:R-:W-:Y:S02]  /*10b0*/  IMAD.MOV R16, RZ, RZ, -R10 ;  /* 0x000000ffff107224 */ /* 0x000fe400078e0a0a */
[----:B------:R-:W-:Y:S01]  /*10c0*/  IMAD.MOV R14, RZ, RZ, -R3 ;  /* 0x000000ffff0e7224 */ /* 0x000fe200078e0a03 */
[----:B------:R-:W-:Y:S01]  /*10d0*/  IABS R36, R34 ;  /* 0x0000002200247213 */ /* 0x000fe20000000000 */
[----:B------:R-:W-:Y:S02]  /*10e0*/  IMAD.MOV R18, RZ, RZ, -R12 ;  /* 0x000000ffff127224 */ /* 0x000fe400078e0a0c */
[----:B------:R-:W-:-:S02]  /*10f0*/  IMAD R12, R7, R16, R15 ;  /* 0x00000010070c7224 */ /* 0x000fc400078e020f */
[----:B------:R-:W-:Y:S02]  /*1100*/  @!P1 IMAD.IADD R4, R4, 0x1, -R7 ;  /* 0x0000000104049824 */ /* 0x000fe400078e0a07 */
[C---:B------:R-:W-:Y:S01]  /*1110*/  IMAD R10, R7.reuse, R14, R13 ;  /* 0x0000000e070a7224 */ /* 0x040fe200078e020d */
[C---:B------:R-:W-:Y:S01]  /*1120*/  ISETP.GT.U32.AND P1, PT, R7.reuse, R12, PT ;  /* 0x0000000c0700720c */ /* 0x040fe20003f24070 */
[C---:B------:R-:W-:Y:S01]  /*1130*/  IMAD R14, R7.reuse, R18, R17 ;  /* 0x00000012070e7224 */ /* 0x040fe200078e0211 */
[C-C-:B------:R-:W-:Y:S01]  /*1140*/  LOP3.LUT R13, R0.reuse, 0x6, R9.reuse, 0xfe, !PT ;  /* 0x00000006000d7812 */ /* 0x140fe200078efe09 */
[----:B------:R-:W-:Y:S01]  /*1150*/  IMAD.MOV.U32 R21, RZ, RZ, R4 ;  /* 0x000000ffff157224 */ /* 0x000fe200078e0004 */
[----:B------:R-:W-:Y:S01]  /*1160*/  LOP3.LUT R18, R0, 0x7, R9, 0xfe, !PT ;  /* 0x0000000700127812 */ /* 0x000fe200078efe09 */
[----:B------:R-:W-:Y:S01]  /*1170*/  @!P0 IMAD.IADD R6, R6, 0x1, -R7 ;  /* 0x0000000106068824 */ /* 0x000fe200078e0a07 */
[C---:B------:R-:W-:Y:S01]  /*1180*/  ISETP.GT.U32.AND P0, PT, R7.reuse, R10, PT ;  /* 0x0000000a0700720c */ /* 0x040fe20003f04070 */
[----:B------:R-:W-:Y:S01]  /*1190*/  @!P6 IMAD.MOV R21, RZ, RZ, -R21 ;  /* 0x000000ffff15e224 */ /* 0x000fe200078e0a15 */
[----:B------:R-:W-:Y:S01]  /*11a0*/  ISETP.GT.U32.AND P6, PT, R7, R14, PT ;  /* 0x0000000e0700720c */ /* 0x000fe20003fc4070 */
[----:B------:R-:W-:Y:S01]  /*11b0*/  @!P4 IMAD.IADD R2, R2, 0x1, -R7 ;  /* 0x000000010202c824 */ /* 0x000fe200078e0a07 */
[----:B------:R-:W-:Y:S01]  /*11c0*/  IABS R3, R13 ;  /* 0x0000000d00037213 */ /* 0x000fe20000000000 */
[----:B------:R-:W-:Y:S01]  /*11d0*/  IMAD R5, R5, UR4, RZ ;  /* 0x0000000405057c24 */ /* 0x000fe2000f8e02ff */
[----:B------:R-:W-:Y:S01]  /*11e0*/  ISETP.GT.U32.AND P4, PT, R7, R6, PT ;  /* 0x000000060700720c */ /* 0x000fe20003f84070 */
[----:B------:R-:W-:Y:S01]  /*11f0*/  IMAD.MOV.U32 R22, RZ, RZ, R2 ;  /* 0x000000ffff167224 */ /* 0x000fe200078e0002 */
[----:B------:R-:W-:Y:S01]  /*1200*/  IABS R4, R18 ;  /* 0x0000001200047213 */ /* 0x000fe20000000000 */
[----:B------:R-:W-:Y:S01]  /*1210*/  IMAD.HI.U32 R2, R8, R3, RZ ;  /* 0x0000000308027227 */ /* 0x000fe200078e00ff */
[----:B------:R-:W-:-:S03]  /*1220*/  UMOV UR4, 0x1 ;  /* 0x0000000100047882 */ /* 0x000fc60000000000 */
[--C-:B------:R-:W-:Y:S02]  /*1230*/  @!P1 IMAD.IADD R12, R12, 0x1, -R7.reuse ;  /* 0x000000010c0c9824 */ /* 0x100fe400078e0a07 */
[----:B------:R-:W-:Y:S02]  /*1240*/  IMAD.MOV R2, RZ, RZ, -R2 ;  /* 0x000000ffff027224 */ /* 0x000fe400078e0a02 */
[--C-:B------:R-:W-:Y:S01]  /*1250*/  @!P0 IMAD.IADD R10, R10, 0x1, -R7.reuse ;  /* 0x000000010a0a8824 */ /* 0x100fe200078e0a07 */
[----:B------:R-:W-:Y:S01]  /*1260*/  ISETP.GE.AND P0, PT, R13, RZ, PT ;  /* 0x000000ff0d00720c */ /* 0x000fe20003f06270 */
[----:B------:R-:W-:Y:S01]  /*1270*/  @!P6 IMAD.IADD R14, R14, 0x1, -R7 ;  /* 0x000000010e0ee824 */ /* 0x000fe200078e0a07 */
[C---:B------:R-:W-:Y:S01]  /*1280*/  ISETP.GT.U32.AND P6, PT, R7.reuse, R12, PT ;  /* 0x0000000c0700720c */ /* 0x040fe20003fc4070 */
[C---:B------:R-:W-:Y:S01]  /*1290*/  IMAD R2, R7.reuse, R2, R3 ;  /* 0x0000000207027224 */ /* 0x040fe200078e0203 */
[----:B------:R-:W-:Y:S01]  /*12a0*/  ISETP.GT.U32.AND P1, PT, R7, R10, PT ;  /* 0x0000000a0700720c */ /* 0x000fe20003f24070 */
[----:B------:R-:W-:Y:S01]  /*12b0*/  IMAD.HI.U32 R3, R8, R4, RZ ;  /* 0x0000000408037227 */ /* 0x000fe200078e00ff */
[----:B------:R-:W-:-:S03]  /*12c0*/  LOP3.LUT R13, R0, 0x8, R9, 0xfe, !PT ;  /* 0x00000008000d7812 */ /* 0x000fc600078efe09 */
[----:B------:R-:W-:Y:S02]  /*12d0*/  IMAD.MOV R3, RZ, RZ, -R3 ;  /* 0x000000ffff037224 */ /* 0x000fe400078e0a03 */
[----:B------:R-:W-:Y:S01]  /*12e0*/  @!P4 IMAD.IADD R6, R6, 0x1, -R7 ;  /* 0x000000010606c824 */ /* 0x000fe200078e0a07 */
[----:B------:R-:W-:Y:S01]  /*12f0*/  ISETP.GE.AND P4, PT, R20, RZ, PT ;  /* 0x000000ff1400720c */ /* 0x000fe20003f86270 */
[----:B------:R-:W-:Y:S01]  /*1300*/  IMAD R4, R7, R3, R4 ;  /* 0x0000000307047224 */ /* 0x000fe200078e0204 */
[----:B------:R-:W-:Y:S01]  /*1310*/  LOP3.LUT R20, R0, 0xa, R9, 0xfe, !PT ;  /* 0x0000000a00147812 */ /* 0x000fe200078efe09 */
[----:B------:R-:W-:Y:S02]  /*1320*/  IMAD.MOV.U32 R15, RZ, RZ, R6 ;  /* 0x000000ffff0f7224 */ /* 0x000fe400078e0006 */
[----:B------:R-:W-:Y:S01]  /*1330*/  @!P2 IMAD.MOV R22, RZ, RZ, -R22 ;  /* 0x000000ffff16a224 */ /* 0x000fe200078e0a16 */
[----:B------:R-:W-:Y:S01]  /*1340*/  ISETP.GE.AND P2, PT, R19, RZ, PT ;  /* 0x000000ff1300720c */ /* 0x000fe20003f46270 */
[----:B------:R-:W-:Y:S01]  /*1350*/  @!P6 IMAD.IADD R12, R12, 0x1, -R7 ;  /* 0x000000010c0ce824 */ /* 0x000fe200078e0a07 */
[C---:B------:R-:W-:Y:S01]  /*1360*/  ISETP.GT.U32.AND P6, PT, R7.reuse, R4, PT ;  /* 0x000000040700720c */ /* 0x040fe20003fc4070 */
[----:B------:R-:W-:Y:S01]  /*1370*/  @!P3 IMAD.MOV R15, RZ, RZ, -R15 ;  /* 0x000000ffff0fb224 */ /* 0x000fe200078e0a0f */
[----:B------:R-:W-:Y:S01]  /*1380*/  STL [R1+0x130], R22 ;  /* 0x0001301601007387 */ /* 0x000fe20000100800 */
[----:B------:R-:W-:Y:S01]  /*1390*/  @!P1 IMAD.IADD R10, R10, 0x1, -R7 ;  /* 0x000000010a0a9824 */ /* 0x000fe200078e0a07 */
[----:B------:R-:W-:-:S02]  /*13a0*/  ISETP.GT.U32.AND P1, PT, R7, R2, PT ;  /* 0x000000020700720c */ /* 0x000fc40003f24070 */
[----:B------:R0:W-:Y:S01]  /*13b0*/  STL [R1+0x12c], R21 ;  /* 0x00012c1501007387 */ /* 0x0001e20000100800 */
[----:B------:R-:W-:Y:S02]  /*13c0*/  LOP3.LUT R19, R0, 0x9, R9, 0xfe, !PT ;  /* 0x0000000900137812 */ /* 0x000fe400078efe09 */
[----:B------:R-:W-:Y:S01]  /*13d0*/  ISETP.GT.U32.AND P3, PT, R7, R14, PT ;  /* 0x0000000e0700720c */ /* 0x000fe20003f64070 */
[----:B------:R1:W-:Y:S01]  /*13e0*/  STL [R1+0x128], R15 ;  /* 0x0001280f01007387 */ /* 0x0003e20000100800 */
[----:B------:R-:W-:Y:S01]  /*13f0*/  IABS R16, R19 ;  /* 0x0000001300107213 */ /* 0x000fe20000000000 */
[----:B------:R-:W-:Y:S01]  /*1400*/  @!P2 IMAD.MOV R12, RZ, RZ, -R12 ;  /* 0x000000ffff0ca224 */ /* 0x000fe200078e0a0c */
[----:B------:R-:W-:Y:S01]  /*1410*/  IABS R17, R20 ;  /* 0x0000001400117213 */ /* 0x000fe20000000000 */
[----:B------:R-:W-:Y:S02]  /*1420*/  @!P6 IMAD.IADD R4, R4, 0x1, -R7 ;  /* 0x000000010404e824 */ /* 0x000fe400078e0a07 */
[----:B------:R-:W-:-:S03]  /*1430*/  IMAD.HI.U32 R6, R8, R16, RZ ;  /* 0x0000001008067227 */ /* 0x000fc600078e00ff */
[----:B------:R-:W-:Y:S01]  /*1440*/  ISETP.GT.U32.AND P6, PT, R7, R4, PT ;  /* 0x000000040700720c */ /* 0x000fe20003fc4070 */
[----:B0-----:R-:W-:Y:S01]  /*1450*/  IMAD.MOV.U32 R21, RZ, RZ, R10 ;  /* 0x000000ffff157224 */ /* 0x001fe200078e000a */
[----:B-1----:R-:W-:Y:S01]  /*1460*/  IABS R15, R13 ;  /* 0x0000000d000f7213 */ /* 0x002fe20000000000 */
[----:B------:R-:W-:Y:S01]  /*1470*/  @!P1 IMAD.IADD R2, R2, 0x1, -R7 ;  /* 0x0000000102029824 */ /* 0x000fe200078e0a07 */
[----:B------:R-:W-:Y:S01]  /*1480*/  ISETP.GE.AND P1, PT, R13, RZ, PT ;  /* 0x000000ff0d00720c */ /* 0x000fe20003f26270 */
[----:B------:R-:W-:-:S04]  /*1490*/  IMAD.HI.U32 R13, R8, R17, RZ ;  /* 0x00000011080d7227 */ /* 0x000fc800078e00ff */
[----:B------:R-:W-:-:S04]  /*14a0*/  IMAD.HI.U32 R3, R8, R15, RZ ;  /* 0x0000000f08037227 */ /* 0x000fc800078e00ff */
[----:B------:R-:W-:Y:S02]  /*14b0*/  IMAD.MOV R10, RZ, RZ, -R3 ;  /* 0x000000ffff0a7224 */ /* 0x000fe400078e0a03 */
[----:B------:R-:W-:Y:S02]  /*14c0*/  IMAD.MOV R3, RZ, RZ, -R6 ;  /* 0x000000ffff037224 */ /* 0x000fe400078e0a06 */
[C---:B------:R-:W-:Y:S02]  /*14d0*/  IMAD R6, R7.reuse, R10, R15 ;  /* 0x0000000a07067224 */ /* 0x040fe400078e020f */
[----:B------:R-:W-:Y:S01]  /*14e0*/  @!P5 IMAD.MOV R21, RZ, RZ, -R21 ;  /* 0x000000ffff15d224 */ /* 0x000fe200078e0a15 */
[C---:B------:R-:W-:Y:S01]  /*14f0*/  ISETP.GT.U32.AND P5, PT, R7.reuse, R2, PT ;  /* 0x000000020700720c */ /* 0x040fe20003fa4070 */
[----:B------:R-:W-:Y:S01]  /*1500*/  @!P3 IMAD.IADD R14, R14, 0x1, -R7 ;  /* 0x000000010e0eb824 */ /* 0x000fe200078e0a07 */
[----:B------:R-:W-:Y:S01]  /*1510*/  ISETP.GE.AND P3, PT, R18, RZ, PT ;  /* 0x000000ff1200720c */ /* 0x000fe20003f66270 */
[----:B------:R-:W-:Y:S01]  /*1520*/  IMAD.MOV R18, RZ, RZ, -R13 ;  /* 0x000000ffff127224 */ /* 0x000fe200078e0a0d */
[C---:B------:R-:W-:Y:S01]  /*1530*/  ISETP.GT.U32.AND P2, PT, R7.reuse, R6, PT ;  /* 0x000000060700720c */ /* 0x040fe20003f44070 */
[----:B------:R-:W-:Y:S01]  /*1540*/  IMAD R10, R7, R3, R16 ;  /* 0x00000003070a7224 */ /* 0x000fe200078e0210 */
[----:B------:R-:W-:Y:S01]  /*1550*/  STL [R1+0x124], R21 ;  /* 0x0001241501007387 */ /* 0x000fe20000100800 */
[----:B------:R-:W-:-:S02]  /*1560*/  @!P4 IMAD.MOV R14, RZ, RZ, -R14 ;  /* 0x000000ffff0ec224 */ /* 0x000fc400078e0a0e */
[--C-:B------:R-:W-:Y:S01]  /*1570*/  @!P6 IMAD.IADD R4, R4, 0x1, -R7.reuse ;  /* 0x000000010404e824 */ /* 0x100fe200078e0a07 */
[----:B------:R0:W-:Y:S01]  /*1580*/  STL [R1+0x120], R12 ;  /* 0x0001200c01007387 */ /* 0x0001e20000100800 */
[----:B------:R-:W-:Y:S02]  /*1590*/  ISETP.GT.U32.AND P4, PT, R7, R10, PT ;  /* 0x0000000a0700720c */ /* 0x000fe40003f84070 */
[----:B------:R-:W-:Y:S01]  /*15a0*/  @!P5 IMAD.IADD R2, R2, 0x1, -R7 ;  /* 0x000000010202d824 */ /* 0x000fe200078e0a07 */
[----:B------:R1:W-:Y:S01]  /*15b0*/  STL [R1+0x1a0], R14 ;  /* 0x0001a00e01007387 */ /* 0x0003e20000100800 */
[----:B------:R-:W-:Y:S01]  /*15c0*/  ISETP.GE.AND P5, PT, R19, RZ, PT ;  /* 0x000000ff1300720c */ /* 0x000fe20003fa6270 */
[----:B------:R-:W-:Y:S01]  /*15d0*/  IMAD.MOV.U32 R23, RZ, RZ, R4 ;  /* 0x000000ffff177224 */ /* 0x000fe200078e0004 */
[----:B------:R-:W-:Y:S01]  /*15e0*/  LOP3.LUT R19, R0, 0xd, R9, 0xfe, !PT ;  /* 0x0000000d00137812 */ /* 0x000fe200078efe09 */
[----:B------:R-:W-:Y:S01]  /*15f0*/  @!P2 IMAD.IADD R6, R6, 0x1, -R7 ;  /* 0x000000010606a824 */ /* 0x000fe200078e0a07 */
[----:B------:R-:W-:Y:S01]  /*1600*/  ISETP.GE.AND P2, PT, R20, RZ, PT ;  /* 0x000000ff1400720c */ /* 0x000fe20003f46270 */
[C---:B0-----:R-:W-:Y:S01]  /*1610*/  IMAD R12, R7.reuse, R18, R17 ;  /* 0x00000012070c7224 */ /* 0x041fe200078e0211 */
[C-C-:B------:R-:W-:Y:S01]  /*1620*/  LOP3.LUT R17, R0.reuse, 0xb, R9.reuse, 0xfe, !PT ;  /* 0x0000000b00117812 */ /* 0x140fe200078efe09 */
[----:B------:R-:W-:Y:S01]  /*1630*/  IMAD.MOV.U32 R15, RZ, RZ, R2 ;  /* 0x000000ffff0f7224 */ /* 0x000fe200078e0002 */
[----:B------:R-:W-:Y:S01]  /*1640*/  LOP3.LUT R18, R0, 0xc, R9, 0xfe, !PT ;  /* 0x0000000c00127812 */ /* 0x000fe200078efe09 */
[----:B------:R-:W-:Y:S01]  /*1650*/  @!P4 IMAD.IADD R10, R10, 0x1, -R7 ;  /* 0x000000010a0ac824 */ /* 0x000fe200078e0a07 */
[----:B------:R-:W-:Y:S01]  /*1660*/  ISETP.GT.U32.AND P6, PT, R7, R12, PT ;  /* 0x0000000c0700720c */ /* 0x000fe20003fc4070 */
[----:B------:R-:W-:Y:S01]  /*1670*/  @!P0 IMAD.MOV R15, RZ, RZ, -R15 ;  /* 0x000000ffff0f8224 */ /* 0x000fe200078e0a0f */
[----:B------:R-:W-:Y:S01]  /*1680*/  IABS R13, R17 ;  /* 0x00000011000d7213 */ /* 0x000fe20000000000 */
[----:B------:R-:W-:Y:S01]  /*1690*/  @!P3 IMAD.MOV R23, RZ, RZ, -R23 ;  /* 0x000000ffff17b224 */ /* 0x000fe200078e0a17 */
[----:B-1----:R-:W-:-:S02]  /*16a0*/  IABS R14, R18 ;  /* 0x00000012000e7213 */ /* 0x002fc40000000000 */
[C---:B------:R-:W-:Y:S01]  /*16b0*/  ISETP.GT.U32.AND P4, PT, R7.reuse, R6, PT ;  /* 0x000000060700720c */ /* 0x040fe20003f84070 */
[----:B------:R-:W-:Y:S01]  /*16c0*/  IMAD.HI.U32 R3, R8, R13, RZ ;  /* 0x0000000d08037227 */ /* 0x000fe200078e00ff */
[----:B------:R-:W-:Y:S01]  /*16d0*/  IABS R16, R19 ;  /* 0x0000001300107213 */ /* 0x000fe20000000000 */
[----:B------:R0:W-:Y:S01]  /*16e0*/  STL [R1+0x1a4], R15 ;  /* 0x0001a40f01007387 */ /* 0x0001e20000100800 */
[C---:B------:R-:W-:Y:S01]  /*16f0*/  LOP3.LUT R20, R0.reuse, 0xe, R9, 0xfe, !PT ;  /* 0x0000000e00147812 */ /* 0x040fe200078efe09 */
[----:B------:R-:W-:Y:S01]  /*1700*/  IMAD.MOV R2, RZ, RZ, -R3 ;  /* 0x000000ffff027224 */ /* 0x000fe200078e0a03 */
[----:B------:R-:W-:Y:S01]  /*1710*/  LOP3.LUT R21, R0, 0xf, R9, 0xfe, !PT ;  /* 0x0000000f00157812 */ /* 0x000fe200078efe09 */
[----:B------:R-:W-:Y:S01]  /*1720*/  @!P6 IMAD.IADD R12, R12, 0x1, -R7 ;  /* 0x000000010c0ce824 */ /* 0x000fe200078e0a07 */
[C---:B------:R-:W-:Y:S01]  /*1730*/  ISETP.GT.U32.AND P6, PT, R7.reuse, R10, PT ;  /* 0x0000000a0700720c */ /* 0x040fe20003fc4070 */
[----:B------:R-:W-:Y:S01]  /*1740*/  IMAD.HI.U32 R3, R8, R14, RZ ;  /* 0x0000000e08037227 */ /* 0x000fe200078e00ff */
[----:B------:R1:W-:Y:S02]  /*1750*/  STL [R1+0x1a8], R23 ;  /* 0x0001a81701007387 */ /* 0x0003e40000100800 */
[C---:B------:R-:W-:Y:S01]  /*1760*/  ISETP.GT.U32.AND P0, PT, R7.reuse, R12, PT ;  /* 0x0000000c0700720c */ /* 0x040fe20003f04070 */
[----:B------:R-:W-:Y:S01]  /*1770*/  IMAD R2, R7, R2, R13 ;  /* 0x0000000207027224 */ /* 0x000fe200078e020d */
[----:B0-----:R-:W-:Y:S01]  /*1780*/  IABS R15, R20 ;  /* 0x00000014000f7213 */ /* 0x001fe20000000000 */
[----:B------:R-:W-:-:S02]  /*1790*/  IMAD.MOV R3, RZ, RZ, -R3 ;  /* 0x000000ffff037224 */ /* 0x000fc400078e0a03 */
[----:B------:R-:W-:Y:S01]  /*17a0*/  @!P4 IMAD.IADD R6, R6, 0x1, -R7 ;  /* 0x000000010606c824 */ /* 0x000fe200078e0a07 */
[C---:B------:R-:W-:Y:S01]  /*17b0*/  ISETP.GT.U32.AND P4, PT, R7.reuse, R2, PT ;  /* 0x000000020700720c */ /* 0x040fe20003f84070 */
[C---:B------:R-:W-:Y:S01]  /*17c0*/  IMAD R14, R7.reuse, R3, R14 ;  /* 0x00000003070e7224 */ /* 0x040fe200078e020e */
[----:B-1----:R-:W-:Y:S01]  /*17d0*/  LOP3.LUT R23, R0, 0x17, R9, 0xfe, !PT ;  /* 0x0000001700177812 */ /* 0x002fe200078efe09 */
[----:B------:R-:W-:Y:S02]  /*17e0*/  @!P6 IMAD.IADD R10, R10, 0x1, -R7 ;  /* 0x000000010a0ae824 */ /* 0x000fe400078e0a07 */
[----:B------:R-:W-:Y:S01]  /*17f0*/  IMAD.HI.U32 R3, R8, R16, RZ ;  /* 0x0000001008037227 */ /* 0x000fe200078e00ff */
[----:B------:R-:W-:-:S03]  /*1800*/  ISETP.GT.U32.AND P6, PT, R7, R14, PT ;  /* 0x0000000e0700720c */ /* 0x000fc60003fc4070 */
[----:B------:R-:W-:Y:S02]  /*1810*/  IMAD.MOV R13, RZ, RZ, -R3 ;  /* 0x000000ffff0d7224 */ /* 0x000fe400078e0a03 */
[----:B------:R-:W-:-:S04]  /*1820*/  IMAD.HI.U32 R3, R8, R15, RZ ;  /* 0x0000000f08037227 */ /* 0x000fc800078e00ff */
[----:B------:R-:W-:Y:S01]  /*1830*/  @!P4 IMAD.IADD R2, R2, 0x1, -R7 ;  /* 0x000000010202c824 */ /* 0x000fe200078e0a07 */
[----:B------:R-:W-:Y:S01]  /*1840*/  ISETP.GE.AND P4, PT, R18, RZ, PT ;  /* 0x000000ff1200720c */ /* 0x000fe20003f86270 */
[C---:B------:R-:W-:Y:S01]  /*1850*/  IMAD R16, R7.reuse, R13, R16 ;  /* 0x0000000d07107224 */ /* 0x040fe200078e0210 */
[----:B------:R-:W-:Y:S01]  /*1860*/  LOP3.LUT R18, R0, 0x12, R9, 0xfe, !PT ;  /* 0x0000001200127812 */ /* 0x000fe200078efe09 */
[----:B------:R-:W-:Y:S01]  /*1870*/  @!P6 IMAD.IADD R14, R14, 0x1, -R7 ;  /* 0x000000010e0ee824 */ /* 0x000fe200078e0a07 */
[C---:B------:R-:W-:Y:S01]  /*1880*/  ISETP.GT.U32.AND P6, PT, R7.reuse, R2, PT ;  /* 0x000000020700720c */ /* 0x040fe20003fc4070 */
[----:B------:R-:W-:Y:S01]  /*1890*/  IMAD.MOV R4, RZ, RZ, -R3 ;  /* 0x000000ffff047224 */ /* 0x000fe200078e0a03 */
[----:B------:R-:W-:Y:S01]  /*18a0*/  ISETP.GT.U32.AND P3, PT, R7, R16, PT ;  /* 0x000000100700720c */ /* 0x000fe20003f64070 */
[----:B------:R-:W-:Y:S01]  /*18b0*/  @!P0 IMAD.IADD R12, R12, 0x1, -R7 ;  /* 0x000000010c0c8824 */ /* 0x000fe200078e0a07 */
[----:B------:R-:W-:Y:S01]  /*18c0*/  ISETP.GE.AND P0, PT, R17, RZ, PT ;  /* 0x000000ff1100720c */ /* 0x000fe20003f06270 */
[----:B------:R-:W-:Y:S01]  /*18d0*/  IMAD.MOV.U32 R22, RZ, RZ, R6 ;  /* 0x000000ffff167224 */ /* 0x000fe200078e0006 */
[----:B------:R-:W-:Y:S01]  /*18e0*/  IABS R17, R21 ;  /* 0x0000001500117213 */ /* 0x000fe20000000000 */
[----:B------:R-:W-:Y:S01]  /*18f0*/  IMAD.MOV.U32 R3, RZ, RZ, R10 ;  /* 0x000000ffff037224 */ /* 0x000fe200078e000a */
[----:B------:R-:W-:Y:S01]  /*1900*/  LOP3.LUT R10, R0, 0x10, R9, 0xfe, !PT ;  /* 0x00000010000a7812 */ /* 0x000fe200078efe09 */
[----:B------:R-:W-:-:S02]  /*1910*/  IMAD R4, R7, R4, R15 ;  /* 0x0000000407047224 */ /* 0x000fc400078e020f */
[----:B------:R-:W-:Y:S01]  /*1920*/  @!P1 IMAD.MOV R22, RZ, RZ, -R22 ;  /* 0x000000ffff169224 */ /* 0x000fe200078e0a16 */
[C---:B------:R-:W-:Y:S01]  /*1930*/  ISETP.GT.U32.AND P1, PT, R7.reuse, R14, PT ;  /* 0x0000000e0700720c */ /* 0x040fe20003f24070 */
[----:B------:R-:W-:Y:S02]  /*1940*/  IMAD.MOV.U32 R6, RZ, RZ, R12 ;  /* 0x000000ffff067224 */ /* 0x000fe400078e000c */
[----:B------:R-:W-:Y:S01]  /*1950*/  @!P5 IMAD.MOV R3, RZ, RZ, -R3 ;  /* 0x000000ffff03d224 */ /* 0x000fe200078e0a03 */
[----:B------:R-:W-:Y:S01]  /*1960*/  STL [R1+0x11c], R22 ;  /* 0x00011c1601007387 */ /* 0x000fe20000100800 */
[----:B------:R-:W-:Y:S01]  /*1970*/  @!P6 IMAD.IADD R2, R2, 0x1, -R7 ;  /* 0x000000010202e824 */ /* 0x000fe200078e0a07 */
[----:B------:R-:W-:Y:S01]  /*1980*/  ISETP.GT.U32.AND P6, PT, R7, R4, PT ;  /* 0x000000040700720c */ /* 0x000fe20003fc4070 */
[----:B------:R-:W-:Y:S01]  /*1990*/  IMAD.MOV.U32 R13, RZ, RZ, R17 ;  /* 0x000000ffff0d7224 */ /* 0x000fe200078e0011 */
[----:B------:R0:W-:Y:S01]  /*19a0*/  STL [R1+0x118], R3 ;  /* 0x0001180301007387 */ /* 0x0001e20000100800 */
[----:B------:R-:W-:Y:S01]  /*19b0*/  @!P2 IMAD.MOV R6, RZ, RZ, -R6 ;  /* 0x000000ffff06a224 */ /* 0x000fe200078e0a06 */
[----:B------:R-:W-:Y:S01]  /*19c0*/  ISETP.GE.AND P5, PT, R19, RZ, PT ;  /* 0x000000ff1300720c */ /* 0x000fe20003fa6270 */
[--C-:B------:R-:W-:Y:S01]  /*19d0*/  @!P3 IMAD.IADD R16, R16, 0x1, -R7.reuse ;  /* 0x000000011010b824 */ /* 0x100fe200078e0a07 */
[----:B------:R-:W-:Y:S01]  /*19e0*/  ISETP.GE.AND P3, PT, R10, RZ, PT ;  /* 0x000000ff0a00720c */ /* 0x000fe20003f66270 */
[----:B------:R-:W-:Y:S01]  /*19f0*/  @!P1 IMAD.IADD R14, R14, 0x1, -R7 ;  /* 0x000000010e0e9824 */ /* 0x000fe200078e0a07 */
[----:B------:R1:W-:Y:S01]  /*1a00*/  STL [R1+0x114], R6 ;  /* 0x0001140601007387 */ /* 0x0003e20000100800 */
[----:B------:R-:W-:Y:S01]  /*1a10*/  IMAD.MOV.U32 R15, RZ, RZ, R2 ;  /* 0x000000ffff0f7224 */ /* 0x000fe200078e0002 */
[----:B------:R-:W-:Y:S01]  /*1a20*/  LOP3.LUT R19, R0, 0x13, R9, 0xfe, !PT ;  /* 0x0000001300137812 */ /* 0x000fe200078efe09 */
[----:B------:R-:W-:Y:S01]  /*1a30*/  @!P4 IMAD.MOV R14, RZ, RZ, -R14 ;  /* 0x000000ffff0ec224 */ /* 0x000fe200078e0a0e */
[----:B------:R-:W-:Y:S01]  /*1a40*/  ISETP.GE.AND P2, PT, R20, RZ, PT ;  /* 0x000000ff1400720c */ /* 0x000fe20003f46270 */
[----:B0-----:R-:W-:Y:S01]  /*1a50*/  IMAD.HI.U32 R3, R8, R13, RZ ;  /* 0x0000000d08037227 */ /* 0x001fe200078e00ff */
[----:B------:R-:W-:-:S02]  /*1a60*/  IABS R17, R19 ;  /* 0x0000001300117213 */ /* 0x000fc40000000000 */
[----:B------:R-:W-:Y:S01]  /*1a70*/  ISETP.GE.AND P1, PT, R21, RZ, PT ;  /* 0x000000ff1500720c */ /* 0x000fe20003f26270 */
[----:B------:R-:W-:Y:S01]  /*1a80*/  @!P6 IMAD.IADD R4, R4, 0x1, -R7 ;  /* 0x000000010404e824 */ /* 0x000fe200078e0a07 */
[C---:B------:R-:W-:Y:S01]  /*1a90*/  ISETP.GT.U32.AND P6, PT, R7.reuse, R16, PT ;  /* 0x000000100700720c */ /* 0x040fe20003fc4070 */
[----:B-1----:R-:W-:Y:S01]  /*1aa0*/  IMAD.MOV R6, RZ, RZ, -R3 ;  /* 0x000000ffff067224 */ /* 0x002fe200078e0a03 */
[----:B------:R-:W-:Y:S01]  /*1ab0*/  IABS R3, R10 ;  /* 0x0000000a00037213 */ /* 0x000fe20000000000 */
[----:B------:R-:W-:Y:S01]  /*1ac0*/  @!P0 IMAD.MOV R15, RZ, RZ, -R15 ;  /* 0x000000ffff0f8224 */ /* 0x000fe200078e0a0f */
[C---:B------:R-:W-:Y:S01]  /*1ad0*/  ISETP.GT.U32.AND P0, PT, R7.reuse, R4, PT ;  /* 0x000000040700720c */ /* 0x040fe20003f04070 */
[C---:B------:R-:W-:Y:S01]  /*1ae0*/  IMAD R6, R7.reuse, R6, R13 ;  /* 0x0000000607067224 */ /* 0x040fe200078e020d */
[----:B------:R-:W-:Y:S01]  /*1af0*/  LOP3.LUT R13, R0, 0x11, R9, 0xfe, !PT ;  /* 0x00000011000d7812 */ /* 0x000fe200078efe09 */
[----:B------:R-:W-:Y:S01]  /*1b00*/  IMAD.HI.U32 R2, R8, R3, RZ ;  /* 0x0000000308027227 */ /* 0x000fe200078e00ff */
[----:B------:R-:W-:Y:S01]  /*1b10*/  IABS R10, R18 ;  /* 0x00000012000a7213 */ /* 0x000fe20000000000 */
[----:B------:R-:W-:Y:S01]  /*1b20*/  STL [R1+0x110], R15 ;  /* 0x0001100f01007387 */ /* 0x000fe20000100800 */
[C---:B------:R-:W-:Y:S01]  /*1b30*/  ISETP.GT.U32.AND P4, PT, R7.reuse, R6, PT ;  /* 0x000000060700720c */ /* 0x040fe20003f84070 */
[----:B------:R-:W-:Y:S01]  /*1b40*/  IMAD.MOV R2, RZ, RZ, -R2 ;  /* 0x000000ffff027224 */ /* 0x000fe200078e0a02 */
[----:B------:R-:W-:Y:S01]  /*1b50*/  IABS R12, R13 ;  /* 0x0000000d000c7213 */ /* 0x000fe20000000000 */
[----:B------:R-:W-:Y:S01]  /*1b60*/  @!P6 IMAD.IADD R16, R16, 0x1, -R7 ;  /* 0x000000011010e824 */ /* 0x000fe200078e0a07 */
[----:B------:R0:W-:Y:S01]  /*1b70*/  STL [R1+0x10c], R14 ;  /* 0x00010c0e01007387 */ /* 0x0001e20000100800 */
[----:B------:R-:W-:Y:S01]  /*1b80*/  IMAD R2, R7, R2, R3 ;  /* 0x0000000207027224 */ /* 0x000fe200078e0203 */
[--C-:B------:R-:W-:Y:S01]  /*1b90*/  LOP3.LUT R21, R0, 0x15, R9.reuse, 0xfe, !PT ;  /* 0x0000001500157812 */ /* 0x100fe200078efe09 */
[----:B------:R-:W-:Y:S01]  /*1ba0*/  IMAD.HI.U32 R3, R8, R12, RZ ;  /* 0x0000000c08037227 */ /* 0x000fe200078e00ff */
[----:B------:R-:W-:-:S02]  /*1bb0*/  LOP3.LUT R22, R0, 0x16, R9, 0xfe, !PT ;  /* 0x0000001600167812 */ /* 0x000fc400078efe09 */
[----:B------:R-:W-:Y:S01]  /*1bc0*/  ISETP.GT.U32.AND P6, PT, R7, R2, PT ;  /* 0x000000020700720c */ /* 0x000fe20003fc4070 */
[----:B------:R-:W-:Y:S02]  /*1bd0*/  IMAD.MOV.U32 R20, RZ, RZ, R16 ;  /* 0x000000ffff147224 */ /* 0x000fe400078e0010 */
[--C-:B------:R-:W-:Y:S01]  /*1be0*/  @!P4 IMAD.IADD R6, R6, 0x1, -R7.reuse ;  /* 0x000000010606c824 */ /* 0x100fe200078e0a07 */
[----:B------:R-:W-:Y:S01]  /*1bf0*/  ISETP.GE.AND P4, PT, R18, RZ, PT ;  /* 0x000000ff1200720c */ /* 0x000fe20003f86270 */
[----:B0-----:R-:W-:Y:S01]  /*1c00*/  IMAD.MOV.U32 R14, RZ, RZ, R10 ;  /* 0x000000ffff0e7224 */ /* 0x001fe200078e000a */
[----:B------:R-:W-:Y:S01]  /*1c10*/  IABS R18, R23 ;  /* 0x0000001700127213 */ /* 0x000fe20000000000 */
[----:B------:R-:W-:Y:S01]  /*1c20*/  @!P0 IMAD.IADD R4, R4, 0x1, -R7 ;  /* 0x0000000104048824 */ /* 0x000fe200078e0a07 */
[----:B------:R-:W-:Y:S01]  /*1c30*/  ISETP.GE.AND P0, PT, R13, RZ, PT ;  /* 0x000000ff0d00720c */ /* 0x000fe20003f06270 */
[----:B------:R-:W-:Y:S02]  /*1c40*/  IMAD.MOV R13, RZ, RZ, -R3 ;  /* 0x000000ffff0d7224 */ /* 0x000fe400078e0a03 */
[----:B------:R-:W-:Y:S01]  /*1c50*/  @!P5 IMAD.MOV R20, RZ, RZ, -R20 ;  /* 0x000000ffff14d224 */ /* 0x000fe200078e0a14 */
[----:B------:R-:W-:Y:S01]  /*1c60*/  ISETP.GT.U32.AND P5, PT, R7, R6, PT ;  /* 0x000000060700720c */ /* 0x000fe20003fa4070 */
[----:B------:R-:W-:-:S03]  /*1c70*/  IMAD.HI.U32 R10, R8, R14, RZ ;  /* 0x0000000e080a7227 */ /* 0x000fc600078e00ff */
[----:B------:R0:W-:Y:S01]  /*1c80*/  STL [R1+0x1d4], R20 ;  /* 0x0001d41401007387 */ /* 0x0001e20000100800 */
[----:B------:R-:W-:-:S04]  /*1c90*/  IMAD.HI.U32 R3, R8, R17, RZ ;  /* 0x0000001108037227 */ /* 0x000fc800078e00ff */
[----:B------:R-:W-:Y:S02]  /*1ca0*/  IMAD.MOV R15, RZ, RZ, -R10 ;  /* 0x000000ffff0f7224 */ /* 0x000fe400078e0a0a */
[----:B------:R-:W-:Y:S02]  /*1cb0*/  IMAD.MOV R16, RZ, RZ, -R3 ;  /* 0x000000ffff107224 */ /* 0x000fe400078e0a03 */
[C---:B------:R-:W-:Y:S01]  /*1cc0*/  IMAD R10, R7.reuse, R13, R12 ;  /* 0x0000000d070a7224 */ /* 0x040fe200078e020c */
[----:B0-----:R-:W-:Y:S01]  /*1cd0*/  LOP3.LUT R20, R0, 0x14, R9, 0xfe, !PT ;  /* 0x0000001400147812 */ /* 0x001fe200078efe09 */
[----:B------:R-:W-:Y:S02]  /*1ce0*/  IMAD.MOV.U32 R3, RZ, RZ, R4 ;  /* 0x000000ffff037224 */ /* 0x000fe400078e0004 */
[----:B------:R-:W-:Y:S01]  /*1cf0*/  @!P6 IMAD.IADD R2, R2, 0x1, -R7 ;  /* 0x000000010202e824 */ /* 0x000fe200078e0a07 */
[----:B------:R-:W-:Y:S01]  /*1d00*/  IABS R13, R20 ;  /* 0x00000014000d7213 */ /* 0x000fe20000000000 */
[C---:B------:R-:W-:Y:S01]  /*1d10*/  IMAD R12, R7.reuse, R15, R14 ;  /* 0x0000000f070c7224 */ /* 0x040fe200078e020e */
[----:B------:R-:W-:Y:S01]  /*1d20*/  IABS R15, R21 ;  /* 0x00000015000f7213 */ /* 0x000fe20000000000 */
[----:B------:R-:W-:Y:S01]  /*1d30*/  @!P2 IMAD.MOV R3, RZ, RZ, -R3 ;  /* 0x000000ffff03a224 */ /* 0x000fe200078e0a03 */
[C---:B------:R-:W-:Y:S01]  /*1d40*/  ISETP.GT.U32.AND P2, PT, R7.reuse, R10, PT ;  /* 0x0000000a0700720c */ /* 0x040fe20003f44070 */
[----:B------:R-:W-:Y:S01]  /*1d50*/  @!P5 IMAD.IADD R6, R6, 0x1, -R7 ;  /* 0x000000010606d824 */ /* 0x000fe200078e0a07 */
[C---:B------:R-:W-:Y:S01]  /*1d60*/  ISETP.GT.U32.AND P6, PT, R7.reuse, R2, PT ;  /* 0x000000020700720c */ /* 0x040fe20003fc4070 */
[C---:B------:R-:W-:Y:S01]  /*1d70*/  IMAD R14, R7.reuse, R16, R17 ;  /* 0x00000010070e7224 */ /* 0x040fe200078e0211 */
[----:B------:R-:W-:Y:S01]  /*1d80*/  ISETP.GT.U32.AND P5, PT, R7, R12, PT ;  /* 0x0000000c0700720c */ /* 0x000fe20003fa4070 */
[----:B------:R0:W-:Y:S01]  /*1d90*/  STL [R1+0x1d8], R3 ;  /* 0x0001d80301007387 */ /* 0x0001e20000100800 */
[----:B------:R-:W-:Y:S01]  /*1da0*/  IMAD.HI.U32 R4, R8, R15, RZ ;  /* 0x0000000f08047227 */ /* 0x000fe200078e00ff */
[----:B------:R-:W-:-:S03]  /*1db0*/  IABS R17, R22 ;  /* 0x0000001600117213 */ /* 0x000fc60000000000 */
[----:B------:R-:W-:Y:S02]  /*1dc0*/  IMAD.MOV.U32 R25, RZ, RZ, R6 ;  /* 0x000000ffff197224 */ /* 0x000fe400078e0006 */
[----:B------:R-:W-:Y:S02]  /*1dd0*/  IMAD.MOV R4, RZ, RZ, -R4 ;  /* 0x000000ffff047224 */ /* 0x000fe400078e0a04 */
[--C-:B------:R-:W-:Y:S01]  /*1de0*/  @!P2 IMAD.IADD R10, R10, 0x1, -R7.reuse ;  /* 0x000000010a0aa824 */ /* 0x100fe200078e0a07 */
[----:B------:R-:W-:Y:S01]  /*1df0*/  ISETP.GE.AND P2, PT, R19, RZ, PT ;  /* 0x000000ff1300720c */ /* 0x000fe20003f46270 */
[--C-:B------:R-:W-:Y:S01]  /*1e00*/  @!P6 IMAD.IADD R2, R2, 0x1, -R7.reuse ;  /* 0x000000010202e824 */ /* 0x100fe200078e0a07 */
[C---:B------:R-:W-:Y:S01]  /*1e10*/  ISETP.GT.U32.AND P6, PT, R7.reuse, R14, PT ;  /* 0x0000000e0700720c */ /* 0x040fe20003fc4070 */
[----:B------:R-:W-:Y:S01]  /*1e20*/  @!P5 IMAD.IADD R12, R12, 0x1, -R7 ;  /* 0x000000010c0cd824 */ /* 0x000fe200078e0a07 */
[----:B------:R-:W-:Y:S01]  /*1e30*/  ISETP.GT.U32.AND P5, PT, R7, R10, PT ;  /* 0x0000000a0700720c */ /* 0x000fe20003fa4070 */
[----:B0-----:R-:W-:Y:S01]  /*1e40*/  IMAD.HI.U32 R3, R8, R13, RZ ;  /* 0x0000000d08037227 */ /* 0x001fe200078e00ff */
[----:B------:R-:W-:-:S03]  /*1e50*/  LOP3.LUT R19, R0, 0x18, R9, 0xfe, !PT ;  /* 0x0000001800137812 */ /* 0x000fc600078efe09 */
[----:B------:R-:W-:Y:S02]  /*1e60*/  IMAD.MOV R16, RZ, RZ, -R3 ;  /* 0x000000ffff107224 */ /* 0x000fe400078e0a03 */
[----:B------:R-:W-:Y:S02]  /*1e70*/  IMAD.MOV.U32 R24, RZ, RZ, R2 ;  /* 0x000000ffff187224 */ /* 0x000fe400078e0002 */
[C---:B------:R-:W-:Y:S01]  /*1e80*/  IMAD R2, R7.reuse, R16, R13 ;  /* 0x0000001007027224 */ /* 0x040fe200078e020d */
[----:B------:R-:W-:Y:S01]  /*1e90*/  IABS R13, R19 ;  /* 0x00000013000d7213 */ /* 0x000fe20000000000 */
[--C-:B------:R-:W-:Y:S01]  /*1ea0*/  @!P6 IMAD.IADD R14, R14, 0x1, -R7.reuse ;  /* 0x000000010e0ee824 */ /* 0x100fe200078e0a07 */
[C---:B------:R-:W-:Y:S01]  /*1eb0*/  ISETP.GT.U32.AND P6, PT, R7.reuse, R12, PT ;  /* 0x0000000c0700720c */ /* 0x040fe20003fc4070 */
[----:B------:R-:W-:Y:S01]  /*1ec0*/  @!P5 IMAD.IADD R10, R10, 0x1, -R7 ;  /* 0x000000010a0ad824 */ /* 0x000fe200078e0a07 */
[C---:B------:R-:W-:Y:S01]  /*1ed0*/  ISETP.GT.U32.AND P5, PT, R7.reuse, R2, PT ;  /* 0x000000020700720c */ /* 0x040fe20003fa4070 */
[----:B------:R-:W-:Y:S01]  /*1ee0*/  @!P1 IMAD.MOV R25, RZ, RZ, -R25 ;  /* 0x000000ffff199224 */ /* 0x000fe200078e0a19 */
[C---:B------:R-:W-:Y:S01]  /*1ef0*/  ISETP.GT.U32.AND P1, PT, R7.reuse, R14, PT ;  /* 0x0000000e0700720c */ /* 0x040fe20003f24070 */
[----:B------:R-:W-:Y:S01]  /*1f00*/  @!P3 IMAD.MOV R24, RZ, RZ, -R24 ;  /* 0x000000ffff18b224 */ /* 0x000fe200078e0a18 */
[----:B------:R-:W-:Y:S01]  /*1f10*/  ISETP.GE.AND P3, PT, R20, RZ, PT ;  /* 0x000000ff1400720c */ /* 0x000fe20003f66270 */
[----:B------:R-:W-:Y:S01]  /*1f20*/  IMAD R4, R7, R4, R15 ;  /* 0x0000000407047224 */ /* 0x000fe200078e020f */
[----:B------:R0:W-:Y:S01]  /*1f30*/  STL [R1+0x1dc], R25 ;  /* 0x0001dc1901007387 */ /* 0x0001e20000100800 */
[----:B------:R-:W-:Y:S01]  /*1f40*/  IMAD.HI.U32 R3, R8, R17, RZ ;  /* 0x0000001108037227 */ /* 0x000fe200078e00ff */
[----:B------:R-:W-:-:S02]  /*1f50*/  LOP3.LUT R20, R0, 0x1f, R9, 0xfe, !PT ;  /* 0x0000001f00147812 */ /* 0x000fc400078efe09 */
[----:B------:R1:W-:Y:S01]  /*1f60*/  STL [R1+0x108], R24 ;  /* 0x0001081801007387 */ /* 0x0003e20000100800 */
[----:B------:R-:W-:-:S04]  /*1f70*/  IMAD.HI.U32 R6, R8, R18, RZ ;  /* 0x0000001208067227 */ /* 0x000fc800078e00ff */
[----:B------:R-:W-:Y:S01]  /*1f80*/  @!P6 IMAD.IADD R12, R12, 0x1, -R7 ;  /* 0x000000010c0ce824 */ /* 0x000fe200078e0a07 */
[C---:B------:R-:W-:Y:S01]  /*1f90*/  ISETP.GT.U32.AND P6, PT, R7.reuse, R4, PT ;  /* 0x000000040700720c */ /* 0x040fe20003fc4070 */
[----:B------:R-:W-:Y:S01]  /*1fa0*/  IMAD.MOV R16, RZ, RZ, -R3 ;  /* 0x000000ffff107224 */ /* 0x000fe200078e0a03 */
[----:B0-----:R-:W-:Y:S01]  /*1fb0*/  LOP3.LUT R25, R0, 0x32, R9, 0xfe, !PT ;  /* 0x0000003200197812 */ /* 0x001fe200078efe09 */
[----:B------:R-:W-:Y:S02]  /*1fc0*/  IMAD.MOV R3, RZ, RZ, -R6 ;  /* 0x000000ffff037224 */ /* 0x000fe400078e0a06 */
[----:B------:R-:W-:Y:S02]  /*1fd0*/  @!P5 IMAD.IADD R2, R2, 0x1, -R7 ;  /* 0x000000010202d824 */ /* 0x000fe400078e0a07 */
[----:B-1----:R-:W-:Y:S02]  /*1fe0*/  IMAD.MOV.U32 R24, RZ, RZ, R10 ;  /* 0x000000ffff187224 */ /* 0x002fe400078e000a */
[C---:B------:R-:W-:Y:S01]  /*1ff0*/  IMAD R6, R7.reuse, R16, R17 ;  /* 0x0000001007067224 */ /* 0x040fe200078e0211 */
[----:B------:R-:W-:Y:S01]  /*2000*/  LOP3.LUT R17, R0, 0x19, R9, 0xfe, !PT ;  /* 0x0000001900117812 */ /* 0x000fe200078efe09 */
[----:B------:R-:W-:-:S02]  /*2010*/  IMAD R16, R7, R3, R18 ;  /* 0x0000000307107224 */ /* 0x000fc400078e0212 */
[----:B------:R-:W-:Y:S01]  /*2020*/  @!P0 IMAD.MOV R24, RZ, RZ, -R24 ;  /* 0x000000ffff188224 */ /* 0x000fe200078e0a18 */
[C---:B------:R-:W-:Y:S01]  /*2030*/  ISETP.GT.U32.AND P0, PT, R7.reuse, R2, PT ;  /* 0x000000020700720c */ /* 0x040fe20003f04070 */
[----:B------:R-:W-:Y:S01]  /*2040*/  @!P4 IMAD.MOV R12, RZ, RZ, -R12 ;  /* 0x000000ffff0cc224 */ /* 0x000fe200078e0a0c */
[C---:B------:R-:W-:Y:S01]  /*2050*/  ISETP.GT.U32.AND P4, PT, R7.reuse, R16, PT ;  /* 0x000000100700720c */ /* 0x040fe20003f84070 */
[--C-:B------:R-:W-:Y:S01]  /*2060*/  @!P1 IMAD.IADD R14, R14, 0x1, -R7.reuse ;  /* 0x000000010e0e9824 */ /* 0x100fe200078e0a07 */
[C---:B------:R-:W-:Y:S01]  /*2070*/  ISETP.GT.U32.AND P5, PT, R7.reuse, R6, PT ;  /* 0x000000060700720c */ /* 0x040fe20003fa4070 */
[----:B------:R-:W-:Y:S01]  /*2080*/  @!P6 IMAD.IADD R4, R4, 0x1, -R7 ;  /* 0x000000010404e824 */ /* 0x000fe200078e0a07 */
[----:B------:R-:W-:Y:S01]  /*2090*/  IABS R15, R17 ;  /* 0x00000011000f7213 */ /* 0x000fe20000000000 */
[----:B------:R-:W-:Y:S01]  /*20a0*/  @!P2 IMAD.MOV R14, RZ, RZ, -R14 ;  /* 0x000000ffff0ea224 */ /* 0x000fe200078e0a0e */
[----:B------:R-:W-:Y:S01]  /*20b0*/  STL [R1+0x104], R24 ;  /* 0x0001041801007387 */ /* 0x000fe20000100800 */
[----:B------:R-:W-:Y:S01]  /*20c0*/  IMAD.HI.U32 R3, R8, R13, RZ ;  /* 0x0000000d08037227 */ /* 0x000fe200078e00ff */
[----:B------:R-:W-:-:S02]  /*20d0*/  ISETP.GT.U32.AND P6, PT, R7, R4, PT ;  /* 0x000000040700720c */ /* 0x000fc40003fc4070 */
[----:B------:R0:W-:Y:S01]  /*20e0*/  STL [R1+0x100], R12 ;  /* 0x0001000c01007387 */ /* 0x0001e20000100800 */
[----:B------:R-:W-:Y:S01]  /*20f0*/  @!P0 IMAD.IADD R2, R2, 0x1, -R7 ;  /* 0x0000000102028824 */ /* 0x000fe200078e0a07 */
[----:B------:R-:W-:Y:S01]  /*2100*/  ISETP.GE.AND P1, PT, R21, RZ, PT ;  /* 0x000000ff1500720c */ /* 0x000fe20003f26270 */
[----:B------:R-:W-:Y:S01]  /*2110*/  IMAD.MOV R10, RZ, RZ, -R3 ;  /* 0x000000ffff0a7224 */ /* 0x000fe200078e0a03 */
[----:B------:R1:W-:Y:S01]  /*2120*/  STL [R1+0xfc], R14 ;  /* 0x0000fc0e01007387 */ /* 0x0003e20000100800 */
[----:B------:R-:W-:Y:S01]  /*2130*/  @!P4 IMAD.IADD R16, R16, 0x1, -R7 ;  /* 0x000000011010c824 */ /* 0x000fe200078e0a07 */
[----:B------:R-:W-:Y:S01]  /*2140*/  ISETP.GE.AND P2, PT, R22, RZ, PT ;  /* 0x000000ff1600720c */ /* 0x000fe20003f46270 */
[----:B------:R-:W-:Y:S01]  /*2150*/  IMAD R10, R7, R10, R13 ;  /* 0x0000000a070a7224 */ /* 0x000fe200078e020d */
[----:B------:R-:W-:Y:S01]  /*2160*/  ISETP.GE.AND P0, PT, R23, RZ, PT ;  /* 0x000000ff1700720c */ /* 0x000fe20003f06270 */
[----:B------:R-:W-:Y:S01]  /*2170*/  @!P5 IMAD.IADD R6, R6, 0x1, -R7 ;  /* 0x000000010606d824 */ /* 0x000fe200078e0a07 */
[----:B------:R-:W-:Y:S01]  /*2180*/  LOP3.LUT R13, R0, 0x1c, R9, 0xfe, !PT ;  /* 0x0000001c000d7812 */ /* 0x000fe200078efe09 */
[----:B0-----:R-:W-:Y:S01]  /*2190*/  IMAD.MOV.U32 R12, RZ, RZ, R15 ;  /* 0x000000ffff0c7224 */ /* 0x001fe200078e000f */
[----:B------:R-:W-:Y:S01]  /*21a0*/  ISETP.GE.AND P4, PT, R19, RZ, PT ;  /* 0x000000ff1300720c */ /* 0x000fe20003f86270 */
[----:B------:R-:W-:Y:S01]  /*21b0*/  @!P6 IMAD.IADD R4, R4, 0x1, -R7 ;  /* 0x000000010404e824 */ /* 0x000fe200078e0a07 */
[C---:B------:R-:W-:Y:S01]  /*21c0*/  ISETP.GT.U32.AND P6, PT, R7.reuse, R10, PT ;  /* 0x0000000a0700720c */ /* 0x040fe20003fc4070 */
[----:B-1----:R-:W-:Y:S01]  /*21d0*/  IMAD.MOV.U32 R14, RZ, RZ, R2 ;  /* 0x000000ffff0e7224 */ /* 0x002fe200078e0002 */
[----:B------:R-:W-:Y:S01]  /*21e0*/  ISETP.GT.U32.AND P5, PT, R7, R6, PT ;  /* 0x000000060700720c */ /* 0x000fe20003fa4070 */
[----:B------:R-:W-:Y:S01]  /*21f0*/  IMAD.HI.U32 R3, R8, R12, RZ ;  /* 0x0000000c08037227 */ /* 0x000fe200078e00ff */
[----:B------:R-:W-:-:S02]  /*2200*/  LOP3.LUT R19, R0, 0x1e, R9, 0xfe, !PT ;  /* 0x0000001e00137812 */ /* 0x000fc400078efe09 */
[C---:B------:R-:W-:Y:S01]  /*2210*/  LOP3.LUT R21, R0.reuse, 0x20, R9, 0xfe, !PT ;  /* 0x0000002000157812 */ /* 0x040fe200078efe09 */
[----:B------:R-:W-:Y:S01]  /*2220*/  @!P3 IMAD.MOV R14, RZ, RZ, -R14 ;  /* 0x000000ffff0eb224 */ /* 0x000fe200078e0a0e */
[C---:B------:R-:W-:Y:S01]  /*2230*/  ISETP.GT.U32.AND P3, PT, R7.reuse, R16, PT ;  /* 0x000000100700720c */ /* 0x040fe20003f64070 */
[----:B------:R-:W-:Y:S01]  /*2240*/  IMAD.MOV R3, RZ, RZ, -R3 ;  /* 0x000000ffff037224 */ /* 0x000fe200078e0a03 */
[C-C-:B------:R-:W-:Y:S01]  /*2250*/  LOP3.LUT R22, R0.reuse, 0x21, R9.reuse, 0xfe, !PT ;  /* 0x0000002100167812 */ /* 0x140fe200078efe09 */
[----:B------:R-:W-:Y:S01]  /*2260*/  @!P1 IMAD.MOV R4, RZ, RZ, -R4 ;  /* 0x000000ffff049224 */ /* 0x000fe200078e0a04 */
[----:B------:R-:W-:Y:S01]  /*2270*/  STL [R1+0xf8], R14 ;  /* 0x0000f80e01007387 */ /* 0x000fe20000100800 */
[----:B------:R-:W-:Y:S01]  /*2280*/  IMAD R2, R7, R3, R12 ;  /* 0x0000000307027224 */ /* 0x000fe200078e020c */
[----:B------:R-:W-:Y:S01]  /*2290*/  LOP3.LUT R3, R0, 0x1a, R9, 0xfe, !PT ;  /* 0x0000001a00037812 */ /* 0x000fe200078efe09 */
[----:B------:R-:W-:Y:S01]  /*22a0*/  @!P6 IMAD.IADD R10, R10, 0x1, -R7 ;  /* 0x000000010a0ae824 */ /* 0x000fe200078e0a07 */
[----:B------:R-:W-:Y:S01]  /*22b0*/  LOP3.LUT R12, R0, 0x1b, R9, 0xfe, !PT ;  /* 0x0000001b000c7812 */ /* 0x000fe200078efe09 */
[----:B------:R-:W-:Y:S01]  /*22c0*/  @!P5 IMAD.IADD R6, R6, 0x1, -R7 ;  /* 0x000000010606d824 */ /* 0x000fe200078e0a07 */
[----:B------:R0:W-:Y:S01]  /*22d0*/  STL [R1+0x1e0], R4 ;  /* 0x0001e00401007387 */ /* 0x0001e20000100800 */
[----:B------:R-:W-:-:S02]  /*22e0*/  ISETP.GE.AND P1, PT, R3, RZ, PT ;  /* 0x000000ff0300720c */ /* 0x000fc40003f26270 */
[----:B------:R-:W-:Y:S01]  /*22f0*/  @!P3 IMAD.IADD R16, R16, 0x1, -R7 ;  /* 0x000000011010b824 */ /* 0x000fe200078e0a07 */
[C---:B------:R-:W-:Y:S01]  /*2300*/  ISETP.GT.U32.AND P3, PT, R7.reuse, R2, PT ;  /* 0x000000020700720c */ /* 0x040fe20003f64070 */
[----:B------:R-:W-:Y:S01]  /*2310*/  @!P2 IMAD.MOV R6, RZ, RZ, -R6 ;  /* 0x000000ffff06a224 */ /* 0x000fe200078e0a06 */
[----:B------:R-:W-:Y:S01]  /*2320*/  ISETP.GT.U32.AND P6, PT, R7, R10, PT ;  /* 0x0000000a0700720c */ /* 0x000fe20003fc4070 */
[----:B------:R-:W-:Y:S01]  /*2330*/  IMAD.MOV.U32 R15, RZ, RZ, R16 ;  /* 0x000000ffff0f7224 */ /* 0x000fe200078e0010 */
[----:B------:R-:W-:Y:S02]  /*2340*/  ISETP.GE.AND P2, PT, R12, RZ, PT ;  /* 0x000000ff0c00720c */ /* 0x000fe40003f46270 */
[----:B0-----:R-:W-:Y:S01]  /*2350*/  IABS R4, R3 ;  /* 0x0000000300047213 */ /* 0x001fe20000000000 */
[----:B------:R-:W-:Y:S01]  /*2360*/  @!P0 IMAD.MOV R15, RZ, RZ, -R15 ;  /* 0x000000ffff0f8224 */ /* 0x000fe200078e0a0f */
[----:B------:R-:W-:Y:S01]  /*2370*/  IABS R12, R12 ;  /* 0x0000000c000c7213 */ /* 0x000fe20000000000 */
[----:B------:R0:W-:Y:S01]  /*2380*/  STL [R1+0x1e4], R6 ;  /* 0x0001e40601007387 */ /* 0x0001e20000100800 */
[----:B------:R-:W-:Y:S01]  /*2390*/  LOP3.LUT R14, R0, 0x1d, R9, 0xfe, !PT ;  /* 0x0000001d000e7812 */ /* 0x000fe200078efe09 */
[----:B------:R-:W-:Y:S01]  /*23a0*/  IMAD.HI.U32 R3, R8, R4, RZ ;  /* 0x0000000408037227 */ /* 0x000fe200078e00ff */
[----:B------:R-:W-:Y:S01]  /*23b0*/  ISETP.GE.AND P0, PT, R13, RZ, PT ;  /* 0x000000ff0d00720c */ /* 0x000fe20003f06270 */
[----:B------:R1:W-:Y:S01]  /*23c0*/  STL [R1+0x1e8], R15 ;  /* 0x0001e80f01007387 */ /* 0x0003e20000100800 */
[----:B------:R-:W-:Y:S01]  /*23d0*/  ISETP.GE.AND P5, PT, R17, RZ, PT ;  /* 0x000000ff1100720c */ /* 0x000fe20003fa6270 */
[--C-:B------:R-:W-:Y:S01]  /*23e0*/  @!P3 IMAD.IADD R2, R2, 0x1, -R7.reuse ;  /* 0x000000010202b824 */ /* 0x100fe200078e0a07 */
[----:B------:R-:W-:Y:S01]  /*23f0*/  IABS R18, R22 ;  /* 0x0000001600127213 */ /* 0x000fe20000000000 */
[----:B------:R-:W-:Y:S01]  /*2400*/  @!P6 IMAD.IADD R10, R10, 0x1, -R7 ;  /* 0x000000010a0ae824 */ /* 0x000fe200078e0a07 */
[----:B------:R-:W-:-:S02]  /*2410*/  ISETP.GE.AND P6, PT, R14, RZ, PT ;  /* 0x000000ff0e00720c */ /* 0x000fc40003fc6270 */
[----:B0-----:R-:W-:Y:S01]  /*2420*/  IABS R6, R13 ;  /* 0x0000000d00067213 */ /* 0x001fe20000000000 */
[----:B------:R-:W-:Y:S01]  /*2430*/  IMAD.MOV.U32 R13, RZ, RZ, R12 ;  /* 0x000000ffff0d7224 */ /* 0x000fe200078e000c */
[----:B------:R-:W-:Y:S01]  /*2440*/  ISETP.GT.U32.AND P3, PT, R7, R2, PT ;  /* 0x000000020700720c */ /* 0x000fe20003f64070 */
[----:B------:R-:W-:Y:S01]  /*2450*/  IMAD.MOV R12, RZ, RZ, -R3 ;  /* 0x000000ffff0c7224 */ /* 0x000fe200078e0a03 */
[----:B-1----:R-:W-:Y:S01]  /*2460*/  IABS R15, R14 ;  /* 0x0000000e000f7213 */ /* 0x002fe20000000000 */
[----:B------:R-:W-:Y:S01]  /*2470*/  IMAD.MOV.U32 R14, RZ, RZ, R6 ;  /* 0x000000ffff0e7224 */ /* 0x000fe200078e0006 */
[----:B------:R-:W-:Y:S01]  /*2480*/  LOP3.LUT R24, R0, 0x31, R9, 0xfe, !PT ;  /* 0x0000003100187812 */ /* 0x000fe200078efe09 */
[----:B------:R-:W-:-:S04]  /*2490*/  IMAD.HI.U32 R3, R8, R13, RZ ;  /* 0x0000000d08037227 */ /* 0x000fc800078e00ff */
[----:B------:R-:W-:Y:S02]  /*24a0*/  IMAD R4, R7, R12, R4 ;  /* 0x0000000c07047224 */ /* 0x000fe400078e0204 */
[----:B------:R-:W-:Y:S02]  /*24b0*/  IMAD.MOV.U32 R16, RZ, RZ, R10 ;  /* 0x000000ffff107224 */ /* 0x000fe400078e000a */
[----:B------:R-:W-:-:S04]  /*24c0*/  IMAD.HI.U32 R6, R8, R14, RZ ;  /* 0x0000000e08067227 */ /* 0x000fc800078e00ff */
[----:B------:R-:W-:Y:S02]  /*24d0*/  IMAD.MOV R10, RZ, RZ, -R3 ;  /* 0x000000ffff0a7224 */ /* 0x000fe400078e0a03 */
[----:B------:R-:W-:Y:S01]  /*24e0*/  @!P4 IMAD.MOV R16, RZ, RZ, -R16 ;  /* 0x000000ffff10c224 */ /* 0x000fe200078e0a10 */
[C---:B------:R-:W-:Y:S01]  /*24f0*/  ISETP.GT.U32.AND P4, PT, R7.reuse, R4, PT ;  /* 0x000000040700720c */ /* 0x040fe20003f84070 */
[----:B------:R-:W-:Y:S02]  /*2500*/  IMAD.MOV R12, RZ, RZ, -R6 ;  /* 0x000000ffff0c7224 */ /* 0x000fe400078e0a06 */
[----:B------:R-:W-:Y:S01]  /*2510*/  @!P3 IMAD.IADD R2, R2, 0x1, -R7 ;  /* 0x000000010202b824 */ /* 0x000fe200078e0a07 */
[----:B------:R0:W-:Y:S01]  /*2520*/  STL [R1+0xf4], R16 ;  /* 0x0000f41001007387 */ /* 0x0001e20000100800 */
[C---:B------:R-:W-:Y:S01]  /*2530*/  IMAD R6, R7.reuse, R10, R13 ;  /* 0x0000000a07067224 */ /* 0x040fe200078e020d */
[----:B------:R-:W-:Y:S01]  /*2540*/  IABS R13, R19 ;  /* 0x00000013000d7213 */ /* 0x000fe20000000000 */
[----:B------:R-:W-:-:S02]  /*2550*/  IMAD R10, R7, R12, R14 ;  /* 0x0000000c070a7224 */ /* 0x000fc400078e020e */
[----:B------:R-:W-:Y:S01]  /*2560*/  IMAD.MOV.U32 R17, RZ, RZ, R2 ;  /* 0x000000ffff117224 */ /* 0x000fe200078e0002 */
[----:B------:R-:W-:Y:S01]  /*2570*/  ISETP.GT.U32.AND P3, PT, R7, R6, PT ;  /* 0x000000060700720c */ /* 0x000fe20003f64070 */
[----:B------:R-:W-:-:S04]  /*2580*/  IMAD.HI.U32 R3, R8, R15, RZ ;  /* 0x0000000f08037227 */ /* 0x000fc800078e00ff */
[----:B------:R-:W-:Y:S01]  /*2590*/  @!P5 IMAD.MOV R17, RZ, RZ, -R17 ;  /* 0x000000ffff11d224 */ /* 0x000fe200078e0a11 */
[C---:B------:R-:W-:Y:S01]  /*25a0*/  ISETP.GT.U32.AND P5, PT, R7.reuse, R10, PT ;  /* 0x0000000a0700720c */ /* 0x040fe20003fa4070 */
[----:B------:R-:W-:Y:S02]  /*25b0*/  @!P4 IMAD.IADD R4, R4, 0x1, -R7 ;  /* 0x000000010404c824 */ /* 0x000fe400078e0a07 */
[----:B0-----:R-:W-:Y:S01]  /*25c0*/  IMAD.MOV R16, RZ, RZ, -R3 ;  /* 0x000000ffff107224 */ /* 0x001fe200078e0a03 */
[----:B------:R0:W-:Y:S01]  /*25d0*/  STL [R1+0xf0], R17 ;  /* 0x0000f01101007387 */ /* 0x0001e20000100800 */
[----:B------:R-:W-:Y:S01]  /*25e0*/  IMAD.HI.U32 R3, R8, R13, RZ ;  /* 0x0000000d08037227 */ /* 0x000fe200078e00ff */
[----:B------:R-:W-:-:S03]  /*25f0*/  ISETP.GT.U32.AND P4, PT, R7, R4, PT ;  /* 0x000000040700720c */ /* 0x000fc60003f84070 */
[----:B------:R-:W-:Y:S01]  /*2600*/  IMAD R2, R7, R16, R15 ;  /* 0x0000001007027224 */ /* 0x000fe200078e020f */
[----:B------:R-:W-:Y:S01]  /*2610*/  IABS R15, R20 ;  /* 0x00000014000f7213 */ /* 0x000fe20000000000 */
[----:B------:R-:W-:Y:S02]  /*2620*/  IMAD.MOV R14, RZ, RZ, -R3 ;  /* 0x000000ffff0e7224 */ /* 0x000fe400078e0a03 */
[----:B------:R-:W-:Y:S01]  /*2630*/  @!P5 IMAD.IADD R10, R10, 0x1, -R7 ;  /* 0x000000010a0ad824 */ /* 0x000fe200078e0a07 */
[----:B0-----:R-:W-:Y:S01]  /*2640*/  IABS R17, R21 ;  /* 0x0000001500117213 */ /* 0x001fe20000000000 */
[----:B------:R-:W-:-:S03]  /*2650*/  IMAD.HI.U32 R12, R8, R15, RZ ;  /* 0x0000000f080c7227 */ /* 0x000fc600078e00ff */
[C---:B------:R-:W-:Y:S01]  /*2660*/  ISETP.GT.U32.AND P5, PT, R7.reuse, R10, PT ;  /* 0x0000000a0700720c */ /* 0x040fe20003fa4070 */
[--C-:B------:R-:W-:Y:S01]  /*2670*/  @!P4 IMAD.IADD R4, R4, 0x1, -R7.reuse ;  /* 0x000000010404c824 */ /* 0x100fe200078e0a07 */
[C---:B------:R-:W-:Y:S01]  /*2680*/  ISETP.GT.U32.AND P4, PT, R7.reuse, R2, PT ;  /* 0x000000020700720c */ /* 0x040fe20003f84070 */
[----:B------:R-:W-:Y:S02]  /*2690*/  @!P3 IMAD.IADD R6, R6, 0x1, -R7 ;  /* 0x000000010606b824 */ /* 0x000fe400078e0a07 */
[----:B------:R-:W-:Y:S02]  /*26a0*/  IMAD.MOV R16, RZ, RZ, -R12 ;  /* 0x000000ffff107224 */ /* 0x000fe400078e0a0c */
[C---:B------:R-:W-:Y:S01]  /*26b0*/  IMAD R12, R7.reuse, R14, R13 ;  /* 0x0000000e070c7224 */ /* 0x040fe200078e020d */
[C---:B------:R-:W-:Y:S01]  /*26c0*/  ISETP.GT.U32.AND P3, PT, R7.reuse, R6, PT ;  /* 0x000000060700720c */ /* 0x040fe20003f64070 */
[----:B------:R-:W-:Y:S02]  /*26d0*/  IMAD R14, R7, R16, R15 ;  /* 0x00000010070e7224 */ /* 0x000fe400078e020f */
[----:B------:R-:W-:-:S02]  /*26e0*/  IMAD.MOV.U32 R23, RZ, RZ, R4 ;  /* 0x000000ffff177224 */ /* 0x000fc400078e0004 */
[--C-:B------:R-:W-:Y:S01]  /*26f0*/  @!P5 IMAD.IADD R10, R10, 0x1, -R7.reuse ;  /* 0x000000010a0ad824 */ /* 0x100fe200078e0a07 */
[----:B------:R-:W-:Y:S01]  /*2700*/  ISETP.GT.U32.AND P5, PT, R7, R14, PT ;  /* 0x0000000e0700720c */ /* 0x000fe20003fa4070 */
[----:B------:R-:W-:Y:S01]  /*2710*/  @!P4 IMAD.IADD R2, R2, 0x1, -R7 ;  /* 0x000000010202c824 */ /* 0x000fe200078e0a07 */
[----:B------:R-:W-:Y:S01]  /*2720*/  ISETP.GE.AND P4, PT, R19, RZ, PT ;  /* 0x000000ff1300720c */ /* 0x000fe20003f86270 */
[----:B------:R-:W-:Y:S01]  /*2730*/  @!P1 IMAD.MOV R23, RZ, RZ, -R23 ;  /* 0x000000ffff179224 */ /* 0x000fe200078e0a17 */
[C---:B------:R-:W-:Y:S01]  /*2740*/  LOP3.LUT R19, R0.reuse, 0x25, R9, 0xfe, !PT ;  /* 0x0000002500137812 */ /* 0x040fe200078efe09 */
[----:B------:R-:W-:Y:S01]  /*2750*/  IMAD.MOV.U32 R15, RZ, RZ, R17 ;  /* 0x000000ffff0f7224 */ /* 0x000fe200078e0011 */
[C---:B------:R-:W-:Y:S01]  /*2760*/  ISETP.GT.U32.AND P1, PT, R7.reuse, R2, PT ;  /* 0x000000020700720c */ /* 0x040fe20003f24070 */
[----:B------:R-:W-:Y:S01]  /*2770*/  IMAD.MOV.U32 R16, RZ, RZ, R18 ;  /* 0x000000ffff107224 */ /* 0x000fe200078e0012 */
[----:B------:R-:W-:Y:S01]  /*2780*/  LOP3.LUT R18, R0, 0x22, R9, 0xfe, !PT ;  /* 0x0000002200127812 */ /* 0x000fe200078efe09 */
[--C-:B------:R-:W-:Y:S01]  /*2790*/  @!P3 IMAD.IADD R6, R6, 0x1, -R7.reuse ;  /* 0x000000010606b824 */ /* 0x100fe200078e0a07 */
[----:B------:R-:W-:Y:S01]  /*27a0*/  ISETP.GT.U32.AND P3, PT, R7, R12, PT ;  /* 0x0000000c0700720c */ /* 0x000fe20003f64070 */
[----:B------:R-:W-:Y:S01]  /*27b0*/  IMAD.HI.U32 R3, R8, R15, RZ ;  /* 0x0000000f08037227 */ /* 0x000fe200078e00ff */
[----:B------:R-:W-:Y:S01]  /*27c0*/  IABS R17, R18 ;  /* 0x0000001200117213 */ /* 0x000fe20000000000 */
[----:B------:R0:W-:Y:S02]  /*27d0*/  STL [R1+0xec], R23 ;  /* 0x0000ec1701007387 */ /* 0x0001e40000100800 */
[----:B------:R-:W-:-:S02]  /*27e0*/  @!P5 IMAD.IADD R14, R14, 0x1, -R7 ;  /* 0x000000010e0ed824 */ /* 0x000fc400078e0a07 */
[----:B------:R-:W-:-:S03]  /*27f0*/  IMAD.HI.U32 R13, R8, R16, RZ ;  /* 0x00000010080d7227 */ /* 0x000fc600078e00ff */
[----:B------:R-:W-:Y:S01]  /*2800*/  ISETP.GT.U32.AND P5, PT, R7, R14, PT ;  /* 0x0000000e0700720c */ /* 0x000fe20003fa4070 */
[----:B------:R-:W-:Y:S02]  /*2810*/  IMAD.MOV R4, RZ, RZ, -R3 ;  /* 0x000000ffff047224 */ /* 0x000fe400078e0a03 */
[----:B------:R-:W-:-:S04]  /*2820*/  IMAD.HI.U32 R3, R8, R17, RZ ;  /* 0x0000001108037227 */ /* 0x000fc800078e00ff */
[----:B------:R-:W-:Y:S02]  /*2830*/  IMAD.MOV R13, RZ, RZ, -R13 ;  /* 0x000000ffff0d7224 */ /* 0x000fe400078e0a0d */
[C---:B------:R-:W-:Y:S02]  /*2840*/  IMAD R4, R7.reuse, R4, R15 ;  /* 0x0000000407047224 */ /* 0x040fe400078e020f */
[--C-:B------:R-:W-:Y:S02]  /*2850*/  @!P1 IMAD.IADD R2, R2, 0x1, -R7.reuse ;  /* 0x0000000102029824 */ /* 0x100fe400078e0a07 */
[----:B------:R-:W-:Y:S01]  /*2860*/  IMAD.MOV.U32 R15, RZ, RZ, R10 ;  /* 0x000000ffff0f7224 */ /* 0x000fe200078e000a */
[----:B------:R-:W-:Y:S01]  /*2870*/  ISETP.GT.U32.AND P1, PT, R7, R4, PT ;  /* 0x000000040700720c */ /* 0x000fe20003f24070 */
[----:B------:R-:W-:Y:S01]  /*2880*/  @!P3 IMAD.IADD R12, R12, 0x1, -R7 ;  /* 0x000000010c0cb824 */ /* 0x000fe200078e0a07 */
[----:B------:R-:W-:Y:S01]  /*2890*/  ISETP.GE.AND P3, PT, R20, RZ, PT ;  /* 0x000000ff1400720c */ /* 0x000fe20003f66270 */
[----:B0-----:R-:W-:Y:S01]  /*28a0*/  IMAD.MOV.U32 R23, RZ, RZ, R6 ;  /* 0x000000ffff177224 */ /* 0x001fe200078e0006 */
[----:B------:R-:W-:Y:S01]  /*28b0*/  LOP3.LUT R20, R0, 0x26, R9, 0xfe, !PT ;  /* 0x0000002600147812 */ /* 0x000fe200078efe09 */
[----:B------:R-:W-:-:S02]  /*28c0*/  IMAD.MOV R10, RZ, RZ, -R3 ;  /* 0x000000ffff0a7224 */ /* 0x000fc400078e0a03 */
[C---:B------:R-:W-:Y:S02]  /*28d0*/  IMAD R6, R7.reuse, R13, R16 ;  /* 0x0000000d07067224 */ /* 0x040fe400078e0210 */
[----:B------:R-:W-:Y:S02]  /*28e0*/  IMAD.MOV.U32 R13, RZ, RZ, R2 ;  /* 0x000000ffff0d7224 */ /* 0x000fe400078e0002 */
[----:B------:R-:W-:Y:S01]  /*28f0*/  @!P2 IMAD.MOV R23, RZ, RZ, -R23 ;  /* 0x000000ffff17a224 */ /* 0x000fe200078e0a17 */
[C---:B------:R-:W-:Y:S01]  /*2900*/  ISETP.GT.U32.AND P2, PT, R7.reuse, R12, PT ;  /* 0x0000000c0700720c */ /* 0x040fe20003f44070 */
[C---:B------:R-:W-:Y:S01]  /*2910*/  IMAD R2, R7.reuse, R10, R17 ;  /* 0x0000000a07027224 */ /* 0x040fe200078e0211 */
[----:B------:R-:W-:Y:S01]  /*2920*/  LOP3.LUT R17, R0, 0x24, R9, 0xfe, !PT ;  /* 0x0000002400117812 */ /* 0x000fe200078efe09 */
[----:B------:R-:W-:Y:S01]  /*2930*/  @!P0 IMAD.MOV R15, RZ, RZ, -R15 ;  /* 0x000000ffff0f8224 */ /* 0x000fe200078e0a0f */
[----:B------:R-:W-:Y:S01]  /*2940*/  STL [R1+0xe8], R23 ;  /* 0x0000e81701007387 */ /* 0x000fe20000100800 */
[----:B------:R-:W-:Y:S01]  /*2950*/  @!P6 IMAD.MOV R13, RZ, RZ, -R13 ;  /* 0x000000ffff0de224 */ /* 0x000fe200078e0a0d */
[C---:B------:R-:W-:Y:S01]  /*2960*/  ISETP.GT.U32.AND P6, PT, R7.reuse, R6, PT ;  /* 0x000000060700720c */ /* 0x040fe20003fc4070 */
[--C-:B------:R-:W-:Y:S01]  /*2970*/  @!P5 IMAD.IADD R14, R14, 0x1, -R7.reuse ;  /* 0x000000010e0ed824 */ /* 0x100fe200078e0a07 */
[----:B------:R-:W-:Y:S01]  /*2980*/  ISETP.GT.U32.AND P5, PT, R7, R2, PT ;  /* 0x000000020700720c */ /* 0x000fe20003fa4070 */
[----:B------:R0:W-:Y:S01]  /*2990*/  STL [R1+0xe4], R15 ;  /* 0x0000e40f01007387 */ /* 0x0001e20000100800 */
[--C-:B------:R-:W-:Y:S01]  /*29a0*/  @!P1 IMAD.IADD R4, R4, 0x1, -R7.reuse ;  /* 0x0000000104049824 */ /* 0x100fe200078e0a07 */
[----:B------:R-:W-:Y:S01]  /*29b0*/  ISETP.GE.AND P1, PT, R18, RZ, PT ;  /* 0x000000ff1200720c */ /* 0x000fe20003f26270 */
[----:B------:R-:W-:Y:S01]  /*29c0*/  @!P3 IMAD.MOV R14, RZ, RZ, -R14 ;  /* 0x000000ffff0eb224 */ /* 0x000fe200078e0a0e */
[----:B------:R1:W-:Y:S01]  /*29d0*/  STL [R1+0x234], R13 ;  /* 0x0002340d01007387 */ /* 0x0003e20000100800 */
[----:B------:R-:W-:Y:S01]  /*29e0*/  @!P2 IMAD.IADD R12, R12, 0x1, -R7 ;  /* 0x000000010c0ca824 */ /* 0x000fe200078e0a07 */
[----:B------:R-:W-:-:S02]  /*29f0*/  IABS R18, R20 ;  /* 0x0000001400127213 */ /* 0x000fc40000000000 */
[----:B------:R-:W-:Y:S01]  /*2a00*/  ISETP.GE.AND P0, PT, R21, RZ, PT ;  /* 0x000000ff1500720c */ /* 0x000fe20003f06270 */
[----:B------:R-:W-:Y:S01]  /*2a10*/  IMAD.MOV.U32 R16, RZ, RZ, R12 ;  /* 0x000000ffff107224 */ /* 0x000fe200078e000c */
[----:B0-----:R-:W-:Y:S01]  /*2a20*/  LOP3.LUT R15, R0, 0x23, R9, 0xfe, !PT ;  /* 0x00000023000f7812 */ /* 0x001fe200078efe09 */
[--C-:B------:R-:W-:Y:S01]  /*2a30*/  @!P6 IMAD.IADD R6, R6, 0x1, -R7.reuse ;  /* 0x000000010606e824 */ /* 0x100fe200078e0a07 */
[C---:B------:R-:W-:Y:S01]  /*2a40*/  ISETP.GT.U32.AND P6, PT, R7.reuse, R4, PT ;  /* 0x000000040700720c */ /* 0x040fe20003fc4070 */
[----:B------:R-:W-:Y:S01]  /*2a50*/  @!P5 IMAD.IADD R2, R2, 0x1, -R7 ;  /* 0x000000010202d824 */ /* 0x000fe200078e0a07 */
[----:B------:R-:W-:Y:S01]  /*2a60*/  IABS R10, R15 ;  /* 0x0000000f000a7213 */ /* 0x000fe20000000000 */
[----:B------:R-:W-:Y:S01]  /*2a70*/  @!P4 IMAD.MOV R16, RZ, RZ, -R16 ;  /* 0x000000ffff10c224 */ /* 0x000fe200078e0a10 */
[----:B-1----:R-:W-:Y:S02]  /*2a80*/  IABS R13, R17 ;  /* 0x00000011000d7213 */ /* 0x002fe40000000000 */
[C---:B------:R-:W-:Y:S01]  /*2a90*/  ISETP.GT.U32.AND P4, PT, R7.reuse, R2, PT ;  /* 0x000000020700720c */ /* 0x040fe20003f84070 */
[----:B------:R-:W-:Y:S01]  /*2aa0*/  IMAD.HI.U32 R3, R8, R10, RZ ;  /* 0x0000000a08037227 */ /* 0x000fe200078e00ff */
[----:B------:R0:W-:Y:S01]  /*2ab0*/  STL [R1+0x238], R16 ;  /* 0x0002381001007387 */ /* 0x0001e20000100800 */
[----:B------:R-:W-:-:S02]  /*2ac0*/  ISETP.GT.U32.AND P5, PT, R7, R6, PT ;  /* 0x000000060700720c */ /* 0x000fc40003fa4070 */
[----:B------:R-:W-:Y:S01]  /*2ad0*/  IMAD.MOV R12, RZ, RZ, -R3 ;  /* 0x000000ffff0c7224 */ /* 0x000fe200078e0a03 */
[----:B------:R-:W-:Y:S01]  /*2ae0*/  ISETP.GE.AND P2, PT, R22, RZ, PT ;  /* 0x000000ff1600720c */ /* 0x000fe20003f46270 */
[----:B------:R-:W-:Y:S01]  /*2af0*/  IMAD.HI.U32 R3, R8, R13, RZ ;  /* 0x0000000d08037227 */ /* 0x000fe200078e00ff */
[----:B------:R-:W-:Y:S01]  /*2b00*/  LOP3.LUT R21, R0, 0x27, R9, 0xfe, !PT ;  /* 0x0000002700157812 */ /* 0x000fe200078efe09 */
[----:B------:R1:W-:Y:S02]  /*2b10*/  STL [R1+0x23c], R14 ;  /* 0x00023c0e01007387 */ /* 0x0003e40000100800 */
[C---:B------:R-:W-:Y:S01]  /*2b20*/  IMAD R10, R7.reuse, R12, R10 ;  /* 0x0000000c070a7224 */ /* 0x040fe200078e020a */
[----:B0-----:R-:W-:Y:S01]  /*2b30*/  IABS R16, R19 ;  /* 0x0000001300107213 */ /* 0x001fe20000000000 */
[----:B------:R-:W-:Y:S02]  /*2b40*/  IMAD.MOV R12, RZ, RZ, -R3 ;  /* 0x000000ffff0c7224 */ /* 0x000fe400078e0a03 */
[----:B------:R-:W-:Y:S01]  /*2b50*/  @!P6 IMAD.IADD R4, R4, 0x1, -R7 ;  /* 0x000000010404e824 */ /* 0x000fe200078e0a07 */
[C---:B------:R-:W-:Y:S01]  /*2b60*/  ISETP.GT.U32.AND P6, PT, R7.reuse, R10, PT ;  /* 0x0000000a0700720c */ /* 0x040fe20003fc4070 */
[----:B------:R-:W-:-:S02]  /*2b70*/  IMAD R12, R7, R12, R13 ;  /* 0x0000000c070c7224 */ /* 0x000fc400078e020d */
        /* <DEDUP_REMOVED lines=10> */
[----:B------:R-:W-:Y:S01]  /*2c20*/  IABS R3, R21 ;  /* 0x0000001500037213 */ /* 0x000fe20000000000 */
[----:B------:R-:W-:Y:S01]  /*2c30*/  IMAD.MOV R13, RZ, RZ, -R13 ;  /* 0x000000ffff0d7224 */ /* 0x000fe200078e0a0d */
[----:B------:R-:W-:Y:S01]  /*2c40*/  ISETP.GT.U32.AND P3, PT, R7, R10, PT ;  /* 0x0000000a0700720c */ /* 0x000fe20003f64070 */
[----:B------:R-:W-:Y:S01]  /*2c50*/  @!P5 IMAD.IADD R6, R6, 0x1, -R7 ;  /* 0x000000010606d824 */ /* 0x000fe200078e0a07 */
[----:B------:R-:W-:Y:S01]  /*2c60*/  ISETP.GE.AND P5, PT, R15, RZ, PT ;  /* 0x000000ff0f00720c */ /* 0x000fe20003fa6270 */
[----:B------:R-:W-:Y:S01]  /*2c70*/  IMAD.MOV.U32 R22, RZ, RZ, R4 ;  /* 0x000000ffff167224 */ /* 0x000fe200078e0004 */
[----:B------:R-:W-:Y:S01]  /*2c80*/  IABS R15, R17 ;  /* 0x00000011000f7213 */ /* 0x000fe20000000000 */
[----:B------:R-:W-:Y:S01]  /*2c90*/  IMAD.MOV.U32 R4, RZ, RZ, R2 ;  /* 0x000000ffff047224 */ /* 0x000fe200078e0002 */
[C---:B------:R-:W-:Y:S01]  /*2ca0*/  ISETP.GT.U32.AND P4, PT, R7.reuse, R12, PT ;  /* 0x0000000c0700720c */ /* 0x040fe20003f84070 */
[----:B------:R-:W-:-:S02]  /*2cb0*/  IMAD R18, R7, R13, R18 ;  /* 0x0000000d07127224 */ /* 0x000fc400078e0212 */
[----:B------:R-:W-:Y:S02]  /*2cc0*/  IMAD.MOV.U32 R13, RZ, RZ, R3 ;  /* 0x000000ffff0d7224 */ /* 0x000fe400078e0003 */
[----:B------:R-:W-:Y:S01]  /*2cd0*/  @!P0 IMAD.MOV R22, RZ, RZ, -R22 ;  /* 0x000000ffff168224 */ /* 0x000fe200078e0a16 */
[C---:B------:R-:W-:Y:S01]  /*2ce0*/  ISETP.GT.U32.AND P0, PT, R7.reuse, R16, PT ;  /* 0x000000100700720c */ /* 0x040fe20003f04070 */
[----:B------:R-:W-:Y:S01]  /*2cf0*/  @!P2 IMAD.MOV R6, RZ, RZ, -R6 ;  /* 0x000000ffff06a224 */ /* 0x000fe200078e0a06 */
[----:B------:R-:W-:Y:S01]  /*2d00*/  ISETP.GT.U32.AND P2, PT, R7, R18, PT ;  /* 0x000000120700720c */ /* 0x000fe20003f44070 */
[----:B------:R-:W-:Y:S01]  /*2d10*/  @!P1 IMAD.MOV R4, RZ, RZ, -R4 ;  /* 0x000000ffff049224 */ /* 0x000fe200078e0a04 */
[----:B------:R-:W-:Y:S01]  /*2d20*/  STL [R1+0xe0], R22 ;  /* 0x0000e01601007387 */ /* 0x000fe20000100800 */
[----:B-1----:R-:W-:Y:S01]  /*2d30*/  IMAD.MOV.U32 R14, RZ, RZ, R15 ;  /* 0x000000ffff0e7224 */ /* 0x002fe200078e000f */
[----:B------:R-:W-:Y:S01]  /*2d40*/  LOP3.LUT R15, R0, 0x2a, R9, 0xfe, !PT ;  /* 0x0000002a000f7812 */ /* 0x000fe200078efe09 */
[----:B------:R-:W-:Y:S01]  /*2d50*/  IMAD.HI.U32 R3, R8, R13, RZ ;  /* 0x0000000d08037227 */ /* 0x000fe200078e00ff */
[----:B------:R0:W-:Y:S01]  /*2d60*/  STL [R1+0xdc], R6 ;  /* 0x0000dc0601007387 */ /* 0x0001e20000100800 */
[----:B------:R-:W-:-:S02]  /*2d70*/  ISETP.GE.AND P1, PT, R19, RZ, PT ;  /* 0x000000ff1300720c */ /* 0x000fc40003f26270 */
[----:B------:R-:W-:Y:S01]  /*2d80*/  IMAD.HI.U32 R2, R8, R14, RZ ;  /* 0x0000000e08027227 */ /* 0x000fe200078e00ff */
[----:B------:R1:W-:Y:S01]  /*2d90*/  STL [R1+0xd8], R4 ;  /* 0x0000d80401007387 */ /* 0x0003e20000100800 */
[----:B------:R-:W-:Y:S02]  /*2da0*/  LOP3.LUT R19, R0, 0x2b, R9, 0xfe, !PT ;  /* 0x0000002b00137812 */ /* 0x000fe400078efe09 */
[--C-:B------:R-:W-:Y:S01]  /*2db0*/  @!P3 IMAD.IADD R10, R10, 0x1, -R7.reuse ;  /* 0x000000010a0ab824 */ /* 0x100fe200078e0a07 */
[----:B------:R-:W-:Y:S01]  /*2dc0*/  ISETP.GE.AND P3, PT, R20, RZ, PT ;  /* 0x000000ff1400720c */ /* 0x000fe20003f66270 */
[----:B------:R-:W-:Y:S01]  /*2dd0*/  @!P4 IMAD.IADD R12, R12, 0x1, -R7 ;  /* 0x000000010c0cc824 */ /* 0x000fe200078e0a07 */
[C---:B0-----:R-:W-:Y:S01]  /*2de0*/  LOP3.LUT R6, R0.reuse, 0x29, R9, 0xfe, !PT ;  /* 0x0000002900067812 */ /* 0x041fe200078efe09 */
[----:B------:R-:W-:Y:S01]  /*2df0*/  IMAD.MOV.U32 R23, RZ, RZ, R10 ;  /* 0x000000ffff177224 */ /* 0x000fe200078e000a */
[----:B------:R-:W-:Y:S01]  /*2e00*/  ISETP.GE.AND P4, PT, R21, RZ, PT ;  /* 0x000000ff1500720c */ /* 0x000fe20003f86270 */
[----:B------:R-:W-:Y:S01]  /*2e10*/  IMAD.MOV.U32 R22, RZ, RZ, R12 ;  /* 0x000000ffff167224 */ /* 0x000fe200078e000c */
[----:B------:R-:W-:Y:S01]  /*2e20*/  IABS R10, R6 ;  /* 0x00000006000a7213 */ /* 0x000fe20000000000 */
[----:B-1----:R-:W-:Y:S01]  /*2e30*/  IMAD.MOV R4, RZ, RZ, -R3 ;  /* 0x000000ffff047224 */ /* 0x002fe200078e0a03 */
[----:B------:R-:W-:Y:S01]  /*2e40*/  IABS R12, R15 ;  /* 0x0000000f000c7213 */ /* 0x000fe20000000000 */
[----:B------:R-:W-:Y:S01]  /*2e50*/  IMAD.MOV R3, RZ, RZ, -R2 ;  /* 0x000000ffff037224 */ /* 0x000fe200078e0a02 */
[----:B------:R-:W-:Y:S01]  /*2e60*/  LOP3.LUT R21, R0, 0x2d, R9, 0xfe, !PT ;  /* 0x0000002d00157812 */ /* 0x000fe200078efe09 */
[----:B------:R-:W-:-:S02]  /*2e70*/  IMAD R2, R7, R4, R13 ;  /* 0x0000000407027224 */ /* 0x000fc400078e020d */
[C---:B------:R-:W-:Y:S01]  /*2e80*/  IMAD R4, R7.reuse, R3, R14 ;  /* 0x0000000307047224 */ /* 0x040fe200078e020e */
[----:B------:R-:W-:Y:S01]  /*2e90*/  IABS R14, R19 ;  /* 0x00000013000e7213 */ /* 0x000fe20000000000 */
[----:B------:R-:W-:Y:S01]  /*2ea0*/  @!P5 IMAD.MOV R23, RZ, RZ, -R23 ;  /* 0x000000ffff17d224 */ /* 0x000fe200078e0a17 */
[C---:B------:R-:W-:Y:S01]  /*2eb0*/  ISETP.GT.U32.AND P5, PT, R7.reuse, R2, PT ;  /* 0x000000020700720c */ /* 0x040fe20003fa4070 */
[--C-:B------:R-:W-:Y:S02]  /*2ec0*/  @!P2 IMAD.IADD R18, R18, 0x1, -R7.reuse ;  /* 0x000000011212a824 */ /* 0x100fe400078e0a07 */
[----:B------:R-:W-:Y:S01]  /*2ed0*/  @!P6 IMAD.MOV R22, RZ, RZ, -R22 ;  /* 0x000000ffff16e224 */ /* 0x000fe200078e0a16 */
[C---:B------:R-:W-:Y:S01]  /*2ee0*/  ISETP.GT.U32.AND P6, PT, R7.reuse, R4, PT ;  /* 0x000000040700720c */ /* 0x040fe20003fc4070 */
[----:B------:R-:W-:Y:S01]  /*2ef0*/  @!P0 IMAD.IADD R16, R16, 0x1, -R7 ;  /* 0x0000000110108824 */ /* 0x000fe200078e0a07 */
[C---:B------:R-:W-:Y:S01]  /*2f00*/  ISETP.GT.U32.AND P2, PT, R7.reuse, R18, PT ;  /* 0x000000120700720c */ /* 0x040fe20003f44070 */
[----:B------:R-:W-:Y:S01]  /*2f10*/  IMAD.HI.U32 R3, R8, R10, RZ ;  /* 0x0000000a08037227 */ /* 0x000fe200078e00ff */
[----:B------:R-:W-:Y:S02]  /*2f20*/  STL [R1+0xd4], R23 ;  /* 0x0000d41701007387 */ /* 0x000fe40000100800 */
[----:B------:R-:W-:Y:S01]  /*2f30*/  ISETP.GT.U32.AND P0, PT, R7, R16, PT ;  /* 0x000000100700720c */ /* 0x000fe20003f04070 */
[----:B------:R-:W-:Y:S01]  /*2f40*/  IMAD.MOV R3, RZ, RZ, -R3 ;  /* 0x000000ffff037224 */ /* 0x000fe200078e0a03 */
[----:B------:R0:W-:Y:S01]  /*2f50*/  STL [R1+0xd0], R22 ;  /* 0x0000d01601007387 */ /* 0x0001e20000100800 */
[----:B------:R-:W-:-:S04]  /*2f60*/  @!P5 IMAD.IADD R2, R2, 0x1, -R7 ;  /* 0x000000010202d824 */ /* 0x000fc800078e0a07 */
[--C-:B------:R-:W-:Y:S01]  /*2f70*/  @!P6 IMAD.IADD R4, R4, 0x1, -R7.reuse ;  /* 0x000000010404e824 */ /* 0x100fe200078e0a07 */
[C---:B------:R-:W-:Y:S01]  /*2f80*/  ISETP.GT.U32.AND P5, PT, R7.reuse, R2, PT ;  /* 0x000000020700720c */ /* 0x040fe20003fa4070 */
[----:B------:R-:W-:Y:S01]  /*2f90*/  @!P2 IMAD.IADD R18, R18, 0x1, -R7 ;  /* 0x000000011212a824 */ /* 0x000fe200078e0a07 */
[----:B------:R-:W-:Y:S01]  /*2fa0*/  ISETP.GE.AND P2, PT, R6, RZ, PT ;  /* 0x000000ff0600720c */ /* 0x000fe20003f46270 */
[----:B------:R-:W-:Y:S01]  /*2fb0*/  IMAD.HI.U32 R6, R8, R12, RZ ;  /* 0x0000000c08067227 */ /* 0x000fe200078e00ff */
[C---:B------:R-:W-:Y:S02]  /*2fc0*/  ISETP.GT.U32.AND P6, PT, R7.reuse, R4, PT ;  /* 0x000000040700720c */ /* 0x040fe40003fc4070 */
[C-C-:B0-----:R-:W-:Y:S01]  /*2fd0*/  LOP3.LUT R22, R0.reuse, 0x2e, R9.reuse, 0xfe, !PT ;  /* 0x0000002e00167812 */ /* 0x141fe200078efe09 */
[----:B------:R-:W-:Y:S01]  /*2fe0*/  IMAD.MOV R13, RZ, RZ, -R6 ;  /* 0x000000ffff0d7224 */ /* 0x000fe200078e0a06 */
[----:B------:R-:W-:Y:S01]  /*2ff0*/  LOP3.LUT R23, R0, 0x2f, R9, 0xfe, !PT ;  /* 0x0000002f00177812 */ /* 0x000fe200078efe09 */
[----:B------:R-:W-:-:S02]  /*3000*/  IMAD R6, R7, R3, R10 ;  /* 0x0000000307067224 */ /* 0x000fc400078e020a */
[--C-:B------:R-:W-:Y:S01]  /*3010*/  @!P0 IMAD.IADD R16, R16, 0x1, -R7.reuse ;  /* 0x0000000110108824 */ /* 0x100fe200078e0a07 */
[----:B------:R-:W-:Y:S01]  /*3020*/  ISETP.GE.AND P0, PT, R17, RZ, PT ;  /* 0x000000ff1100720c */ /* 0x000fe20003f06270 */
[C---:B------:R-:W-:Y:S01]  /*3030*/  IMAD R10, R7.reuse, R13, R12 ;  /* 0x0000000d070a7224 */ /* 0x040fe200078e020c */
[----:B------:R-:W-:Y:S01]  /*3040*/  IABS R17, R22 ;  /* 0x0000001600117213 */ /* 0x000fe20000000000 */
[--C-:B------:R-:W-:Y:S01]  /*3050*/  @!P5 IMAD.IADD R2, R2, 0x1, -R7.reuse ;  /* 0x000000010202d824 */ /* 0x100fe200078e0a07 */
[C---:B------:R-:W-:Y:S01]  /*3060*/  ISETP.GT.U32.AND P5, PT, R7.reuse, R6, PT ;  /* 0x000000060700720c */ /* 0x040fe20003fa4070 */
[----:B------:R-:W-:Y:S01]  /*3070*/  IMAD.MOV.U32 R20, RZ, RZ, R16 ;  /* 0x000000ffff147224 */ /* 0x000fe200078e0010 */
[----:B------:R-:W-:Y:S01]  /*3080*/  IABS R16, R21 ;  /* 0x0000001500107213 */ /* 0x000fe20000000000 */
[----:B------:R-:W-:Y:S01]  /*3090*/  @!P6 IMAD.IADD R4, R4, 0x1, -R7 ;  /* 0x000000010404e824 */ /* 0x000fe200078e0a07 */
[----:B------:R-:W-:Y:S01]  /*30a0*/  ISETP.GT.U32.AND P6, PT, R7, R10, PT ;  /* 0x0000000a0700720c */ /* 0x000fe20003fc4070 */
[----:B------:R-:W-:Y:S01]  /*30b0*/  @!P1 IMAD.MOV R20, RZ, RZ, -R20 ;  /* 0x000000ffff149224 */ /* 0x000fe200078e0a14 */
[----:B------:R-:W-:Y:S01]  /*30c0*/  ISETP.GE.AND P1, PT, R15, RZ, PT ;  /* 0x000000ff0f00720c */ /* 0x000fe20003f26270 */
[----:B------:R-:W-:-:S03]  /*30d0*/  IMAD.HI.U32 R3, R8, R14, RZ ;  /* 0x0000000e08037227 */ /* 0x000fc600078e00ff */
[----:B------:R0:W-:Y:S01]  /*30e0*/  STL [R1+0x240], R20 ;  /* 0x0002401401007387 */ /* 0x0001e20000100800 */
[----:B------:R-:W-:Y:S02]  /*30f0*/  IMAD.MOV R3, RZ, RZ, -R3 ;  /* 0x000000ffff037224 */ /* 0x000fe400078e0a03 */
[--C-:B------:R-:W-:Y:S02]  /*3100*/  @!P5 IMAD.IADD R6, R6, 0x1, -R7.reuse ;  /* 0x000000010606d824 */ /* 0x100fe400078e0a07 */
[C---:B------:R-:W-:Y:S02]  /*3110*/  IMAD R12, R7.reuse, R3, R14 ;  /* 0x00000003070c7224 */ /* 0x040fe400078e020e */
[----:B------:R-:W-:Y:S01]  /*3120*/  @!P6 IMAD.IADD R10, R10, 0x1, -R7 ;  /* 0x000000010a0ae824 */ /* 0x000fe200078e0a07 */
[C---:B------:R-:W-:Y:S01]  /*3130*/  ISETP.GT.U32.AND P6, PT, R7.reuse, R6, PT ;  /* 0x000000060700720c */ /* 0x040fe20003fc4070 */
[----:B------:R-:W-:Y:S01]  /*3140*/  @!P3 IMAD.MOV R18, RZ, RZ, -R18 ;  /* 0x000000ffff12b224 */ /* 0x000fe200078e0a12 */
[----:B0-----:R-:W-:Y:S01]  /*3150*/  LOP3.LUT R20, R0, 0x2c, R9, 0xfe, !PT ;  /* 0x0000002c00147812 */ /* 0x001fe200078efe09 */
[----:B------:R-:W-:Y:S01]  /*3160*/  IMAD.HI.U32 R13, R8, R16, RZ ;  /* 0x00000010080d7227 */ /* 0x000fe200078e00ff */
[----:B------:R-:W-:-:S02]  /*3170*/  ISETP.GT.U32.AND P5, PT, R7, R12, PT ;  /* 0x0000000c0700720c */ /* 0x000fc40003fa4070 */
[----:B------:R-:W-:Y:S01]  /*3180*/  IABS R15, R20 ;  /* 0x00000014000f7213 */ /* 0x000fe20000000000 */
[----:B------:R0:W-:Y:S01]  /*3190*/  STL [R1+0x244], R18 ;  /* 0x0002441201007387 */ /* 0x0001e20000100800 */
[----:B------:R-:W-:Y:S01]  /*31a0*/  IMAD.MOV R13, RZ, RZ, -R13 ;  /* 0x000000ffff0d7224 */ /* 0x000fe200078e0a0d */
[----:B------:R-:W-:Y:S01]  /*31b0*/  ISETP.GE.AND P3, PT, R19, RZ, PT ;  /* 0x000000ff1300720c */ /* 0x000fe20003f66270 */
[----:B------:R-:W-:Y:S01]  /*31c0*/  @!P0 IMAD.MOV R4, RZ, RZ, -R4 ;  /* 0x000000ffff048224 */ /* 0x000fe200078e0a04 */
[----:B------:R-:W-:Y:S01]  /*31d0*/  ISETP.GE.AND P0, PT, R20, RZ, PT ;  /* 0x000000ff1400720c */ /* 0x000fe20003f06270 */
[----:B------:R-:W-:Y:S01]  /*31e0*/  IMAD.HI.U32 R3, R8, R15, RZ ;  /* 0x0000000f08037227 */ /* 0x000fe200078e00ff */
[----:B------:R-:W-:-:S03]  /*31f0*/  IABS R19, R26 ;  /* 0x0000001a00137213 */ /* 0x000fc60000000000 */
[----:B------:R-:W-:Y:S01]  /*3200*/  IMAD.MOV R14, RZ, RZ, -R3 ;  /* 0x000000ffff0e7224 */ /* 0x000fe200078e0a03 */
[----:B------:R-:W-:Y:S01]  /*3210*/  IABS R3, R23 ;  /* 0x0000001700037213 */ /* 0x000fe20000000000 */
[----:B------:R-:W-:Y:S02]  /*3220*/  @!P6 IMAD.IADD R6, R6, 0x1, -R7 ;  /* 0x000000010606e824 */ /* 0x000fe400078e0a07 */
[C---:B------:R-:W-:Y:S02]  /*3230*/  IMAD R14, R7.reuse, R14, R15 ;  /* 0x0000000e070e7224 */ /* 0x040fe400078e020f */
[----:B------:R-:W-:Y:S02]  /*3240*/  IMAD.MOV.U32 R15, RZ, RZ, R17 ;  /* 0x000000ffff0f7224 */ /* 0x000fe400078e0011 */
[----:B0-----:R-:W-:Y:S01]  /*3250*/  IMAD.MOV.U32 R18, RZ, RZ, R2 ;  /* 0x000000ffff127224 */ /* 0x001fe200078e0002 */
[----:B------:R-:W-:Y:S01]  /*3260*/  ISETP.GT.U32.AND P6, PT, R7, R14, PT ;  /* 0x0000000e0700720c */ /* 0x000fe20003fc4070 */
[----:B------:R-:W-:-:S04]  /*3270*/  IMAD.HI.U32 R2, R8, R15, RZ ;  /* 0x0000000f08027227 */ /* 0x000fc800078e00ff */
[----:B------:R-:W-:Y:S01]  /*3280*/  @!P4 IMAD.MOV R18, RZ, RZ, -R18 ;  /* 0x000000ffff12c224 */ /* 0x000fe200078e0a12 */
[C---:B------:R-:W-:Y:S01]  /*3290*/  ISETP.GT.U32.AND P4, PT, R7.reuse, R10, PT ;  /* 0x0000000a0700720c */ /* 0x040fe20003f84070 */
[----:B------:R-:W-:Y:S02]  /*32a0*/  IMAD.MOV R2, RZ, RZ, -R2 ;  /* 0x000000ffff027224 */ /* 0x000fe400078e0a02 */
[C---:B------:R-:W-:Y:S01]  /*32b0*/  IMAD R16, R7.reuse, R13, R16 ;  /* 0x0000000d07107224 */ /* 0x040fe200078e0210 */
[----:B------:R-:W-:Y:S01]  /*32c0*/  STL [R1+0x248], R18 ;  /* 0x0002481201007387 */ /* 0x000fe20000100800 */
[C---:B------:R-:W-:Y:S01]  /*32d0*/  IMAD R2, R7.reuse, R2, R15 ;  /* 0x0000000207027224 */ /* 0x040fe200078e020f */
[----:B------:R-:W-:Y:S01]  /*32e0*/  IABS R15, R24 ;  /* 0x00000018000f7213 */ /* 0x000fe20000000000 */
[----:B------:R-:W-:Y:S01]  /*32f0*/  @!P6 IMAD.IADD R14, R14, 0x1, -R7 ;  /* 0x000000010e0ee824 */ /* 0x000fe200078e0a07 */
[----:B------:R0:W-:Y:S01]  /*3300*/  STL [R1+0xcc], R4 ;  /* 0x0000cc0401007387 */ /* 0x0001e20000100800 */
[----:B------:R-:W-:Y:S01]  /*3310*/  IMAD.MOV.U32 R13, RZ, RZ, R3 ;  /* 0x000000ffff0d7224 */ /* 0x000fe200078e0003 */
[----:B------:R-:W-:Y:S01]  /*3320*/  ISETP.GT.U32.AND P6, PT, R7, R2, PT ;  /* 0x000000020700720c */ /* 0x000fe20003fc4070 */
[----:B------:R-:W-:-:S02]  /*3330*/  IMAD.MOV.U32 R17, RZ, RZ, R6 ;  /* 0x000000ffff117224 */ /* 0x000fc400078e0006 */
[----:B------:R-:W-:-:S04]  /*3340*/  IMAD.HI.U32 R3, R8, R13, RZ ;  /* 0x0000000d08037227 */ /* 0x000fc800078e00ff */
[----:B------:R-:W-:Y:S01]  /*3350*/  @!P4 IMAD.IADD R10, R10, 0x1, -R7 ;  /* 0x000000010a0ac824 */ /* 0x000fe200078e0a07 */
[----:B------:R-:W-:Y:S01]  /*3360*/  ISETP.GE.AND P4, PT, R21, RZ, PT ;  /* 0x000000ff1500720c */ /* 0x000fe20003f86270 */
[----:B0-----:R-:W-:Y:S01]  /*3370*/  IMAD.MOV R4, RZ, RZ, -R3 ;  /* 0x000000ffff047224 */ /* 0x001fe200078e0a03 */
[----:B------:R-:W-:Y:S01]  /*3380*/  LOP3.LUT R21, R0, 0x30, R9, 0xfe, !PT ;  /* 0x0000003000157812 */ /* 0x000fe200078efe09 */
[----:B------:R-:W-:Y:S02]  /*3390*/  IMAD.MOV.U32 R3, RZ, RZ, R10 ;  /* 0x000000ffff037224 */ /* 0x000fe400078e000a */
[----:B------:R-:W-:Y:S01]  /*33a0*/  @!P2 IMAD.MOV R17, RZ, RZ, -R17 ;  /* 0x000000ffff11a224 */ /* 0x000fe200078e0a11 */
[C---:B------:R-:W-:Y:S01]  /*33b0*/  ISETP.GT.U32.AND P2, PT, R7.reuse, R16, PT ;  /* 0x000000100700720c */ /* 0x040fe20003f44070 */
[----:B------:R-:W-:Y:S01]  /*33c0*/  @!P1 IMAD.MOV R3, RZ, RZ, -R3 ;  /* 0x000000ffff039224 */ /* 0x000fe200078e0a03 */
[----:B------:R-:W-:Y:S01]  /*33d0*/  IABS R6, R21 ;  /* 0x0000001500067213 */ /* 0x000fe20000000000 */
[--C-:B------:R-:W-:Y:S01]  /*33e0*/  @!P6 IMAD.IADD R2, R2, 0x1, -R7.reuse ;  /* 0x000000010202e824 */ /* 0x100fe200078e0a07 */
[----:B------:R0:W-:Y:S01]  /*33f0*/  STL [R1+0xc8], R17 ;  /* 0x0000c81101007387 */ /* 0x0001e20000100800 */
[----:B------:R-:W-:Y:S01]  /*3400*/  ISETP.GT.U32.AND P1, PT, R7, R14, PT ;  /* 0x0000000e0700720c */ /* 0x000fe20003f24070 */
[----:B------:R-:W-:-:S02]  /*3410*/  @!P5 IMAD.IADD R12, R12, 0x1, -R7 ;  /* 0x000000010c0cd824 */ /* 0x000fc400078e0a07 */
[----:B------:R1:W-:Y:S01]  /*3420*/  STL [R1+0xc4], R3 ;  /* 0x0000c40301007387 */ /* 0x0003e20000100800 */
[C---:B------:R-:W-:Y:S01]  /*3430*/  ISETP.GT.U32.AND P6, PT, R7.reuse, R2, PT ;  /* 0x000000020700720c */ /* 0x040fe20003fc4070 */
[C---:B------:R-:W-:Y:S01]  /*3440*/  IMAD R4, R7.reuse, R4, R13 ;  /* 0x0000000407047224 */ /* 0x040fe200078e020d */
[----:B------:R-:W-:Y:S01]  /*3450*/  ISETP.GT.U32.AND P5, PT, R7, R12, PT ;  /* 0x0000000c0700720c */ /* 0x000fe20003fa4070 */
[----:B------:R-:W-:Y:S01]  /*3460*/  IMAD.HI.U32 R13, R8, R19, RZ ;  /* 0x00000013080d7227 */ /* 0x000fe200078e00ff */
[----:B0-----:R-:W-:-:S03]  /*3470*/  IABS R17, R25 ;  /* 0x0000001900117213 */ /* 0x001fc60000000000 */
[----:B------:R-:W-:Y:S02]  /*3480*/  @!P2 IMAD.IADD R16, R16, 0x1, -R7 ;  /* 0x000000011010a824 */ /* 0x000fe400078e0a07 */
[----:B-1----:R-:W-:-:S03]  /*3490*/  IMAD.HI.U32 R3, R8, R6, RZ ;  /* 0x0000000608037227 */ /* 0x002fc600078e00ff */
[C---:B------:R-:W-:Y:S01]  /*34a0*/  ISETP.GT.U32.AND P2, PT, R7.reuse, R16, PT ;  /* 0x000000100700720c */ /* 0x040fe20003f44070 */
[----:B------:R-:W-:Y:S02]  /*34b0*/  IMAD.MOV R3, RZ, RZ, -R3 ;  /* 0x000000ffff037224 */ /* 0x000fe400078e0a03 */
[--C-:B------:R-:W-:Y:S01]  /*34c0*/  @!P1 IMAD.IADD R14, R14, 0x1, -R7.reuse ;  /* 0x000000010e0e9824 */ /* 0x100fe200078e0a07 */
[C---:B------:R-:W-:Y:S01]  /*34d0*/  ISETP.GT.U32.AND P1, PT, R7.reuse, R4, PT ;  /* 0x000000040700720c */ /* 0x040fe20003f24070 */
[C---:B------:R-:W-:Y:S02]  /*34e0*/  IMAD R6, R7.reuse, R3, R6 ;  /* 0x0000000307067224 */ /* 0x040fe400078e0206 */
[----:B------:R-:W-:Y:S02]  /*34f0*/  @!P6 IMAD.IADD R2, R2, 0x1, -R7 ;  /* 0x000000010202e824 */ /* 0x000fe400078e0a07 */
[----:B------:R-:W-:Y:S01]  /*3500*/  IMAD.HI.U32 R3, R8, R15, RZ ;  /* 0x0000000f08037227 */ /* 0x000fe200078e00ff */
[----:B------:R-:W-:-:S03]  /*3510*/  ISETP.GT.U32.AND P6, PT, R7, R6, PT ;  /* 0x000000060700720c */ /* 0x000fc60003fc4070 */
[----:B------:R-:W-:-:S04]  /*3520*/  IMAD.HI.U32 R10, R8, R17, RZ ;  /* 0x00000011080a7227 */ /* 0x000fc800078e00ff */
[----:B------:R-:W-:Y:S02]  /*3530*/  IMAD.MOV R18, RZ, RZ, -R3 ;  /* 0x000000ffff127224 */ /* 0x000fe400078e0a03 */
[--C-:B------:R-:W-:Y:S01]  /*3540*/  @!P5 IMAD.IADD R12, R12, 0x1, -R7.reuse ;  /* 0x000000010c0cd824 */ /* 0x100fe200078e0a07 */
[----:B------:R-:W-:Y:S01]  /*3550*/  ISETP.GE.AND P5, PT, R22, RZ, PT ;  /* 0x000000ff1600720c */ /* 0x000fe20003fa6270 */
[----:B------:R-:W-:Y:S02]  /*3560*/  IMAD.MOV R20, RZ, RZ, -R10 ;  /* 0x000000ffff147224 */ /* 0x000fe400078e0a0a */
[--C-:B------:R-:W-:Y:S01]  /*3570*/  @!P1 IMAD.IADD R4, R4, 0x1, -R7.reuse ;  /* 0x0000000104049824 */ /* 0x100fe200078e0a07 */
[----:B------:R-:W-:Y:S01]  /*3580*/  ISETP.GE.AND P1, PT, R21, RZ, PT ;  /* 0x000000ff1500720c */ /* 0x000fe20003f26270 */
[----:B------:R-:W-:Y:S01]  /*3590*/  @!P2 IMAD.IADD R16, R16, 0x1, -R7 ;  /* 0x000000011010a824 */ /* 0x000fe200078e0a07 */
[----:B------:R-:W-:Y:S01]  /*35a0*/  ISETP.GE.AND P2, PT, R23, RZ, PT ;  /* 0x000000ff1700720c */ /* 0x000fe20003f46270 */
[C---:B------:R-:W-:Y:S01]  /*35b0*/  IMAD R10, R7.reuse, R18, R15 ;  /* 0x00000012070a7224 */ /* 0x040fe200078e020f */
[----:B------:R-:W-:Y:S01]  /*35c0*/  LOP3.LUT R15, R0, 0x35, R9, 0xfe, !PT ;  /* 0x00000035000f7812 */ /* 0x000fe200078efe09 */
[----:B------:R-:W-:Y:S01]  /*35d0*/  @!P6 IMAD.IADD R6, R6, 0x1, -R7 ;  /* 0x000000010606e824 */ /* 0x000fe200078e0a07 */
[C---:B------:R-:W-:Y:S01]  /*35e0*/  ISETP.GT.U32.AND P6, PT, R7.reuse, R4, PT ;  /* 0x000000040700720c */ /* 0x040fe20003fc4070 */
[----:B------:R-:W-:Y:S01]  /*35f0*/  IMAD.MOV.U32 R27, RZ, RZ, R14 ;  /* 0x000000ffff1b7224 */ /* 0x000fe200078e000e */
[----:B------:R-:W-:Y:S01]  /*3600*/  IABS R3, R15 ;  /* 0x0000000f00037213 */ /* 0x000fe20000000000 */
[----:B------:R-:W-:Y:S01]  /*3610*/  @!P3 IMAD.MOV R12, RZ, RZ, -R12 ;  /* 0x000000ffff0cb224 */ /* 0x000fe200078e0a0c */
[C---:B------:R-:W-:Y:S01]  /*3620*/  ISETP.GT.U32.AND P3, PT, R7.reuse, R10, PT ;  /* 0x0000000a0700720c */ /* 0x040fe20003f64070 */
[----:B------:R-:W-:Y:S01]  /*3630*/  IMAD.MOV R22, RZ, RZ, -R13 ;  /* 0x000000ffff167224 */ /* 0x000fe200078e0a0d */
[----:B------:R-:W-:Y:S01]  /*3640*/  LOP3.LUT R13, R0, 0x34, R9, 0xfe, !PT ;  /* 0x00000034000d7812 */ /* 0x000fe200078efe09 */
[C---:B------:R-:W-:Y:S01]  /*3650*/  IMAD R18, R7.reuse, R20, R17 ;  /* 0x0000001407127224 */ /* 0x040fe200078e0211 */
[----:B------:R0:W-:Y:S01]  /*3660*/  STL [R1+0xc0], R12 ;  /* 0x0000c00c01007387 */ /* 0x0001e20000100800 */
[----:B------:R-:W-:Y:S01]  /*3670*/  @!P0 IMAD.MOV R27, RZ, RZ, -R27 ;  /* 0x000000ffff1b8224 */ /* 0x000fe200078e0a1b */
[C---:B------:R-:W-:Y:S01]  /*3680*/  ISETP.GT.U32.AND P0, PT, R7.reuse, R6, PT ;  /* 0x000000060700720c */ /* 0x040fe20003f04070 */
[----:B------:R-:W-:Y:S01]  /*3690*/  IMAD.MOV.U32 R14, RZ, RZ, R16 ;  /* 0x000000ffff0e7224 */ /* 0x000fe200078e0010 */
[----:B------:R-:W-:Y:S01]  /*36a0*/  IABS R135, R13 ;  /* 0x0000000d00877213 */ /* 0x000fe20000000000 */
[--C-:B------:R-:W-:Y:S01]  /*36b0*/  @!P6 IMAD.IADD R4, R4, 0x1, -R7.reuse ;  /* 0x000000010404e824 */ /* 0x100fe200078e0a07 */
[----:B------:R1:W-:Y:S01]  /*36c0*/  STL [R1+0xbc], R27 ;  /* 0x0000bc1b01007387 */ /* 0x0003e20000100800 */
[----:B------:R-:W-:Y:S01]  /*36d0*/  @!P4 IMAD.MOV R14, RZ, RZ, -R14 ;  /* 0x000000ffff0ec224 */ /* 0x000fe200078e0a0e */
[----:B------:R-:W-:Y:S01]  /*36e0*/  ISETP.GT.U32.AND P4, PT, R7, R18, PT ;  /* 0x000000120700720c */ /* 0x000fe20003f84070 */
[----:B------:R-:W-:Y:S01]  /*36f0*/  @!P3 IMAD.IADD R10, R10, 0x1, -R7 ;  /* 0x000000010a0ab824 */ /* 0x000fe200078e0a07 */
[----:B------:R-:W-:Y:S01]  /*3700*/  LOP3.LUT R16, R0, 0x37, R9, 0xfe, !PT ;  /* 0x0000003700107812 */ /* 0x000fe200078efe09 */
[----:B0-----:R-:W-:Y:S01]  /*3710*/  IMAD.MOV.U32 R12, RZ, RZ, R2 ;  /* 0x000000ffff0c7224 */ /* 0x001fe200078e0002 */
[----:B------:R0:W-:Y:S01]  /*3720*/  STL [R1+0x274], R14 ;  /* 0x0002740e01007387 */ /* 0x0001e20000100800 */
[----:B------:R-:W-:Y:S01]  /*3730*/  IMAD.HI.U32 R2, R8, R135, RZ ;  /* 0x0000008708027227 */ /* 0x000fe200078e00ff */
[----:B------:R-:W-:-:S02]  /*3740*/  ISETP.GE.AND P3, PT, R26, RZ, PT ;  /* 0x000000ff1a00720c */ /* 0x000fc40003f66270 */
[----:B-1----:R-:W-:Y:S01]  /*3750*/  LOP3.LUT R27, R0, 0xdb, R9, 0xfe, !PT ;  /* 0x000000db001b7812 */ /* 0x002fe200078efe09 */
[----:B------:R-:W-:Y:S01]  /*3760*/  @!P5 IMAD.MOV R12, RZ, RZ, -R12 ;  /* 0x000000ffff0cd224 */ /* 0x000fe200078e0a0c */
[----:B------:R-:W-:Y:S01]  /*3770*/  ISETP.GE.AND P5, PT, R24, RZ, PT ;  /* 0x000000ff1800720c */ /* 0x000fe20003fa6270 */
[--C-:B------:R-:W-:Y:S01]  /*3780*/  @!P0 IMAD.IADD R6, R6, 0x1, -R7.reuse ;  /* 0x0000000106068824 */ /* 0x100fe200078e0a07 */
[----:B------:R-:W-:Y:S01]  /*3790*/  ISETP.GE.AND P0, PT, R25, RZ, PT ;  /* 0x000000ff1900720c */ /* 0x000fe20003f06270 */
[----:B------:R-:W-:Y:S01]  /*37a0*/  @!P4 IMAD.IADD R18, R18, 0x1, -R7 ;  /* 0x000000011212c824 */ /* 0x000fe200078e0a07 */
[----:B------:R1:W-:Y:S01]  /*37b0*/  STL [R1+0x278], R12 ;  /* 0x0002780c01007387 */ /* 0x0003e20000100800 */
[----:B0-----:R-:W-:Y:S01]  /*37c0*/  IMAD.MOV.U32 R14, RZ, RZ, R4 ;  /* 0x000000ffff0e7224 */ /* 0x001fe200078e0004 */
[C---:B------:R-:W-:Y:S01]  /*37d0*/  ISETP.GT.U32.AND P4, PT, R7.reuse, R10, PT ;  /* 0x0000000a0700720c */ /* 0x040fe20003f84070 */
[----:B------:R-:W-:Y:S01]  /*37e0*/  IMAD.MOV.U32 R4, RZ, RZ, R6 ;  /* 0x000000ffff047224 */ /* 0x000fe200078e0006 */
[C---:B------:R-:W-:Y:S01]  /*37f0*/  LOP3.LUT R24, R0.reuse, 0xf1, R9, 0xfe, !PT ;  /* 0x000000f100187812 */ /* 0x040fe200078efe09 */
[----:B------:R-:W-:Y:S01]  /*3800*/  IMAD R20, R7, R22, R19 ;  /* 0x0000001607147224 */ /* 0x000fe200078e0213 */
[----:B------:R-:W-:Y:S01]  /*3810*/  LOP3.LUT R19, R0, 0x3f, R9, 0xfe, !PT ;  /* 0x0000003f00137812 */ /* 0x000fe200078efe09 */
[----:B------:R-:W-:-:S02]  /*3820*/  @!P2 IMAD.MOV R14, RZ, RZ, -R14 ;  /* 0x000000ffff0ea224 */ /* 0x000fc400078e0a0e */
[----:B------:R-:W-:Y:S01]  /*3830*/  @!P1 IMAD.MOV R4, RZ, RZ, -R4 ;  /* 0x000000ffff049224 */ /* 0x000fe200078e0a04 */
[----:B------:R-:W-:Y:S01]  /*3840*/  ISETP.GT.U32.AND P6, PT, R7, R20, PT ;  /* 0x000000140700720c */ /* 0x000fe20003fc4070 */
[----:B-1----:R-:W-:Y:S01]  /*3850*/  IMAD.MOV R12, RZ, RZ, -R2 ;  /* 0x000000ffff0c7224 */ /* 0x002fe200078e0a02 */
[----:B------:R0:W-:Y:S01]  /*3860*/  STL [R1+0x27c], R14 ;  /* 0x00027c0e01007387 */ /* 0x0001e20000100800 */
[----:B------:R-:W-:-:S03]  /*3870*/  IMAD.HI.U32 R2, R8, R3, RZ ;  /* 0x0000000308027227 */ /* 0x000fc600078e00ff */
[----:B------:R1:W-:Y:S01]  /*3880*/  STL [R1+0xb8], R4 ;  /* 0x0000b80401007387 */ /* 0x0003e20000100800 */
[C---:B------:R-:W-:Y:S01]  /*3890*/  IMAD R135, R7.reuse, R12, R135 ;  /* 0x0000000c07877224 */ /* 0x040fe200078e0287 */
[----:B------:R-:W-:Y:S01]  /*38a0*/  IABS R12, R16 ;  /* 0x00000010000c7213 */ /* 0x000fe20000000000 */
[----:B------:R-:W-:Y:S02]  /*38b0*/  IMAD.MOV R2, RZ, RZ, -R2 ;  /* 0x000000ffff027224 */ /* 0x000fe400078e0a02 */
[----:B------:R-:W-:Y:S01]  /*38c0*/  @!P4 IMAD.IADD R10, R10, 0x1, -R7 ;  /* 0x000000010a0ac824 */ /* 0x000fe200078e0a07 */
[C---:B------:R-:W-:Y:S01]  /*38d0*/  ISETP.GT.U32.AND P1, PT, R7.reuse, R135, PT ;  /* 0x000000870700720c */ /* 0x040fe20003f24070 */
[----:B------:R-:W-:Y:S01]  /*38e0*/  IMAD R2, R7, R2, R3 ;  /* 0x0000000207027224 */ /* 0x000fe200078e0203 */
[----:B0-----:R-:W-:Y:S01]  /*38f0*/  LOP3.LUT R14, R0, 0x36, R9, 0xfe, !PT ;  /* 0x00000036000e7812 */ /* 0x001fe200078efe09 */
[----:B------:R-:W-:Y:S01]  /*3900*/  IMAD.MOV.U32 R17, RZ, RZ, R10 ;  /* 0x000000ffff117224 */ /* 0x000fe200078e000a */
[----:B------:R-:W-:Y:S01]  /*3910*/  ISETP.GE.AND P4, PT, R13, RZ, PT ;  /* 0x000000ff0d00720c */ /* 0x000fe20003f86270 */
[----:B------:R-:W-:Y:S01]  /*3920*/  @!P6 IMAD.IADD R20, R20, 0x1, -R7 ;  /* 0x000000011414e824 */ /* 0x000fe200078e0a07 */
[----:B------:R-:W-:Y:S01]  /*3930*/  IABS R6, R14 ;  /* 0x0000000e00067213 */ /* 0x000fe20000000000 */
[----:B-1----:R-:W-:Y:S01]  /*3940*/  IMAD.HI.U32 R4, R8, R12, RZ ;  /* 0x0000000c08047227 */ /* 0x002fe200078e00ff */
[----:B------:R-:W-:-:S02]  /*3950*/  LOP3.LUT R13, R0, 0x38, R9, 0xfe, !PT ;  /* 0x00000038000d7812 */ /* 0x000fc400078efe09 */
[C---:B------:R-:W-:Y:S01]  /*3960*/  ISETP.GT.U32.AND P6, PT, R7.reuse, R18, PT ;  /* 0x000000120700720c */ /* 0x040fe20003fc4070 */
[----:B------:R-:W-:Y:S01]  /*3970*/  IMAD.HI.U32 R3, R8, R6, RZ ;  /* 0x0000000608037227 */ /* 0x000fe200078e00ff */
[----:B------:R-:W-:Y:S02]  /*3980*/  IABS R134, R13 ;  /* 0x0000000d00867213 */ /* 0x000fe40000000000 */
[----:B------:R-:W-:Y:S01]  /*3990*/  ISETP.GT.U32.AND P2, PT, R7, R20, PT ;  /* 0x000000140700720c */ /* 0x000fe20003f44070 */
[----:B------:R-:W-:Y:S01]  /*39a0*/  @!P1 IMAD.IADD R135, R135, 0x1, -R7 ;  /* 0x0000000187879824 */ /* 0x000fe200078e0a07 */
[----:B------:R-:W-:Y:S01]  /*39b0*/  ISETP.GE.AND P1, PT, R14, RZ, PT ;  /* 0x000000ff0e00720c */ /* 0x000fe20003f26270 */
[----:B------:R-:W-:Y:S02]  /*39c0*/  @!P5 IMAD.MOV R17, RZ, RZ, -R17 ;  /* 0x000000ffff11d224 */ /* 0x000fe400078e0a11 */
[----:B------:R-:W-:Y:S01]  /*39d0*/  IMAD.MOV R3, RZ, RZ, -R3 ;  /* 0x000000ffff037224 */ /* 0x000fe200078e0a03 */
[C---:B------:R-:W-:Y:S01]  /*39e0*/  ISETP.GT.U32.AND P5, PT, R7.reuse, R135, PT ;  /* 0x000000870700720c */ /* 0x040fe20003fa4070 */
[----:B------:R-:W-:Y:S01]  /*39f0*/  IMAD.MOV R10, RZ, RZ, -R4 ;  /* 0x000000ffff0a7224 */ /* 0x000fe200078e0a04 */
[----:B------:R0:W-:Y:S01]  /*3a00*/  STL [R1+0xb4], R17 ;  /* 0x0000b41101007387 */ /* 0x0001e20000100800 */
[----:B------:R-:W-:-:S02]  /*3a10*/  IMAD R4, R7, R3, R6 ;  /* 0x0000000307047224 */ /* 0x000fc400078e0206 */
[----:B------:R-:W-:-:S04]  /*3a20*/  IMAD.HI.U32 R3, R8, R134, RZ ;  /* 0x0000008608037227 */ /* 0x000fc800078e00ff */
[----:B------:R-:W-:Y:S02]  /*3a30*/  IMAD.MOV R3, RZ, RZ, -R3 ;  /* 0x000000ffff037224 */ /* 0x000fe400078e0a03 */
[--C-:B------:R-:W-:Y:S01]  /*3a40*/  @!P6 IMAD.IADD R18, R18, 0x1, -R7.reuse ;  /* 0x000000011212e824 */ /* 0x100fe200078e0a07 */
[----:B------:R-:W-:Y:S01]  /*3a50*/  ISETP.GT.U32.AND P6, PT, R7, R2, PT ;  /* 0x000000020700720c */ /* 0x000fe20003fc4070 */
[----:B------:R-:W-:Y:S01]  /*3a60*/  @!P5 IMAD.IADD R135, R135, 0x1, -R7 ;  /* 0x000000018787d824 */ /* 0x000fe200078e0a07 */
[----:B0-----:R-:W-:Y:S01]  /*3a70*/  LOP3.LUT R17, R0, 0x3d, R9, 0xfe, !PT ;  /* 0x0000003d00117812 */ /* 0x001fe200078efe09 */
[----:B------:R-:W-:Y:S02]  /*3a80*/  IMAD R134, R7, R3, R134 ;  /* 0x0000000307867224 */ /* 0x000fe400078e0286 */
[----:B------:R-:W-:Y:S01]  /*3a90*/  @!P2 IMAD.IADD R20, R20, 0x1, -R7 ;  /* 0x000000011414a824 */ /* 0x000fe200078e0a07 */
[----:B------:R-:W-:Y:S01]  /*3aa0*/  ISETP.GE.AND P2, PT, R15, RZ, PT ;  /* 0x000000ff0f00720c */ /* 0x000fe20003f46270 */
[----:B------:R-:W-:Y:S01]  /*3ab0*/  @!P4 IMAD.MOV R135, RZ, RZ, -R135 ;  /* 0x000000ffff87c224 */ /* 0x000fe200078e0a87 */
[C---:B------:R-:W-:Y:S01]  /*3ac0*/  ISETP.GT.U32.AND P4, PT, R7.reuse, R134, PT ;  /* 0x000000860700720c */ /* 0x040fe20003f84070 */
[----:B------:R-:W-:Y:S01]  /*3ad0*/  IMAD.MOV.U32 R15, RZ, RZ, R18 ;  /* 0x000000ffff0f7224 */ /* 0x000fe200078e0012 */
[C-C-:B------:R-:W-:Y:S01]  /*3ae0*/  LOP3.LUT R18, R0.reuse, 0x3e, R9.reuse, 0xfe, !PT ;  /* 0x0000003e00127812 */ /* 0x140fe200078efe09 */
[C---:B------:R-:W-:Y:S01]  /*3af0*/  IMAD R6, R7.reuse, R10, R12 ;  /* 0x0000000a07067224 */ /* 0x040fe200078e020c */
[----:B------:R-:W-:Y:S01]  /*3b00*/  LOP3.LUT R12, R0, 0x3a, R9, 0xfe, !PT ;  /* 0x0000003a000c7812 */ /* 0x000fe200078efe09 */
[----:B------:R-:W-:Y:S01]  /*3b10*/  @!P0 IMAD.MOV R15, RZ, RZ, -R15 ;  /* 0x000000ffff0f8224 */ /* 0x000fe200078e0a0f */
[C---:B------:R-:W-:Y:S01]  /*3b20*/  ISETP.GT.U32.AND P0, PT, R7.reuse, R4, PT ;  /* 0x000000040700720c */ /* 0x040fe20003f04070 */
[--C-:B------:R-:W-:Y:S01]  /*3b30*/  @!P6 IMAD.IADD R2, R2, 0x1, -R7.reuse ;  /* 0x000000010202e824 */ /* 0x100fe200078e0a07 */
[C---:B------:R-:W-:Y:S01]  /*3b40*/  ISETP.GT.U32.AND P5, PT, R7.reuse, R6, PT ;  /* 0x000000060700720c */ /* 0x040fe20003fa4070 */
[----:B------:R-:W-:Y:S01]  /*3b50*/  IMAD.MOV.U32 R14, RZ, RZ, R20 ;  /* 0x000000ffff0e7224 */ /* 0x000fe200078e0014 */
[----:B------:R-:W-:Y:S01]  /*3b60*/  IABS R132, R12 ;  /* 0x0000000c00847213 */ /* 0x000fe20000000000 */
[----:B------:R-:W-:Y:S01]  /*3b70*/  STL [R1+0xb0], R15 ;  /* 0x0000b00f01007387 */ /* 0x000fe20000100800 */
[----:B------:R-:W-:Y:S01]  /*3b80*/  ISETP.GT.U32.AND P6, PT, R7, R2, PT ;  /* 0x000000020700720c */ /* 0x000fe20003fc4070 */
[----:B------:R-:W-:Y:S01]  /*3b90*/  @!P4 IMAD.IADD R134, R134, 0x1, -R7 ;  /* 0x000000018686c824 */ /* 0x000fe200078e0a07 */
[--C-:B------:R-:W-:Y:S01]  /*3ba0*/  LOP3.LUT R10, R0, 0x39, R9.reuse, 0xfe, !PT ;  /* 0x00000039000a7812 */ /* 0x100fe200078efe09 */
[----:B------:R-:W-:Y:S01]  /*3bb0*/  IMAD.HI.U32 R3, R8, R132, RZ ;  /* 0x0000008408037227 */ /* 0x000fe200078e00ff */
[----:B------:R-:W-:-:S02]  /*3bc0*/  LOP3.LUT R20, R0, 0x43, R9, 0xfe, !PT ;  /* 0x0000004300147812 */ /* 0x000fc400078efe09 */
[C---:B------:R-:W-:Y:S01]  /*3bd0*/  ISETP.GT.U32.AND P4, PT, R7.reuse, R134, PT ;  /* 0x000000860700720c */ /* 0x040fe20003f84070 */
[--C-:B------:R-:W-:Y:S01]  /*3be0*/  @!P0 IMAD.IADD R4, R4, 0x1, -R7.reuse ;  /* 0x0000000104048824 */ /* 0x100fe200078e0a07 */
[----:B------:R-:W-:Y:S01]  /*3bf0*/  IABS R133, R10 ;  /* 0x0000000a00857213 */ /* 0x000fe20000000000 */
[----:B------:R-:W-:Y:S01]  /*3c00*/  @!P5 IMAD.IADD R6, R6, 0x1, -R7 ;  /* 0x000000010606d824 */ /* 0x000fe200078e0a07 */
[----:B------:R-:W-:Y:S01]  /*3c10*/  IABS R125, R20 ;  /* 0x00000014007d7213 */ /* 0x000fe20000000000 */
[----:B------:R-:W-:Y:S01]  /*3c20*/  IMAD.MOV R3, RZ, RZ, -R3 ;  /* 0x000000ffff037224 */ /* 0x000fe200078e0a03 */
[C---:B------:R-:W-:Y:S01]  /*3c30*/  ISETP.GT.U32.AND P0, PT, R7.reuse, R4, PT ;  /* 0x000000040700720c */ /* 0x040fe20003f04070 */
[----:B------:R-:W-:Y:S01]  /*3c40*/  @!P3 IMAD.MOV R14, RZ, RZ, -R14 ;  /* 0x000000ffff0eb224 */ /* 0x000fe200078e0a0e */
[----:B------:R-:W-:Y:S01]  /*3c50*/  ISETP.GT.U32.AND P5, PT, R7, R6, PT ;  /* 0x000000060700720c */ /* 0x000fe20003fa4070 */
[----:B------:R-:W-:Y:S01]  /*3c60*/  @!P6 IMAD.IADD R2, R2, 0x1, -R7 ;  /* 0x000000010202e824 */ /* 0x000fe200078e0a07 */
[----:B------:R-:W-:Y:S01]  /*3c70*/  ISETP.GE.AND P6, PT, R13, RZ, PT ;  /* 0x000000ff0d00720c */ /* 0x000fe20003fc6270 */
[----:B------:R-:W-:Y:S01]  /*3c80*/  IMAD R132, R7, R3, R132 ;  /* 0x0000000307847224 */ /* 0x000fe200078e0284 */
[----:B------:R-:W-:Y:S01]  /*3c90*/  LOP3.LUT R13, R0, 0x3b, R9, 0xfe, !PT ;  /* 0x0000003b000d7812 */ /* 0x000fe200078efe09 */
[----:B------:R0:W-:Y:S01]  /*3ca0*/  STL [R1+0xac], R14 ;  /* 0x0000ac0e01007387 */ /* 0x0001e20000100800 */
[----:B------:R-:W-:Y:S01]  /*3cb0*/  @!P4 IMAD.IADD R134, R134, 0x1, -R7 ;  /* 0x000000018686c824 */ /* 0x000fe200078e0a07 */
[----:B------:R-:W-:-:S02]  /*3cc0*/  ISETP.GE.AND P3, PT, R16, RZ, PT ;  /* 0x000000ff1000720c */ /* 0x000fc40003f66270 */
[----:B------:R-:W-:Y:S02]  /*3cd0*/  IABS R130, R13 ;  /* 0x0000000d00827213 */ /* 0x000fe40000000000 */
[----:B------:R-:W-:Y:S01]  /*3ce0*/  ISETP.GT.U32.AND P4, PT, R7, R132, PT ;  /* 0x000000840700720c */ /* 0x000fe20003f84070 */
[--C-:B------:R-:W-:Y:S01]  /*3cf0*/  @!P0 IMAD.IADD R4, R4, 0x1, -R7.reuse ;  /* 0x0000000104048824 */ /* 0x100fe200078e0a07 */
[----:B------:R-:W-:Y:S01]  /*3d00*/  ISETP.GE.AND P0, PT, R12, RZ, PT ;  /* 0x000000ff0c00720c */ /* 0x000fe20003f06270 */
[----:B------:R-:W-:Y:S01]  /*3d10*/  @!P5 IMAD.IADD R6, R6, 0x1, -R7 ;  /* 0x000000010606d824 */ /* 0x000fe200078e0a07 */
[----:B------:R-:W-:Y:S01]  /*3d20*/  IABS R12, R17 ;  /* 0x00000011000c7213 */ /* 0x000fe20000000000 */
[----:B0-----:R-:W-:Y:S01]  /*3d30*/  IMAD.MOV.U32 R14, RZ, RZ, R2 ;  /* 0x000000ffff0e7224 */ /* 0x001fe200078e0002 */
[----:B------:R-:W-:Y:S01]  /*3d40*/  ISETP.GE.AND P5, PT, R13, RZ, PT ;  /* 0x000000ff0d00720c */ /* 0x000fe20003fa6270 */
[----:B------:R-:W-:Y:S01]  /*3d50*/  IMAD.HI.U32 R2, R8, R133, RZ ;  /* 0x0000008508027227 */ /* 0x000fe200078e00ff */
[----:B------:R-:W-:-:S03]  /*3d60*/  IABS R13, R18 ;  /* 0x00000012000d7213 */ /* 0x000fc60000000000 */
[----:B------:R-:W-:Y:S01]  /*3d70*/  @!P2 IMAD.MOV R14, RZ, RZ, -R14 ;  /* 0x000000ffff0ea224 */ /* 0x000fe200078e0a0e */
[----:B------:R-:W-:Y:S01]  /*3d80*/  ISETP.GE.AND P2, PT, R10, RZ, PT ;  /* 0x000000ff0a00720c */ /* 0x000fe20003f46270 */
[----:B------:R-:W-:-:S03]  /*3d90*/  IMAD.HI.U32 R10, R8, R130, RZ ;  /* 0x00000082080a7227 */ /* 0x000fc600078e00ff */
[----:B------:R0:W-:Y:S01]  /*3da0*/  STL [R1+0x280], R14 ;  /* 0x0002800e01007387 */ /* 0x0001e20000100800 */
[----:B------:R-:W-:Y:S02]  /*3db0*/  IMAD.MOV R2, RZ, RZ, -R2 ;  /* 0x000000ffff027224 */ /* 0x000fe400078e0a02 */
[----:B------:R-:W-:Y:S02]  /*3dc0*/  IMAD.MOV R10, RZ, RZ, -R10 ;  /* 0x000000ffff0a7224 */ /* 0x000fe400078e0a0a */
[C---:B------:R-:W-:Y:S01]  /*3dd0*/  IMAD R133, R7.reuse, R2, R133 ;  /* 0x0000000207857224 */ /* 0x040fe200078e0285 */
[----:B------:R-:W-:Y:S01]  /*3de0*/  LOP3.LUT R2, R0, 0x3c, R9, 0xfe, !PT ;  /* 0x0000003c00027812 */ /* 0x000fe200078efe09 */
[----:B------:R-:W-:Y:S02]  /*3df0*/  IMAD.MOV.U32 R15, RZ, RZ, R4 ;  /* 0x000000ffff0f7224 */ /* 0x000fe400078e0004 */
[----:B------:R-:W-:Y:S01]  /*3e00*/  IMAD R130, R7, R10, R130 ;  /* 0x0000000a07827224 */ /* 0x000fe200078e0282 */
[----:B------:R-:W-:Y:S01]  /*3e10*/  IABS R10, R2 ;  /* 0x00000002000a7213 */ /* 0x000fe20000000000 */
[----:B0-----:R-:W-:-:S02]  /*3e20*/  IMAD.MOV.U32 R14, RZ, RZ, R6 ;  /* 0x000000ffff0e7224 */ /* 0x001fc400078e0006 */
[----:B------:R-:W-:Y:S01]  /*3e30*/  @!P1 IMAD.MOV R15, RZ, RZ, -R15 ;  /* 0x000000ffff0f9224 */ /* 0x000fe200078e0a0f */
[C---:B------:R-:W-:Y:S01]  /*3e40*/  ISETP.GT.U32.AND P1, PT, R7.reuse, R133, PT ;  /* 0x000000850700720c */ /* 0x040fe20003f24070 */
[----:B------:R-:W-:Y:S02]  /*3e50*/  @!P4 IMAD.IADD R132, R132, 0x1, -R7 ;  /* 0x000000018484c824 */ /* 0x000fe400078e0a07 */
[----:B------:R-:W-:Y:S01]  /*3e60*/  @!P3 IMAD.MOV R14, RZ, RZ, -R14 ;  /* 0x000000ffff0eb224 */ /* 0x000fe200078e0a0e */
[----:B------:R-:W-:Y:S01]  /*3e70*/  ISETP.GE.AND P3, PT, R2, RZ, PT ;  /* 0x000000ff0200720c */ /* 0x000fe20003f66270 */
[----:B------:R-:W-:Y:S01]  /*3e80*/  @!P6 IMAD.MOV R134, RZ, RZ, -R134 ;  /* 0x000000ffff86e224 */ /* 0x000fe200078e0a86 */
[C---:B------:R-:W-:Y:S01]  /*3e90*/  ISETP.GT.U32.AND P4, PT, R7.reuse, R132, PT ;  /* 0x000000840700720c */ /* 0x040fe20003f84070 */
[C---:B------:R-:W-:Y:S01]  /*3ea0*/  IMAD.HI.U32 R2, R8.reuse, R10, RZ ;  /* 0x0000000a08027227 */ /* 0x040fe200078e00ff */
[----:B------:R-:W-:Y:S01]  /*3eb0*/  ISETP.GT.U32.AND P6, PT, R7, R130, PT ;  /* 0x000000820700720c */ /* 0x000fe20003fc4070 */
[----:B------:R0:W-:Y:S02]  /*3ec0*/  STL [R1+0x284], R15 ;  /* 0x0002840f01007387 */ /* 0x0001e40000100800 */
[----:B------:R-:W-:-:S02]  /*3ed0*/  IMAD.HI.U32 R3, R8, R12, RZ ;  /* 0x0000000c08037227 */ /* 0x000fc400078e00ff */
[----:B------:R1:W-:Y:S02]  /*3ee0*/  STL [R1+0x288], R14 ;  /* 0x0002880e01007387 */ /* 0x0003e40000100800 */
[----:B------:R-:W-:-:S04]  /*3ef0*/  IMAD.HI.U32 R4, R8, R13, RZ ;  /* 0x0000000d08047227 */ /* 0x000fc800078e00ff */
[----:B------:R-:W-:Y:S01]  /*3f00*/  IMAD.MOV R2, RZ, RZ, -R2 ;  /* 0x000000ffff027224 */ /* 0x000fe200078e0a02 */
[----:B0-----:R-:W-:Y:S01]  /*3f10*/  IABS R15, R19 ;  /* 0x00000013000f7213 */ /* 0x001fe20000000000 */
[----:B------:R-:W-:Y:S02]  /*3f20*/  IMAD.MOV R3, RZ, RZ, -R3 ;  /* 0x000000ffff037224 */ /* 0x000fe400078e0a03 */
[----:B-1----:R-:W-:Y:S02]  /*3f30*/  IMAD.MOV R14, RZ, RZ, -R4 ;  /* 0x000000ffff0e7224 */ /* 0x002fe400078e0a04 */
[--C-:B------:R-:W-:Y:S02]  /*3f40*/  @!P1 IMAD.IADD R133, R133, 0x1, -R7.reuse ;  /* 0x0000000185859824 */ /* 0x100fe400078e0a07 */
[C---:B------:R-:W-:Y:S02]  /*3f50*/  IMAD R2, R7.reuse, R2, R10 ;  /* 0x0000000207027224 */ /* 0x040fe400078e020a */
[C---:B------:R-:W-:Y:S01]  /*3f60*/  IMAD R4, R7.reuse, R3, R12 ;  /* 0x0000000307047224 */ /* 0x040fe200078e020c */
[C---:B------:R-:W-:Y:S01]  /*3f70*/  ISETP.GT.U32.AND P1, PT, R7.reuse, R133, PT ;  /* 0x000000850700720c */ /* 0x040fe20003f24070 */
[--C-:B------:R-:W-:Y:S01]  /*3f80*/  @!P4 IMAD.IADD R132, R132, 0x1, -R7.reuse ;  /* 0x000000018484c824 */ /* 0x100fe200078e0a07 */
[C---:B------:R-:W-:Y:S01]  /*3f90*/  ISETP.GT.U32.AND P4, PT, R7.reuse, R2, PT ;  /* 0x000000020700720c */ /* 0x040fe20003f84070 */
[----:B------:R-:W-:Y:S01]  /*3fa0*/  @!P6 IMAD.IADD R130, R130, 0x1, -R7 ;  /* 0x000000018282e824 */ /* 0x000fe200078e0a07 */
[----:B------:R-:W-:Y:S01]  /*3fb0*/  ISETP.GT.U32.AND P6, PT, R7, R4, PT ;  /* 0x000000040700720c */ /* 0x000fe20003fc4070 */
[----:B------:R-:W-:-:S04]  /*3fc0*/  IMAD.HI.U32 R6, R8, R15, RZ ;  /* 0x0000000f08067227 */ /* 0x000fc800078e00ff */
[----:B------:R-:W-:Y:S02]  /*3fd0*/  IMAD.MOV R16, RZ, RZ, -R6 ;  /* 0x000000ffff107224 */ /* 0x000fe400078e0a06 */
[C---:B------:R-:W-:Y:S02]  /*3fe0*/  IMAD R6, R7.reuse, R14, R13 ;  /* 0x0000000e07067224 */ /* 0x040fe400078e020d */
[----:B------:R-:W-:Y:S01]  /*3ff0*/  IMAD R10, R7, R16, R15 ;  /* 0x00000010070a7224 */ /* 0x000fe200078e020f */
[C---:B------:R-:W-:Y:S01]  /*4000*/  LOP3.LUT R15, R0.reuse, 0x40, R9, 0xfe, !PT ;  /* 0x00000040000f7812 */ /* 0x040fe200078efe09 */
[----:B------:R-:W-:Y:S01]  /*4010*/  @!P1 IMAD.IADD R133, R133, 0x1, -R7 ;  /* 0x0000000185859824 */ /* 0x000fe200078e0a07 */
[----:B------:R-:W-:Y:S01]  /*4020*/  LOP3.LUT R16, R0, 0x41, R9, 0xfe, !PT ;  /* 0x0000004100107812 */ /* 0x000fe200078efe09 */
[--C-:B------:R-:W-:Y:S01]  /*4030*/  @!P4 IMAD.IADD R2, R2, 0x1, -R7.reuse ;  /* 0x000000010202c824 */ /* 0x100fe200078e0a07 */
[----:B------:R-:W-:Y:S01]  /*4040*/  IABS R129, R15 ;  /* 0x0000000f00817213 */ /* 0x000fe20000000000 */
[----:B------:R-:W-:Y:S01]  /*4050*/  @!P6 IMAD.IADD R4, R4, 0x1, -R7 ;  /* 0x000000010404e824 */ /* 0x000fe200078e0a07 */
[----:B------:R-:W-:Y:S01]  /*4060*/  IABS R128, R16 ;  /* 0x0000001000807213 */ /* 0x000fe20000000000 */
[----:B------:R-:W-:Y:S01]  /*4070*/  @!P2 IMAD.MOV R133, RZ, RZ, -R133 ;  /* 0x000000ffff85a224 */ /* 0x000fe200078e0a85 */
[C---:B------:R-:W-:Y:S01]  /*4080*/  ISETP.GT.U32.AND P4, PT, R7.reuse, R130, PT ;  /* 0x000000820700720c */ /* 0x040fe20003f84070 */
[----:B------:R-:W-:Y:S01]  /*4090*/  IMAD.HI.U32 R3, R8, R129, RZ ;  /* 0x0000008108037227 */ /* 0x000fe200078e00ff */
[----:B------:R-:W-:-:S02]  /*40a0*/  ISETP.GT.U32.AND P2, PT, R7, R2, PT ;  /* 0x000000020700720c */ /* 0x000fc40003f44070 */
[----:B------:R-:W-:Y:S01]  /*40b0*/  ISETP.GT.U32.AND P6, PT, R7, R4, PT ;  /* 0x000000040700720c */ /* 0x000fe20003fc4070 */
[----:B------:R-:W-:Y:S01]  /*40c0*/  IMAD.HI.U32 R12, R8, R128, RZ ;  /* 0x00000080080c7227 */ /* 0x000fe200078e00ff */
[----:B------:R-:W-:Y:S02]  /*40d0*/  ISETP.GE.AND P1, PT, R17, RZ, PT ;  /* 0x000000ff1100720c */ /* 0x000fe40003f26270 */
[----:B------:R-:W-:Y:S01]  /*40e0*/  LOP3.LUT R17, R0, 0x42, R9, 0xfe, !PT ;  /* 0x0000004200117812 */ /* 0x000fe200078efe09 */
[----:B------:R-:W-:Y:S02]  /*40f0*/  IMAD.MOV R14, RZ, RZ, -R3 ;  /* 0x000000ffff0e7224 */ /* 0x000fe400078e0a03 */
[----:B------:R-:W-:Y:S01]  /*4100*/  IMAD.MOV R13, RZ, RZ, -R12 ;  /* 0x000000ffff0d7224 */ /* 0x000fe200078e0a0c */
[----:B------:R-:W-:Y:S01]  /*4110*/  IABS R126, R17 ;  /* 0x00000011007e7213 */ /* 0x000fe20000000000 */
[----:B------:R-:W-:Y:S01]  /*4120*/  @!P0 IMAD.MOV R132, RZ, RZ, -R132 ;  /* 0x000000ffff848224 */ /* 0x000fe200078e0a84 */
[C---:B------:R-:W-:Y:S01]  /*4130*/  ISETP.GT.U32.AND P0, PT, R7.reuse, R6, PT ;  /* 0x000000060700720c */ /* 0x040fe20003f04070 */
[----:B------:R-:W-:Y:S01]  /*4140*/  @!P4 IMAD.IADD R130, R130, 0x1, -R7 ;  /* 0x000000018282c824 */ /* 0x000fe200078e0a07 */
[C---:B------:R-:W-:Y:S01]  /*4150*/  ISETP.GT.U32.AND P4, PT, R7.reuse, R10, PT ;  /* 0x0000000a0700720c */ /* 0x040fe20003f84070 */
[C---:B------:R-:W-:Y:S01]  /*4160*/  IMAD R129, R7.reuse, R14, R129 ;  /* 0x0000000e07817224 */ /* 0x040fe200078e0281 */
[C-C-:B------:R-:W-:Y:S01]  /*4170*/  LOP3.LUT R14, R0.reuse, 0x45, R9.reuse, 0xfe, !PT ;  /* 0x00000045000e7812 */ /* 0x140fe200078efe09 */
[C---:B------:R-:W-:Y:S01]  /*4180*/  IMAD R128, R7.reuse, R13, R128 ;  /* 0x0000000d07807224 */ /* 0x040fe200078e0280 */
[----:B------:R-:W-:Y:S01]  /*4190*/  LOP3.LUT R13, R0, 0x44, R9, 0xfe, !PT ;  /* 0x00000044000d7812 */ /* 0x000fe200078efe09 */
[--C-:B------:R-:W-:Y:S01]  /*41a0*/  @!P2 IMAD.IADD R2, R2, 0x1, -R7.reuse ;  /* 0x000000010202a824 */ /* 0x100fe200078e0a07 */
[C---:B------:R-:W-:Y:S01]  /*41b0*/  ISETP.GT.U32.AND P2, PT, R7.reuse, R129, PT ;  /* 0x000000810700720c */ /* 0x040fe20003f44070 */
[----:B------:R-:W-:Y:S01]  /*41c0*/  @!P6 IMAD.IADD R4, R4, 0x1, -R7 ;  /* 0x000000010404e824 */ /* 0x000fe200078e0a07 */
[----:B------:R-:W-:Y:S01]  /*41d0*/  ISETP.GT.U32.AND P6, PT, R7, R128, PT ;  /* 0x000000800700720c */ /* 0x000fe20003fc4070 */
[----:B------:R-:W-:-:S04]  /*41e0*/  IMAD.HI.U32 R12, R8, R125, RZ ;  /* 0x0000007d080c7227 */ /* 0x000fc800078e00ff */
[--C-:B------:R-:W-:Y:S01]  /*41f0*/  @!P0 IMAD.IADD R6, R6, 0x1, -R7.reuse ;  /* 0x0000000106068824 */ /* 0x100fe200078e0a07 */
[----:B------:R-:W-:Y:S01]  /*4200*/  ISETP.GE.AND P0, PT, R18, RZ, PT ;  /* 0x000000ff1200720c */ /* 0x000fe20003f06270 */
[--C-:B------:R-:W-:Y:S01]  /*4210*/  @!P4 IMAD.IADD R10, R10, 0x1, -R7.reuse ;  /* 0x000000010a0ac824 */ /* 0x100fe200078e0a07 */
[----:B------:R-:W-:Y:S01]  /*4220*/  ISETP.GE.AND P4, PT, R19, RZ, PT ;  /* 0x000000ff1300720c */ /* 0x000fe20003f86270 */
[----:B------:R-:W-:Y:S02]  /*4230*/  @!P5 IMAD.MOV R130, RZ, RZ, -R130 ;  /* 0x000000ffff82d224 */ /* 0x000fe400078e0a82 */
[--C-:B------:R-:W-:Y:S01]  /*4240*/  @!P2 IMAD.IADD R129, R129, 0x1, -R7.reuse ;  /* 0x000000018181a824 */ /* 0x100fe200078e0a07 */
[C---:B------:R-:W-:Y:S01]  /*4250*/  ISETP.GT.U32.AND P2, PT, R7.reuse, R6, PT ;  /* 0x000000060700720c */ /* 0x040fe20003f44070 */
[----:B------:R-:W-:Y:S01]  /*4260*/  @!P6 IMAD.IADD R128, R128, 0x1, -R7 ;  /* 0x000000018080e824 */ /* 0x000fe200078e0a07 */
[C---:B------:R-:W-:Y:S01]  /*4270*/  ISETP.GT.U32.AND P6, PT, R7.reuse, R10, PT ;  /* 0x0000000a0700720c */ /* 0x040fe20003fc4070 */
[----:B------:R-:W-:Y:S01]  /*4280*/  IMAD.MOV.U32 R21, RZ, RZ, R2 ;  /* 0x000000ffff157224 */ /* 0x000fe200078e0002 */
[----:B------:R-:W-:Y:S01]  /*4290*/  ISETP.GT.U32.AND P5, PT, R7, R129, PT ;  /* 0x000000810700720c */ /* 0x000fe20003fa4070 */
[----:B------:R-:W-:-:S02]  /*42a0*/  IMAD.MOV R12, RZ, RZ, -R12 ;  /* 0x000000ffff0c7224 */ /* 0x000fc400078e0a0c */
[----:B------:R-:W-:Y:S01]  /*42b0*/  IMAD.MOV.U32 R2, RZ, RZ, R4 ;  /* 0x000000ffff027224 */ /* 0x000fe200078e0004 */
[----:B------:R-:W-:Y:S01]  /*42c0*/  IABS R4, R13 ;  /* 0x0000000d00047213 */ /* 0x000fe20000000000 */
[----:B------:R-:W-:Y:S01]  /*42d0*/  @!P3 IMAD.MOV R21, RZ, RZ, -R21 ;  /* 0x000000ffff15b224 */ /* 0x000fe200078e0a15 */
[C---:B------:R-:W-:Y:S01]  /*42e0*/  ISETP.GT.U32.AND P3, PT, R7.reuse, R128, PT ;  /* 0x000000800700720c */ /* 0x040fe20003f64070 */
[----:B------:R-:W-:Y:S01]  /*42f0*/  IMAD R125, R7, R12, R125 ;  /* 0x0000000c077d7224 */ /* 0x000fe200078e027d */
[----:B------:R-:W-:Y:S01]  /*4300*/  IABS R12, R14 ;  /* 0x0000000e000c7213 */ /* 0x000fe20000000000 */
[----:B------:R-:W-:Y:S01]  /*4310*/  @!P1 IMAD.MOV R2, RZ, RZ, -R2 ;  /* 0x000000ffff029224 */ /* 0x000fe200078e0a02 */
[----:B------:R0:W-:Y:S01]  /*4320*/  STL [R1+0x2ac], R21 ;  /* 0x0002ac1501007387 */ /* 0x0001e20000100800 */
[----:B------:R-:W-:-:S03]  /*4330*/  IMAD.HI.U32 R3, R8, R126, RZ ;  /* 0x0000007e08037227 */ /* 0x000fc600078e00ff */
[----:B------:R1:W-:Y:S01]  /*4340*/  STL [R1+0x2b0], R2 ;  /* 0x0002b00201007387 */ /* 0x0003e20000100800 */
[--C-:B------:R-:W-:Y:S01]  /*4350*/  @!P2 IMAD.IADD R6, R6, 0x1, -R7.reuse ;  /* 0x000000010606a824 */ /* 0x100fe200078e0a07 */
[----:B------:R-:W-:Y:S01]  /*4360*/  ISETP.GE.AND P2, PT, R15, RZ, PT ;  /* 0x000000ff0f00720c */ /* 0x000fe20003f46270 */
[----:B------:R-:W-:Y:S01]  /*4370*/  @!P6 IMAD.IADD R10, R10, 0x1, -R7 ;  /* 0x000000010a0ae824 */ /* 0x000fe200078e0a07 */
[----:B------:R-:W-:Y:S01]  /*4380*/  ISETP.GT.U32.AND P6, PT, R7, R125, PT ;  /* 0x0000007d0700720c */ /* 0x000fe20003fc4070 */
[----:B------:R-:W-:Y:S01]  /*4390*/  IMAD.MOV R3, RZ, RZ, -R3 ;  /* 0x000000ffff037224 */ /* 0x000fe200078e0a03 */
[----:B0-----:R-:W-:Y:S01]  /*43a0*/  LOP3.LUT R21, R0, 0x6c, R9, 0xfe, !PT ;  /* 0x0000006c00157812 */ /* 0x001fe200078efe09 */
[----:B------:R-:W-:Y:S01]  /*43b0*/  @!P5 IMAD.IADD R129, R129, 0x1, -R7 ;  /* 0x000000018181d824 */ /* 0x000fe200078e0a07 */
[----:B------:R-:W-:Y:S01]  /*43c0*/  ISETP.GE.AND P5, PT, R16, RZ, PT ;  /* 0x000000ff1000720c */ /* 0x000fe20003fa6270 */
[----:B------:R-:W-:Y:S02]  /*43d0*/  IMAD R126, R7, R3, R126 ;  /* 0x00000003077e7224 */ /* 0x000fe400078e027e */
[----:B-1----:R-:W-:-:S03]  /*43e0*/  IMAD.HI.U32 R2, R8, R4, RZ ;  /* 0x0000000408027227 */ /* 0x002fc600078e00ff */
[----:B------:R-:W-:Y:S01]  /*43f0*/  ISETP.GT.U32.AND P1, PT, R7, R126, PT ;  /* 0x0000007e0700720c */ /* 0x000fe20003f24070 */
[----:B------:R-:W-:-:S04]  /*4400*/  IMAD.HI.U32 R3, R8, R12, RZ ;  /* 0x0000000c08037227 */ /* 0x000fc800078e00ff */
[----:B------:R-:W-:Y:S02]  /*4410*/  IMAD.MOV R2, RZ, RZ, -R2 ;  /* 0x000000ffff027224 */ /* 0x000fe400078e0a02 */
[----:B------:R-:W-:Y:S02]  /*4420*/  IMAD.MOV R3, RZ, RZ, -R3 ;  /* 0x000000ffff037224 */ /* 0x000fe400078e0a03 */
[----:B------:R-:W-:Y:S02]  /*4430*/  IMAD R2, R7, R2, R4 ;  /* 0x0000000207027224 */ /* 0x000fe400078e0204 */
[----:B------:R-:W-:Y:S01]  /*4440*/  @!P3 IMAD.IADD R128, R128, 0x1, -R7 ;  /* 0x000000018080b824 */ /* 0x000fe200078e0a07 */
[----:B------:R-:W-:Y:S01]  /*4450*/  ISETP.GE.AND P3, PT, R17, RZ, PT ;  /* 0x000000ff1100720c */ /* 0x000fe20003f66270 */
[----:B------:R-:W-:Y:S01]  /*4460*/  IMAD.MOV.U32 R18, RZ, RZ, R10 ;  /* 0x000000ffff127224 */ /* 0x000fe200078e000a */
[C---:B------:R-:W-:Y:S01]  /*4470*/  LOP3.LUT R17, R0.reuse, 0x4f, R9, 0xfe, !PT ;  /* 0x0000004f00117812 */ /* 0x040fe200078efe09 */
[----:B------:R-:W-:Y:S01]  /*4480*/  @!P6 IMAD.IADD R125, R125, 0x1, -R7 ;  /* 0x000000017d7de824 */ /* 0x000fe200078e0a07 */
[----:B------:R-:W-:Y:S01]  /*4490*/  ISETP.GE.AND P6, PT, R13, RZ, PT ;  /* 0x000000ff0d00720c */ /* 0x000fe20003fc6270 */
[C---:B------:R-:W-:Y:S01]  /*44a0*/  IMAD R4, R7.reuse, R3, R12 ;  /* 0x0000000307047224 */ /* 0x040fe200078e020c */
[C---:B------:R-:W-:Y:S01]  /*44b0*/  LOP3.LUT R3, R0.reuse, 0x46, R9, 0xfe, !PT ;  /* 0x0000004600037812 */ /* 0x040fe200078efe09 */
[----:B------:R-:W-:Y:S01]  /*44c0*/  @!P2 IMAD.MOV R129, RZ, RZ, -R129 ;  /* 0x000000ffff81a224 */ /* 0x000fe200078e0a81 */
[C---:B------:R-:W-:Y:S01]  /*44d0*/  ISETP.GT.U32.AND P2, PT, R7.reuse, R2, PT ;  /* 0x000000020700720c */ /* 0x040fe20003f44070 */
[----:B------:R-:W-:Y:S01]  /*44e0*/  @!P4 IMAD.MOV R18, RZ, RZ, -R18 ;  /* 0x000000ffff12c224 */ /* 0x000fe200078e0a12 */
[C---:B------:R-:W-:Y:S01]  /*44f0*/  ISETP.GT.U32.AND P4, PT, R7.reuse, R125, PT ;  /* 0x0000007d0700720c */ /* 0x040fe20003f84070 */
[----:B------:R-:W-:Y:S01]  /*4500*/  @!P5 IMAD.MOV R128, RZ, RZ, -R128 ;  /* 0x000000ffff80d224 */ /* 0x000fe200078e0a80 */
[----:B------:R-:W-:Y:S01]  /*4510*/  ISETP.GT.U32.AND P5, PT, R7, R4, PT ;  /* 0x000000040700720c */ /* 0x000fe20003fa4070 */
[----:B------:R-:W-:Y:S01]  /*4520*/  IMAD.MOV.U32 R19, RZ, RZ, R6 ;  /* 0x000000ffff137224 */ /* 0x000fe200078e0006 */
[----:B------:R-:W-:Y:S01]  /*4530*/  LOP3.LUT R6, R0, 0x47, R9, 0xfe, !PT ;  /* 0x0000004700067812 */ /* 0x000fe200078efe09 */
[----:B------:R-:W-:Y:S01]  /*4540*/  @!P1 IMAD.IADD R126, R126, 0x1, -R7 ;  /* 0x000000017e7e9824 */ /* 0x000fe200078e0a07 */
[----:B------:R-:W-:Y:S01]  /*4550*/  IABS R10, R3 ;  /* 0x00000003000a7213 */ /* 0x000fe20000000000 */
[----:B------:R-:W-:Y:S01]  /*4560*/  @!P0 IMAD.MOV R19, RZ, RZ, -R19 ;  /* 0x000000ffff138224 */ /* 0x000fe200078e0a13 */
[----:B------:R-:W-:-:S02]  /*4570*/  IABS R12, R6 ;  /* 0x00000006000c7213 */ /* 0x000fc40000000000 */
[----:B------:R-:W-:Y:S01]  /*4580*/  ISETP.GT.U32.AND P0, PT, R7, R126, PT ;  /* 0x0000007e0700720c */ /* 0x000fe20003f04070 */
[--C-:B------:R-:W-:Y:S01]  /*4590*/  @!P2 IMAD.IADD R2, R2, 0x1, -R7.reuse ;  /* 0x000000010202a824 */ /* 0x100fe200078e0a07 */
[----:B------:R-:W-:Y:S01]  /*45a0*/  ISETP.GE.AND P2, PT, R6, RZ, PT ;  /* 0x000000ff0600720c */ /* 0x000fe20003f46270 */
[--C-:B------:R-:W-:Y:S01]  /*45b0*/  @!P4 IMAD.IADD R125, R125, 0x1, -R7.reuse ;  /* 0x000000017d7dc824 */ /* 0x100fe200078e0a07 */
[----:B------:R-:W-:Y:S01]  /*45c0*/  ISETP.GE.AND P4, PT, R3, RZ, PT ;  /* 0x000000ff0300720c */ /* 0x000fe20003f86270 */
[----:B------:R-:W-:Y:S01]  /*45d0*/  @!P5 IMAD.IADD R4, R4, 0x1, -R7 ;  /* 0x000000010404d824 */ /* 0x000fe200078e0a07 */
[----:B------:R-:W-:Y:S01]  /*45e0*/  ISETP.GT.U32.AND P5, PT, R7, R2, PT ;  /* 0x000000020700720c */ /* 0x000fe20003fa4070 */
[----:B------:R-:W-:Y:S01]  /*45f0*/  IMAD.HI.U32 R3, R8, R10, RZ ;  /* 0x0000000a08037227 */ /* 0x000fe200078e00ff */
[----:B------:R-:W-:Y:S01]  /*4600*/  ISETP.GE.AND P1, PT, R20, RZ, PT ;  /* 0x000000ff1400720c */ /* 0x000fe20003f26270 */
[----:B------:R-:W-:Y:S01]  /*4610*/  STL [R1+0x2b4], R19 ;  /* 0x0002b41301007387 */ /* 0x000fe20000100800 */
[----:B------:R-:W-:Y:S01]  /*4620*/  LOP3.LUT R20, R0, 0x6b, R9, 0xfe, !PT ;  /* 0x0000006b00147812 */ /* 0x000fe200078efe09 */
[----:B------:R-:W-:-:S02]  /*4630*/  IMAD.HI.U32 R6, R8, R12, RZ ;  /* 0x0000000c08067227 */ /* 0x000fc400078e00ff */
[----:B------:R-:W-:Y:S01]  /*4640*/  STL [R1+0x2b8], R18 ;  /* 0x0002b81201007387 */ /* 0x000fe20000100800 */
[----:B------:R-:W-:Y:S01]  /*4650*/  IABS R105, R20 ;  /* 0x0000001400697213 */ /* 0x000fe20000000000 */
[----:B------:R-:W-:Y:S02]  /*4660*/  IMAD.MOV R3, RZ, RZ, -R3 ;  /* 0x000000ffff037224 */ /* 0x000fe400078e0a03 */
[----:B------:R-:W-:Y:S02]  /*4670*/  IMAD.MOV R13, RZ, RZ, -R6 ;  /* 0x000000ffff0d7224 */ /* 0x000fe400078e0a06 */
[C---:B------:R-:W-:Y:S01]  /*4680*/  IMAD R6, R7.reuse, R3, R10 ;  /* 0x0000000307067224 */ /* 0x040fe200078e020a */
[----:B------:R-:W-:Y:S01]  /*4690*/  LOP3.LUT R3, R0, 0x49, R9, 0xfe, !PT ;  /* 0x0000004900037812 */ /* 0x000fe200078efe09 */
[--C-:B------:R-:W-:Y:S01]  /*46a0*/  @!P0 IMAD.IADD R126, R126, 0x1, -R7.reuse ;  /* 0x000000017e7e8824 */ /* 0x100fe200078e0a07 */
[----:B------:R-:W-:Y:S01]  /*46b0*/  ISETP.GE.AND P0, PT, R14, RZ, PT ;  /* 0x000000ff0e00720c */ /* 0x000fe20003f06270 */
[----:B------:R-:W-:Y:S01]  /*46c0*/  @!P5 IMAD.IADD R2, R2, 0x1, -R7 ;  /* 0x000000010202d824 */ /* 0x000fe200078e0a07 */
[C---:B------:R-:W-:Y:S01]  /*46d0*/  ISETP.GT.U32.AND P5, PT, R7.reuse, R6, PT ;  /* 0x000000060700720c */ /* 0x040fe20003fa4070 */
[----:B------:R-:W-:Y:S01]  /*46e0*/  @!P3 IMAD.MOV R126, RZ, RZ, -R126 ;  /* 0x000000ffff7eb224 */ /* 0x000fe200078e0a7e */
[C---:B------:R-:W-:Y:S01]  /*46f0*/  ISETP.GT.U32.AND P3, PT, R7.reuse, R4, PT ;  /* 0x000000040700720c */ /* 0x040fe20003f64070 */
[C---:B------:R-:W-:Y:S01]  /*4700*/  IMAD R10, R7.reuse, R13, R12 ;  /* 0x0000000d070a7224 */ /* 0x040fe200078e020c */
[----:B------:R-:W-:Y:S01]  /*4710*/  LOP3.LUT R14, R0, 0x48, R9, 0xfe, !PT ;  /* 0x00000048000e7812 */ /* 0x000fe200078efe09 */
[----:B------:R-:W-:Y:S01]  /*4720*/  IMAD.MOV.U32 R16, RZ, RZ, R2 ;  /* 0x000000ffff107224 */ /* 0x000fe200078e0002 */
[----:B------:R-:W-:Y:S01]  /*4730*/  IABS R122, R3 ;  /* 0x00000003007a7213 */ /* 0x000fe20000000000 */
[----:B------:R-:W-:Y:S01]  /*4740*/  @!P1 IMAD.MOV R125, RZ, RZ, -R125 ;  /* 0x000000ffff7d9224 */ /* 0x000fe200078e0a7d */
[----:B------:R-:W-:Y:S01]  /*4750*/  IABS R124, R14 ;  /* 0x0000000e007c7213 */ /* 0x000fe20000000000 */
[----:B------:R-:W-:Y:S01]  /*4760*/  @!P6 IMAD.MOV R16, RZ, RZ, -R16 ;  /* 0x000000ffff10e224 */ /* 0x000fe200078e0a10 */
[----:B------:R-:W-:Y:S01]  /*4770*/  ISETP.GT.U32.AND P6, PT, R7, R10, PT ;  /* 0x0000000a0700720c */ /* 0x000fe20003fc4070 */
[----:B------:R-:W-:Y:S01]  /*4780*/  IMAD.HI.U32 R2, R8, R122, RZ ;  /* 0x0000007a08027227 */ /* 0x000fe200078e00ff */
[----:B------:R-:W-:-:S02]  /*4790*/  LOP3.LUT R12, R0, 0x4a, R9, 0xfe, !PT ;  /* 0x0000004a000c7812 */ /* 0x000fc400078efe09 */
[----:B------:R-:W-:Y:S01]  /*47a0*/  LOP3.LUT R13, R0, 0x4b, R9, 0xfe, !PT ;  /* 0x0000004b000d7812 */ /* 0x000fe200078efe09 */
[--C-:B------:R-:W-:Y:S01]  /*47b0*/  @!P5 IMAD.IADD R6, R6, 0x1, -R7.reuse ;  /* 0x000000010606d824 */ /* 0x100fe200078e0a07 */
[----:B------:R-:W-:Y:S01]  /*47c0*/  IABS R121, R12 ;  /* 0x0000000c00797213 */ /* 0x000fe20000000000 */
[----:B------:R-:W-:Y:S01]  /*47d0*/  @!P3 IMAD.IADD R4, R4, 0x1, -R7 ;  /* 0x000000010404b824 */ /* 0x000fe200078e0a07 */
[----:B------:R-:W-:Y:S01]  /*47e0*/  ISETP.GE.AND P3, PT, R3, RZ, PT ;  /* 0x000000ff0300720c */ /* 0x000fe20003f66270 */
[----:B------:R-:W-:Y:S01]  /*47f0*/  IMAD.HI.U32 R3, R8, R124, RZ ;  /* 0x0000007c08037227 */ /* 0x000fe200078e00ff */
[----:B------:R-:W-:Y:S01]  /*4800*/  ISETP.GT.U32.AND P5, PT, R7, R6, PT ;  /* 0x000000060700720c */ /* 0x000fe20003fa4070 */
[----:B------:R0:W-:Y:S01]  /*4810*/  STL [R1+0x2bc], R16 ;  /* 0x0002bc1001007387 */ /* 0x0001e20000100800 */
[----:B------:R-:W-:Y:S01]  /*4820*/  IABS R120, R13 ;  /* 0x0000000d00787213 */ /* 0x000fe20000000000 */
[----:B------:R-:W-:Y:S01]  /*4830*/  IMAD.MOV R3, RZ, RZ, -R3 ;  /* 0x000000ffff037224 */ /* 0x000fe200078e0a03 */
[----:B------:R-:W-:Y:S01]  /*4840*/  ISETP.GE.AND P1, PT, R14, RZ, PT ;  /* 0x000000ff0e00720c */ /* 0x000fe20003f26270 */
[----:B------:R-:W-:Y:S01]  /*4850*/  @!P6 IMAD.IADD R10, R10, 0x1, -R7 ;  /* 0x000000010a0ae824 */ /* 0x000fe200078e0a07 */
[----:B------:R-:W-:Y:S01]  /*4860*/  LOP3.LUT R14, R0, 0x4c, R9, 0xfe, !PT ;  /* 0x0000004c000e7812 */ /* 0x000fe200078efe09 */
[----:B------:R-:W-:-:S02]  /*4870*/  IMAD.MOV R2, RZ, RZ, -R2 ;  /* 0x000000ffff027224 */ /* 0x000fc400078e0a02 */
[C---:B------:R-:W-:Y:S01]  /*4880*/  IMAD R124, R7.reuse, R3, R124 ;  /* 0x00000003077c7224 */ /* 0x040fe200078e027c */
[C---:B------:R-:W-:Y:S01]  /*4890*/  ISETP.GT.U32.AND P6, PT, R7.reuse, R10, PT ;  /* 0x0000000a0700720c */ /* 0x040fe20003fc4070 */
[----:B------:R-:W-:Y:S01]  /*48a0*/  IMAD R122, R7, R2, R122 ;  /* 0x00000002077a7224 */ /* 0x000fe200078e027a */
[----:B0-----:R-:W-:Y:S01]  /*48b0*/  LOP3.LUT R16, R0, 0x4e, R9, 0xfe, !PT ;  /* 0x0000004e00107812 */ /* 0x001fe200078efe09 */
[----:B------:R-:W-:-:S04]  /*48c0*/  IMAD.HI.U32 R2, R8, R121, RZ ;  /* 0x0000007908027227 */ /* 0x000fc800078e00ff */
[----:B------:R-:W-:Y:S01]  /*48d0*/  @!P5 IMAD.IADD R6, R6, 0x1, -R7 ;  /* 0x000000010606d824 */ /* 0x000fe200078e0a07 */
[----:B------:R-:W-:Y:S01]  /*48e0*/  ISETP.GT.U32.AND P5, PT, R7, R124, PT ;  /* 0x0000007c0700720c */ /* 0x000fe20003fa4070 */
[----:B------:R-:W-:Y:S01]  /*48f0*/  IMAD.MOV.U32 R15, RZ, RZ, R4 ;  /* 0x000000ffff0f7224 */ /* 0x000fe200078e0004 */
[----:B------:R-:W-:Y:S01]  /*4900*/  IABS R4, R14 ;  /* 0x0000000e00047213 */ /* 0x000fe20000000000 */
[----:B------:R-:W-:-:S04]  /*4910*/  IMAD.HI.U32 R3, R8, R120, RZ ;  /* 0x0000007808037227 */ /* 0x000fc800078e00ff */
[----:B------:R-:W-:Y:S02]  /*4920*/  IMAD.MOV R2, RZ, RZ, -R2 ;  /* 0x000000ffff027224 */ /* 0x000fe400078e0a02 */
[----:B------:R-:W-:Y:S01]  /*4930*/  @!P0 IMAD.MOV R15, RZ, RZ, -R15 ;  /* 0x000000ffff0f8224 */ /* 0x000fe200078e0a0f */
[----:B------:R-:W-:Y:S01]  /*4940*/  ISETP.GE.AND P0, PT, R12, RZ, PT ;  /* 0x000000ff0c00720c */ /* 0x000fe20003f06270 */
[----:B------:R-:W-:Y:S01]  /*4950*/  IMAD.MOV R3, RZ, RZ, -R3 ;  /* 0x000000ffff037224 */ /* 0x000fe200078e0a03 */
[----:B------:R-:W-:Y:S01]  /*4960*/  IABS R12, R17 ;  /* 0x00000011000c7213 */ /* 0x000fe20000000000 */
[C---:B------:R-:W-:Y:S01]  /*4970*/  IMAD R121, R7.reuse, R2, R121 ;  /* 0x0000000207797224 */ /* 0x040fe200078e0279 */
[----:B------:R0:W-:Y:S01]  /*4980*/  STL [R1+0x2c0], R15 ;  /* 0x0002c00f01007387 */ /* 0x0001e20000100800 */
[C---:B------:R-:W-:Y:S02]  /*4990*/  IMAD R120, R7.reuse, R3, R120 ;  /* 0x0000000307787224 */ /* 0x040fe400078e0278 */
[--C-:B------:R-:W-:Y:S01]  /*49a0*/  @!P6 IMAD.IADD R10, R10, 0x1, -R7.reuse ;  /* 0x000000010a0ae824 */ /* 0x100fe200078e0a07 */
[C---:B------:R-:W-:Y:S01]  /*49b0*/  ISETP.GT.U32.AND P6, PT, R7.reuse, R121, PT ;  /* 0x000000790700720c */ /* 0x040fe20003fc4070 */
[----:B------:R-:W-:Y:S01]  /*49c0*/  @!P5 IMAD.IADD R124, R124, 0x1, -R7 ;  /* 0x000000017c7cd824 */ /* 0x000fe200078e0a07 */
[----:B------:R-:W-:Y:S01]  /*49d0*/  ISETP.GT.U32.AND P5, PT, R7, R120, PT ;  /* 0x000000780700720c */ /* 0x000fe20003fa4070 */
[----:B------:R-:W-:-:S04]  /*49e0*/  IMAD.HI.U32 R2, R8, R4, RZ ;  /* 0x0000000408027227 */ /* 0x000fc800078e00ff */
[----:B0-----:R-:W-:Y:S01]  /*49f0*/  IMAD.MOV.U32 R15, RZ, RZ, R6 ;  /* 0x000000ffff0f7224 */ /* 0x001fe200078e0006 */
[----:B------:R-:W-:Y:S01]  /*4a00*/  IABS R6, R16 ;  /* 0x0000001000067213 */ /* 0x000fe20000000000 */
[----:B------:R-:W-:Y:S02]  /*4a10*/  IMAD.MOV R2, RZ, RZ, -R2 ;  /* 0x000000ffff027224 */ /* 0x000fe400078e0a02 */
[----:B------:R-:W-:Y:S01]  /*4a20*/  @!P4 IMAD.MOV R15, RZ, RZ, -R15 ;  /* 0x000000ffff0fc224 */ /* 0x000fe200078e0a0f */
[C---:B------:R-:W-:Y:S01]  /*4a30*/  ISETP.GT.U32.AND P4, PT, R7.reuse, R122, PT ;  /* 0x0000007a0700720c */ /* 0x040fe20003f84070 */
[----:B------:R-:W-:Y:S02]  /*4a40*/  IMAD R2, R7, R2, R4 ;  /* 0x0000000207027224 */ /* 0x000fe400078e0204 */
[--C-:B------:R-:W-:Y:S01]  /*4a50*/  @!P6 IMAD.IADD R121, R121, 0x1, -R7.reuse ;  /* 0x000000017979e824 */ /* 0x100fe200078e0a07 */
[----:B------:R0:W-:Y:S01]  /*4a60*/  STL [R1+0x2c4], R15 ;  /* 0x0002c40f01007387 */ /* 0x0001e20000100800 */
[----:B------:R-:W-:-:S02]  /*4a70*/  @!P5 IMAD.IADD R120, R120, 0x1, -R7 ;  /* 0x000000017878d824 */ /* 0x000fc400078e0a07 */
[----:B------:R-:W-:Y:S01]  /*4a80*/  IMAD.MOV.U32 R18, RZ, RZ, R10 ;  /* 0x000000ffff127224 */ /* 0x000fe200078e000a */
[C---:B------:R-:W-:Y:S01]  /*4a90*/  ISETP.GT.U32.AND P5, PT, R7.reuse, R121, PT ;  /* 0x000000790700720c */ /* 0x040fe20003fa4070 */
[----:B------:R-:W-:Y:S02]  /*4aa0*/  IMAD.MOV.U32 R10, RZ, RZ, R6 ;  /* 0x000000ffff0a7224 */ /* 0x000fe400078e0006 */
[----:B------:R-:W-:Y:S01]  /*4ab0*/  @!P2 IMAD.MOV R18, RZ, RZ, -R18 ;  /* 0x000000ffff12a224 */ /* 0x000fe200078e0a12 */
[C---:B------:R-:W-:Y:S01]  /*4ac0*/  ISETP.GT.U32.AND P2, PT, R7.reuse, R120, PT ;  /* 0x000000780700720c */ /* 0x040fe20003f44070 */
[----:B------:R-:W-:Y:S01]  /*4ad0*/  @!P4 IMAD.IADD R122, R122, 0x1, -R7 ;  /* 0x000000017a7ac824 */ /* 0x000fe200078e0a07 */
[----:B0-----:R-:W-:Y:S01]  /*4ae0*/  LOP3.LUT R15, R0, 0x4d, R9, 0xfe, !PT ;  /* 0x0000004d000f7812 */ /* 0x001fe200078efe09 */
[----:B------:R-:W-:Y:S01]  /*4af0*/  IMAD.HI.U32 R6, R8, R12, RZ ;  /* 0x0000000c08067227 */ /* 0x000fe200078e00ff */
[----:B------:R-:W-:Y:S01]  /*4b00*/  ISETP.GT.U32.AND P4, PT, R7, R124, PT ;  /* 0x0000007c0700720c */ /* 0x000fe20003f84070 */
[----:B------:R0:W-:Y:S01]  /*4b10*/  STL [R1+0x2c8], R18 ;  /* 0x0002c81201007387 */ /* 0x0001e20000100800 */
[----:B------:R-:W-:-:S02]  /*4b20*/  IABS R4, R15 ;  /* 0x0000000f00047213 */ /* 0x000fc40000000000 */
[----:B------:R-:W-:Y:S01]  /*4b30*/  ISETP.GT.U32.AND P6, PT, R7, R122, PT ;  /* 0x0000007a0700720c */ /* 0x000fe20003fc4070 */
[----:B------:R-:W-:Y:S02]  /*4b40*/  @!P5 IMAD.IADD R121, R121, 0x1, -R7 ;  /* 0x000000017979d824 */ /* 0x000fe400078e0a07 */
[----:B------:R-:W-:-:S04]  /*4b50*/  IMAD.HI.U32 R3, R8, R4, RZ ;  /* 0x0000000408037227 */ /* 0x000fc800078e00ff */
[----:B------:R-:W-:Y:S01]  /*4b60*/  IMAD.MOV R3, RZ, RZ, -R3 ;  /* 0x000000ffff037224 */ /* 0x000fe200078e0a03 */
[----:B0-----:R-:W-:Y:S01]  /*4b70*/  LOP3.LUT R18, R0, 0x50, R9, 0xfe, !PT ;  /* 0x0000005000127812 */ /* 0x001fe200078efe09 */
[----:B------:R-:W-:Y:S01]  /*4b80*/  @!P4 IMAD.IADD R124, R124, 0x1, -R7 ;  /* 0x000000017c7cc824 */ /* 0x000fe200078e0a07 */
[C---:B------:R-:W-:Y:S01]  /*4b90*/  ISETP.GT.U32.AND P4, PT, R7.reuse, R2, PT ;  /* 0x000000020700720c */ /* 0x040fe20003f84070 */
[----:B------:R-:W-:Y:S01]  /*4ba0*/  IMAD R4, R7, R3, R4 ;  /* 0x0000000307047224 */ /* 0x000fe200078e0204 */
[----:B------:R-:W-:Y:S01]  /*4bb0*/  IABS R40, R18 ;  /* 0x0000001200287213 */ /* 0x000fe20000000000 */
[----:B------:R-:W-:-:S03]  /*4bc0*/  IMAD.HI.U32 R3, R8, R10, RZ ;  /* 0x0000000a08037227 */ /* 0x000fc600078e00ff */
[----:B------:R-:W-:Y:S01]  /*4bd0*/  ISETP.GT.U32.AND P5, PT, R7, R4, PT ;  /* 0x000000040700720c */ /* 0x000fe20003fa4070 */
[----:B------:R-:W-:Y:S02]  /*4be0*/  IMAD.MOV R3, RZ, RZ, -R3 ;  /* 0x000000ffff037224 */ /* 0x000fe400078e0a03 */
[----:B------:R-:W-:Y:S01]  /*4bf0*/  @!P6 IMAD.IADD R122, R122, 0x1, -R7 ;  /* 0x000000017a7ae824 */ /* 0x000fe200078e0a07 */
[----:B------:R-:W-:Y:S01]  /*4c00*/  ISETP.GE.AND P6, PT, R13, RZ, PT ;  /* 0x000000ff0d00720c */ /* 0x000fe20003fc6270 */
[----:B------:R-:W-:Y:S02]  /*4c10*/  IMAD.MOV R13, RZ, RZ, -R6 ;  /* 0x000000ffff0d7224 */ /* 0x000fe400078e0a06 */
[----:B------:R-:W-:Y:S02]  /*4c20*/  IMAD R6, R7, R3, R10 ;  /* 0x0000000307067224 */ /* 0x000fe400078e020a */
[----:B------:R-:W-:-:S04]  /*4c30*/  IMAD.HI.U32 R3, R8, R40, RZ ;  /* 0x0000002808037227 */ /* 0x000fc800078e00ff */
[--C-:B------:R-:W-:Y:S02]  /*4c40*/  @!P5 IMAD.IADD R4, R4, 0x1, -R7.reuse ;  /* 0x000000010404d824 */ /* 0x100fe400078e0a07 */
[----:B------:R-:W-:Y:S01]  /*4c50*/  @!P4 IMAD.IADD R2, R2, 0x1, -R7 ;  /* 0x000000010202c824 */ /* 0x000fe200078e0a07 */
[----:B------:R-:W-:Y:S01]  /*4c60*/  ISETP.GE.AND P4, PT, R15, RZ, PT ;  /* 0x000000ff0f00720c */ /* 0x000fe20003f86270 */
[----:B------:R-:W-:Y:S01]  /*4c70*/  IMAD.MOV R3, RZ, RZ, -R3 ;  /* 0x000000ffff037224 */ /* 0x000fe200078e0a03 */
[C---:B------:R-:W-:Y:S01]  /*4c80*/  ISETP.GT.U32.AND P5, PT, R7.reuse, R4, PT ;  /* 0x000000040700720c */ /* 0x040fe20003fa4070 */
[----:B------:R-:W-:Y:S01]  /*4c90*/  @!P1 IMAD.MOV R124, RZ, RZ, -R124 ;  /* 0x000000ffff7c9224 */ /* 0x000fe200078e0a7c */
[C---:B------:R-:W-:Y:S01]  /*4ca0*/  ISETP.GT.U32.AND P1, PT, R7.reuse, R2, PT ;  /* 0x000000020700720c */ /* 0x040fe20003f24070 */
[C---:B------:R-:W-:Y:S01]  /*4cb0*/  IMAD R40, R7.reuse, R3, R40 ;  /* 0x0000000307287224 */ /* 0x040fe200078e0228 */
[----:B------:R-:W-:Y:S01]  /*4cc0*/  LOP3.LUT R15, R0, 0x53, R9, 0xfe, !PT ;  /* 0x00000053000f7812 */ /* 0x000fe200078efe09 */
[----:B------:R-:W-:Y:S01]  /*4cd0*/  @!P2 IMAD.IADD R120, R120, 0x1, -R7 ;  /* 0x000000017878a824 */ /* 0x000fe200078e0a07 */
[----:B------:R-:W-:Y:S01]  /*4ce0*/  ISETP.GE.AND P2, PT, R14, RZ, PT ;  /* 0x000000ff0e00720c */ /* 0x000fe20003f46270 */
[C---:B------:R-:W-:Y:S01]  /*4cf0*/  IMAD R10, R7.reuse, R13, R12 ;  /* 0x0000000d070a7224 */ /* 0x040fe200078e020c */
[----:B------:R-:W-:Y:S01]  /*4d00*/  LOP3.LUT R13, R0, 0x51, R9, 0xfe, !PT ;  /* 0x00000051000d7812 */ /* 0x000fe200078efe09 */
[----:B------:R-:W-:Y:S01]  /*4d10*/  @!P3 IMAD.MOV R122, RZ, RZ, -R122 ;  /* 0x000000ffff7ab224 */ /* 0x000fe200078e0a7a */
[C---:B------:R-:W-:Y:S01]  /*4d20*/  ISETP.GT.U32.AND P3, PT, R7.reuse, R6, PT ;  /* 0x000000060700720c */ /* 0x040fe20003f64070 */
[----:B------:R-:W-:Y:S01]  /*4d30*/  @!P6 IMAD.MOV R120, RZ, RZ, -R120 ;  /* 0x000000ffff78e224 */ /* 0x000fe200078e0a78 */
[C---:B------:R-:W-:Y:S01]  /*4d40*/  ISETP.GT.U32.AND P6, PT, R7.reuse, R10, PT ;  /* 0x0000000a0700720c */ /* 0x040fe20003fc4070 */
[--C-:B------:R-:W-:Y:S01]  /*4d50*/  @!P5 IMAD.IADD R4, R4, 0x1, -R7.reuse ;  /* 0x000000010404d824 */ /* 0x100fe200078e0a07 */
[----:B------:R-:W-:Y:S01]  /*4d60*/  ISETP.GT.U32.AND P5, PT, R7, R40, PT ;  /* 0x000000280700720c */ /* 0x000fe20003fa4070 */
[----:B------:R-:W-:Y:S01]  /*4d70*/  @!P1 IMAD.IADD R2, R2, 0x1, -R7 ;  /* 0x0000000102029824 */ /* 0x000fe200078e0a07 */
[----:B------:R-:W-:Y:S01]  /*4d80*/  IABS R72, R13 ;  /* 0x0000000d00487213 */ /* 0x000fe20000000000 */
[----:B------:R-:W-:Y:S01]  /*4d90*/  @!P0 IMAD.MOV R121, RZ, RZ, -R121 ;  /* 0x000000ffff798224 */ /* 0x000fe200078e0a79 */
[----:B------:R-:W-:Y:S01]  /*4da0*/  LOP3.LUT R14, R0, 0x52, R9, 0xfe, !PT ;  /* 0x00000052000e7812 */ /* 0x000fe200078efe09 */
[----:B------:R-:W-:Y:S01]  /*4db0*/  IMAD.MOV.U32 R19, RZ, RZ, R2 ;  /* 0x000000ffff137224 */ /* 0x000fe200078e0002 */
[----:B------:R-:W-:Y:S01]  /*4dc0*/  IABS R117, R15 ;  /* 0x0000000f00757213 */ /* 0x000fe20000000000 */
[----:B------:R-:W-:Y:S01]  /*4dd0*/  IMAD.HI.U32 R2, R8, R72, RZ ;  /* 0x0000004808027227 */ /* 0x000fe200078e00ff */
[----:B------:R-:W-:-:S02]  /*4de0*/  IABS R118, R14 ;  /* 0x0000000e00767213 */ /* 0x000fc40000000000 */
[----:B------:R-:W-:Y:S01]  /*4df0*/  ISETP.GE.AND P0, PT, R16, RZ, PT ;  /* 0x000000ff1000720c */ /* 0x000fe20003f06270 */
[----:B------:R-:W-:Y:S01]  /*4e00*/  @!P3 IMAD.IADD R6, R6, 0x1, -R7 ;  /* 0x000000010606b824 */ /* 0x000fe200078e0a07 */
[----:B------:R-:W-:Y:S01]  /*4e10*/  LOP3.LUT R16, R0, 0x54, R9, 0xfe, !PT ;  /* 0x0000005400107812 */ /* 0x000fe200078efe09 */
[--C-:B------:R-:W-:Y:S01]  /*4e20*/  @!P5 IMAD.IADD R40, R40, 0x1, -R7.reuse ;  /* 0x000000012828d824 */ /* 0x100fe200078e0a07 */
[----:B------:R-:W-:Y:S01]  /*4e30*/  ISETP.GE.AND P1, PT, R17, RZ, PT ;  /* 0x000000ff1100720c */ /* 0x000fe20003f26270 */
[----:B------:R-:W-:Y:S01]  /*4e40*/  @!P6 IMAD.IADD R10, R10, 0x1, -R7 ;  /* 0x000000010a0ae824 */ /* 0x000fe200078e0a07 */
[C---:B------:R-:W-:Y:S01]  /*4e50*/  ISETP.GT.U32.AND P6, PT, R7.reuse, R6, PT ;  /* 0x000000060700720c */ /* 0x040fe20003fc4070 */
[----:B------:R-:W-:Y:S01]  /*4e60*/  IMAD.MOV R3, RZ, RZ, -R2 ;  /* 0x000000ffff037224 */ /* 0x000fe200078e0a02 */
[----:B------:R-:W-:Y:S01]  /*4e70*/  ISETP.GT.U32.AND P5, PT, R7, R40, PT ;  /* 0x000000280700720c */ /* 0x000fe20003fa4070 */
[----:B------:R-:W-:Y:S01]  /*4e80*/  IMAD.HI.U32 R2, R8, R118, RZ ;  /* 0x0000007608027227 */ /* 0x000fe200078e00ff */
[----:B------:R-:W-:-:S02]  /*4e90*/  IABS R12, R16 ;  /* 0x00000010000c7213 */ /* 0x000fc40000000000 */
[----:B------:R-:W-:Y:S01]  /*4ea0*/  ISETP.GE.AND P3, PT, R18, RZ, PT ;  /* 0x000000ff1200720c */ /* 0x000fe20003f66270 */
[----:B------:R-:W-:Y:S01]  /*4eb0*/  IMAD.MOV R2, RZ, RZ, -R2 ;  /* 0x000000ffff027224 */ /* 0x000fe200078e0a02 */
[----:B------:R-:W-:Y:S01]  /*4ec0*/  LOP3.LUT R17, R0, 0x55, R9, 0xfe, !PT ;  /* 0x0000005500117812 */ /* 0x000fe200078efe09 */
[C---:B------:R-:W-:Y:S02]  /*4ed0*/  IMAD R72, R7.reuse, R3, R72 ;  /* 0x0000000307487224 */ /* 0x040fe400078e0248 */
[C---:B------:R-:W-:Y:S02]  /*4ee0*/  IMAD R118, R7.reuse, R2, R118 ;  /* 0x0000000207767224 */ /* 0x040fe400078e0276 */
[----:B------:R-:W-:Y:S01]  /*4ef0*/  @!P6 IMAD.IADD R6, R6, 0x1, -R7 ;  /* 0x000000010606e824 */ /* 0x000fe200078e0a07 */
[C---:B------:R-:W-:Y:S01]  /*4f00*/  ISETP.GT.U32.AND P6, PT, R7.reuse, R72, PT ;  /* 0x000000480700720c */ /* 0x040fe20003fc4070 */
[----:B------:R-:W-:Y:S01]  /*4f10*/  @!P2 IMAD.MOV R19, RZ, RZ, -R19 ;  /* 0x000000ffff13a224 */ /* 0x000fe200078e0a13 */
[C---:B------:R-:W-:Y:S01]  /*4f20*/  ISETP.GT.U32.AND P2, PT, R7.reuse, R10, PT ;  /* 0x0000000a0700720c */ /* 0x040fe20003f44070 */
[----:B------:R-:W-:Y:S01]  /*4f30*/  @!P5 IMAD.IADD R40, R40, 0x1, -R7 ;  /* 0x000000012828d824 */ /* 0x000fe200078e0a07 */
[----:B------:R-:W-:Y:S01]  /*4f40*/  ISETP.GT.U32.AND P5, PT, R7, R118, PT ;  /* 0x000000760700720c */ /* 0x000fe20003fa4070 */
[----:B------:R-:W-:Y:S01]  /*4f50*/  IMAD.HI.U32 R2, R8, R117, RZ ;  /* 0x0000007508027227 */ /* 0x000fe200078e00ff */
[----:B------:R-:W-:Y:S03]  /*4f60*/  STL [R1+0x2e4], R19 ;  /* 0x0002e41301007387 */ /* 0x000fe60000100800 */
[----:B------:R-:W-:-:S02]  /*4f70*/  IMAD.MOV R2, RZ, RZ, -R2 ;  /* 0x000000ffff027224 */ /* 0x000fc400078e0a02 */
[----:B------:R-:W-:-:S04]  /*4f80*/  IMAD.HI.U32 R3, R8, R12, RZ ;  /* 0x0000000c08037227 */ /* 0x000fc800078e00ff */
[----:B------:R-:W-:Y:S01]  /*4f90*/  @!P6 IMAD.IADD R72, R72, 0x1, -R7 ;  /* 0x000000014848e824 */ /* 0x000fe200078e0a07 */
[----:B------:R-:W-:Y:S01]  /*4fa0*/  ISETP.GE.AND P6, PT, R14, RZ, PT ;  /* 0x000000ff0e00720c */ /* 0x000fe20003fc6270 */
[----:B------:R-:W-:Y:S01]  /*4fb0*/  IMAD R117, R7, R2, R117 ;  /* 0x0000000207757224 */ /* 0x000fe200078e0275 */
[----:B------:R-:W-:Y:S01]  /*4fc0*/  LOP3.LUT R14, R0, 0x56, R9, 0xfe, !PT ;  /* 0x00000056000e7812 */ /* 0x000fe200078efe09 */
[----:B------:R-:W-:Y:S02]  /*4fd0*/  IMAD.MOV.U32 R18, RZ, RZ, R6 ;  /* 0x000000ffff127224 */ /* 0x000fe400078e0006 */
[--C-:B------:R-:W-:Y:S01]  /*4fe0*/  @!P2 IMAD.IADD R10, R10, 0x1, -R7.reuse ;  /* 0x000000010a0aa824 */ /* 0x100fe200078e0a07 */
[----:B------:R-:W-:Y:S01]  /*4ff0*/  ISETP.GE.AND P2, PT, R13, RZ, PT ;  /* 0x000000ff0d00720c */ /* 0x000fe20003f46270 */
[----:B------:R-:W-:Y:S01]  /*5000*/  @!P5 IMAD.IADD R118, R118, 0x1, -R7 ;  /* 0x000000017676d824 */ /* 0x000fe200078e0a07 */
[----:B------:R-:W-:Y:S01]  /*5010*/  IABS R13, R17 ;  /* 0x00000011000d7213 */ /* 0x000fe20000000000 */
[----:B------:R-:W-:-:S02]  /*5020*/  IMAD.MOV R3, RZ, RZ, -R3 ;  /* 0x000000ffff037224 */ /* 0x000fc400078e0a03 */
[----:B------:R-:W-:Y:S01]  /*5030*/  @!P4 IMAD.MOV R4, RZ, RZ, -R4 ;  /* 0x000000ffff04c224 */ /* 0x000fe200078e0a04 */
[C---:B------:R-:W-:Y:S01]  /*5040*/  ISETP.GT.U32.AND P4, PT, R7.reuse, R72, PT ;  /* 0x000000480700720c */ /* 0x040fe20003f84070 */
[----:B------:R-:W-:Y:S01]  /*5050*/  @!P0 IMAD.MOV R18, RZ, RZ, -R18 ;  /* 0x000000ffff128224 */ /* 0x000fe200078e0a12 */
[C---:B------:R-:W-:Y:S01]  /*5060*/  ISETP.GT.U32.AND P0, PT, R7.reuse, R117, PT ;  /* 0x000000750700720c */ /* 0x040fe20003f04070 */
[C---:B------:R-:W-:Y:S01]  /*5070*/  IMAD R2, R7.reuse, R3, R12 ;  /* 0x0000000307027224 */ /* 0x040fe200078e020c */
[C---:B------:R-:W-:Y:S01]  /*5080*/  ISETP.GT.U32.AND P5, PT, R7.reuse, R118, PT ;  /* 0x000000760700720c */ /* 0x040fe20003fa4070 */
[----:B------:R-:W-:Y:S01]  /*5090*/  IMAD.HI.U32 R3, R8, R13, RZ ;  /* 0x0000000d08037227 */ /* 0x000fe200078e00ff */
[----:B------:R0:W-:Y:S01]  /*50a0*/  STL [R1+0x2e8], R4 ;  /* 0x0002e80401007387 */ /* 0x0001e20000100800 */
[----:B------:R-:W-:Y:S02]  /*50b0*/  IABS R12, R14 ;  /* 0x0000000e000c7213 */ /* 0x000fe40000000000 */
[----:B------:R-:W-:Y:S01]  /*50c0*/  IMAD.MOV.U32 R6, RZ, RZ, R10 ;  /* 0x000000ffff067224 */ /* 0x000fe200078e000a */
[----:B------:R-:W-:Y:S01]  /*50d0*/  STL [R1+0x2ec], R18 ;  /* 0x0002ec1201007387 */ /* 0x000fe20000100800 */
[----:B------:R-:W-:Y:S01]  /*50e0*/  @!P3 IMAD.MOV R40, RZ, RZ, -R40 ;  /* 0x000000ffff28b224 */ /* 0x000fe200078e0a28 */
[----:B------:R-:W-:Y:S01]  /*50f0*/  ISETP.GT.U32.AND P3, PT, R7, R2, PT ;  /* 0x000000020700720c */ /* 0x000fe20003f64070 */
[----:B------:R-:W-:Y:S01]  /*5100*/  @!P1 IMAD.MOV R6, RZ, RZ, -R6 ;  /* 0x000000ffff069224 */ /* 0x000fe200078e0a06 */
[----:B------:R-:W-:Y:S01]  /*5110*/  ISETP.GE.AND P1, PT, R15, RZ, PT ;  /* 0x000000ff0f00720c */ /* 0x000fe20003f26270 */
[----:B------:R-:W-:Y:S01]  /*5120*/  @!P4 IMAD.IADD R72, R72, 0x1, -R7 ;  /* 0x000000014848c824 */ /* 0x000fe200078e0a07 */
[C---:B------:R-:W-:Y:S01]  /*5130*/  LOP3.LUT R15, R0.reuse, 0x5a, R9, 0xfe, !PT ;  /* 0x0000005a000f7812 */ /* 0x040fe200078efe09 */
[----:B0-----:R-:W-:Y:S01]  /*5140*/  IMAD.MOV R4, RZ, RZ, -R3 ;  /* 0x000000ffff047224 */ /* 0x001fe200078e0a03 */
[----:B------:R0:W-:Y:S01]  /*5150*/  STL [R1+0x2f0], R6 ;  /* 0x0002f00601007387 */ /* 0x0001e20000100800 */
[----:B------:R-:W-:Y:S01]  /*5160*/  @!P0 IMAD.IADD R117, R117, 0x1, -R7 ;  /* 0x0000000175758824 */ /* 0x000fe200078e0a07 */
[----:B------:R-:W-:Y:S01]  /*5170*/  IABS R116, R15 ;  /* 0x0000000f00747213 */ /* 0x000fe20000000000 */
[----:B------:R-:W-:Y:S01]  /*5180*/  IMAD R4, R7, R4, R13 ;  /* 0x0000000407047224 */ /* 0x000fe200078e020d */
[----:B------:R-:W-:Y:S01]  /*5190*/  LOP3.LUT R13, R0, 0x58, R9, 0xfe, !PT ;  /* 0x00000058000d7812 */ /* 0x000fe200078efe09 */
[--C-:B------:R-:W-:Y:S01]  /*51a0*/  @!P5 IMAD.IADD R118, R118, 0x1, -R7.reuse ;  /* 0x000000017676d824 */ /* 0x100fe200078e0a07 */
[----:B------:R-:W-:Y:S01]  /*51b0*/  ISETP.GE.AND P0, PT, R17, RZ, PT ;  /* 0x000000ff1100720c */ /* 0x000fe20003f06270 */
[----:B------:R-:W-:Y:S01]  /*51c0*/  @!P2 IMAD.MOV R72, RZ, RZ, -R72 ;  /* 0x000000ffff48a224 */ /* 0x000fe200078e0a48 */
[C---:B------:R-:W-:Y:S01]  /*51d0*/  ISETP.GT.U32.AND P5, PT, R7.reuse, R4, PT ;  /* 0x000000040700720c */ /* 0x040fe20003fa4070 */
[----:B------:R-:W-:Y:S01]  /*51e0*/  @!P3 IMAD.IADD R2, R2, 0x1, -R7 ;  /* 0x000000010202b824 */ /* 0x000fe200078e0a07 */
[C---:B------:R-:W-:Y:S01]  /*51f0*/  ISETP.GT.U32.AND P2, PT, R7.reuse, R117, PT ;  /* 0x000000750700720c */ /* 0x040fe20003f44070 */
[----:B0-----:R-:W-:Y:S01]  /*5200*/  IMAD.MOV.U32 R6, RZ, RZ, R12 ;  /* 0x000000ffff067224 */ /* 0x001fe200078e000c */
[----:B------:R-:W-:Y:S01]  /*5210*/  LOP3.LUT R12, R0, 0x57, R9, 0xfe, !PT ;  /* 0x00000057000c7812 */ /* 0x000fe200078efe09 */
[----:B------:R-:W-:Y:S01]  /*5220*/  @!P6 IMAD.MOV R118, RZ, RZ, -R118 ;  /* 0x000000ffff76e224 */ /* 0x000fe200078e0a76 */
[----:B------:R-:W-:Y:S01]  /*5230*/  ISETP.GT.U32.AND P3, PT, R7, R2, PT ;  /* 0x000000020700720c */ /* 0x000fe20003f64070 */
[----:B------:R-:W-:Y:S01]  /*5240*/  IMAD.HI.U32 R3, R8, R6, RZ ;  /* 0x0000000608037227 */ /* 0x000fe200078e00ff */
[----:B------:R-:W-:-:S02]  /*5250*/  IABS R10, R12 ;  /* 0x0000000c000a7213 */ /* 0x000fc40000000000 */
[----:B------:R-:W-:Y:S01]  /*5260*/  IABS R39, R13 ;  /* 0x0000000d00277213 */ /* 0x000fe20000000000 */
[----:B------:R-:W-:Y:S01]  /*5270*/  IMAD.MOV R3, RZ, RZ, -R3 ;  /* 0x000000ffff037224 */ /* 0x000fe200078e0a03 */
[----:B------:R-:W-:Y:S01]  /*5280*/  ISETP.GE.AND P6, PT, R14, RZ, PT ;  /* 0x000000ff0e00720c */ /* 0x000fe20003fc6270 */
[----:B------:R-:W-:Y:S01]  /*5290*/  @!P5 IMAD.IADD R4, R4, 0x1, -R7 ;  /* 0x000000010404d824 */ /* 0x000fe200078e0a07 */
[----:B------:R-:W-:Y:S01]  /*52a0*/  LOP3.LUT R14, R0, 0x59, R9, 0xfe, !PT ;  /* 0x00000059000e7812 */ /* 0x000fe200078efe09 */
[----:B------:R-:W-:Y:S01]  /*52b0*/  IMAD R6, R7, R3, R6 ;  /* 0x0000000307067224 */ /* 0x000fe200078e0206 */
[----:B------:R-:W-:Y:S01]  /*52c0*/  ISETP.GE.AND P4, PT, R16, RZ, PT ;  /* 0x000000ff1000720c */ /* 0x000fe20003f86270 */
[----:B------:R-:W-:Y:S01]  /*52d0*/  @!P2 IMAD.IADD R117, R117, 0x1, -R7 ;  /* 0x000000017575a824 */ /* 0x000fe200078e0a07 */
[C---:B------:R-:W-:Y:S01]  /*52e0*/  ISETP.GT.U32.AND P5, PT, R7.reuse, R4, PT ;  /* 0x000000040700720c */ /* 0x040fe20003fa4070 */
[----:B------:R-:W-:Y:S01]  /*52f0*/  IMAD.HI.U32 R3, R8, R10, RZ ;  /* 0x0000000a08037227 */ /* 0x000fe200078e00ff */
[----:B------:R-:W-:-:S02]  /*5300*/  ISETP.GT.U32.AND P2, PT, R7, R6, PT ;  /* 0x000000060700720c */ /* 0x000fc40003f44070 */
[----:B------:R-:W-:Y:S01]  /*5310*/  IABS R71, R14 ;  /* 0x0000000e00477213 */ /* 0x000fe20000000000 */
[----:B------:R-:W-:Y:S02]  /*5320*/  IMAD.MOV R3, RZ, RZ, -R3 ;  /* 0x000000ffff037224 */ /* 0x000fe400078e0a03 */
[----:B------:R-:W-:Y:S02]  /*5330*/  @!P1 IMAD.MOV R117, RZ, RZ, -R117 ;  /* 0x000000ffff759224 */ /* 0x000fe400078e0a75 */
[C---:B------:R-:W-:Y:S02]  /*5340*/  IMAD R10, R7.reuse, R3, R10 ;  /* 0x00000003070a7224 */ /* 0x040fe400078e020a */
[--C-:B------:R-:W-:Y:S01]  /*5350*/  @!P3 IMAD.IADD R2, R2, 0x1, -R7.reuse ;  /* 0x000000010202b824 */ /* 0x100fe200078e0a07 */
[----:B------:R-:W-:Y:S01]  /*5360*/  ISETP.GE.AND P3, PT, R12, RZ, PT ;  /* 0x000000ff0c00720c */ /* 0x000fe20003f66270 */
[--C-:B------:R-:W-:Y:S01]  /*5370*/  @!P5 IMAD.IADD R4, R4, 0x1, -R7.reuse ;  /* 0x000000010404d824 */ /* 0x100fe200078e0a07 */
[----:B------:R-:W-:Y:S01]  /*5380*/  ISETP.GT.U32.AND P5, PT, R7, R10, PT ;  /* 0x0000000a0700720c */ /* 0x000fe20003fa4070 */
[----:B------:R-:W-:Y:S01]  /*5390*/  @!P2 IMAD.IADD R6, R6, 0x1, -R7 ;  /* 0x000000010606a824 */ /* 0x000fe200078e0a07 */
[----:B------:R-:W-:Y:S01]  /*53a0*/  ISETP.GE.AND P2, PT, R13, RZ, PT ;  /* 0x000000ff0d00720c */ /* 0x000fe20003f46270 */
[----:B------:R-:W-:Y:S01]  /*53b0*/  IMAD.MOV.U32 R19, RZ, RZ, R2 ;  /* 0x000000ffff137224 */ /* 0x000fe200078e0002 */
[----:B------:R-:W-:Y:S01]  /*53c0*/  LOP3.LUT R13, R0, 0x5c, R9, 0xfe, !PT ;  /* 0x0000005c000d7812 */ /* 0x000fe200078efe09 */
[----:B------:R-:W-:Y:S01]  /*53d0*/  IMAD.HI.U32 R2, R8, R116, RZ ;  /* 0x0000007408027227 */ /* 0x000fe200078e00ff */
[----:B------:R-:W-:-:S03]  /*53e0*/  ISETP.GT.U32.AND P1, PT, R7, R6, PT ;  /* 0x000000060700720c */ /* 0x000fc60003f24070 */
[----:B------:R-:W-:-:S04]  /*53f0*/  IMAD.HI.U32 R3, R8, R39, RZ ;  /* 0x0000002708037227 */ /* 0x000fc800078e00ff */
[----:B------:R-:W-:Y:S02]  /*5400*/  @!P5 IMAD.IADD R10, R10, 0x1, -R7 ;  /* 0x000000010a0ad824 */ /* 0x000fe400078e0a07 */
[----:B------:R-:W-:Y:S02]  /*5410*/  IMAD.MOV R2, RZ, RZ, -R2 ;  /* 0x000000ffff027224 */ /* 0x000fe400078e0a02 */
[----:B------:R-:W-:Y:S01]  /*5420*/  IMAD.MOV R12, RZ, RZ, -R3 ;  /* 0x000000ffff0c7224 */ /* 0x000fe200078e0a03 */
[----:B------:R-:W-:Y:S01]  /*5430*/  ISETP.GT.U32.AND P5, PT, R7, R10, PT ;  /* 0x0000000a0700720c */ /* 0x000fe20003fa4070 */
[----:B------:R-:W-:Y:S01]  /*5440*/  @!P1 IMAD.IADD R6, R6, 0x1, -R7 ;  /* 0x0000000106069824 */ /* 0x000fe200078e0a07 */
[----:B------:R-:W-:Y:S01]  /*5450*/  ISETP.GE.AND P1, PT, R15, RZ, PT ;  /* 0x000000ff0f00720c */ /* 0x000fe20003f26270 */
[----:B------:R-:W-:Y:S01]  /*5460*/  IMAD.HI.U32 R3, R8, R71, RZ ;  /* 0x0000004708037227 */ /* 0x000fe200078e00ff */
[----:B------:R-:W-:-:S03]  /*5470*/  LOP3.LUT R15, R0, 0x5f, R9, 0xfe, !PT ;  /* 0x0000005f000f7812 */ /* 0x000fc600078efe09 */
[C---:B------:R-:W-:Y:S02]  /*5480*/  IMAD R116, R7.reuse, R2, R116 ;  /* 0x0000000207747224 */ /* 0x040fe400078e0274 */
[----:B------:R-:W-:Y:S02]  /*5490*/  IMAD.MOV.U32 R17, RZ, RZ, R6 ;  /* 0x000000ffff117224 */ /* 0x000fe400078e0006 */
[----:B------:R-:W-:Y:S02]  /*54a0*/  IMAD.MOV.U32 R18, RZ, RZ, R4 ;  /* 0x000000ffff127224 */ /* 0x000fe400078e0004 */
[----:B------:R-:W-:Y:S01]  /*54b0*/  IMAD.MOV R4, RZ, RZ, -R3 ;  /* 0x000000ffff047224 */ /* 0x000fe200078e0a03 */
[----:B------:R-:W-:Y:S01]  /*54c0*/  IABS R3, R13 ;  /* 0x0000000d00037213 */ /* 0x000fe20000000000 */
[----:B------:R-:W-:Y:S01]  /*54d0*/  @!P6 IMAD.MOV R17, RZ, RZ, -R17 ;  /* 0x000000ffff11e224 */ /* 0x000fe200078e0a11 */
[C---:B------:R-:W-:Y:S01]  /*54e0*/  ISETP.GT.U32.AND P6, PT, R7.reuse, R116, PT ;  /* 0x000000740700720c */ /* 0x040fe20003fc4070 */
[----:B------:R-:W-:-:S02]  /*54f0*/  IMAD R71, R7, R4, R71 ;  /* 0x0000000407477224 */ /* 0x000fc400078e0247 */
[----:B------:R-:W-:Y:S02]  /*5500*/  @!P5 IMAD.IADD R10, R10, 0x1, -R7 ;  /* 0x000000010a0ad824 */ /* 0x000fe400078e0a07 */
[----:B------:R-:W-:Y:S01]  /*5510*/  @!P0 IMAD.MOV R18, RZ, RZ, -R18 ;  /* 0x000000ffff128224 */ /* 0x000fe200078e0a12 */
[C---:B------:R-:W-:Y:S01]  /*5520*/  ISETP.GT.U32.AND P5, PT, R7.reuse, R71, PT ;  /* 0x000000470700720c */ /* 0x040fe20003fa4070 */
[C---:B------:R-:W-:Y:S01]  /*5530*/  IMAD R39, R7.reuse, R12, R39 ;  /* 0x0000000c07277224 */ /* 0x040fe200078e0227 */
[----:B------:R-:W-:Y:S01]  /*5540*/  ISETP.GE.AND P0, PT, R14, RZ, PT ;  /* 0x000000ff0e00720c */ /* 0x000fe20003f06270 */
[----:B------:R-:W-:Y:S01]  /*5550*/  @!P4 IMAD.MOV R19, RZ, RZ, -R19 ;  /* 0x000000ffff13c224 */ /* 0x000fe200078e0a13 */
[C-C-:B------:R-:W-:Y:S01]  /*5560*/  LOP3.LUT R14, R0.reuse, 0x5d, R9.reuse, 0xfe, !PT ;  /* 0x0000005d000e7812 */ /* 0x140fe200078efe09 */
[----:B------:R-:W-:Y:S01]  /*5570*/  IMAD.MOV.U32 R16, RZ, RZ, R10 ;  /* 0x000000ffff107224 */ /* 0x000fe200078e000a */
[----:B------:R-:W-:Y:S01]  /*5580*/  LOP3.LUT R12, R0, 0x5b, R9, 0xfe, !PT ;  /* 0x0000005b000c7812 */ /* 0x000fe200078efe09 */
[----:B------:R-:W-:Y:S01]  /*5590*/  @!P6 IMAD.IADD R116, R116, 0x1, -R7 ;  /* 0x000000017474e824 */ /* 0x000fe200078e0a07 */
[----:B------:R-:W-:Y:S01]  /*55a0*/  IABS R4, R14 ;  /* 0x0000000e00047213 */ /* 0x000fe20000000000 */
[----:B------:R-:W-:Y:S01]  /*55b0*/  IMAD.MOV.U32 R6, RZ, RZ, R3 ;  /* 0x000000ffff067224 */ /* 0x000fe200078e0003 */
[----:B------:R-:W-:Y:S01]  /*55c0*/  IABS R114, R12 ;  /* 0x0000000c00727213 */ /* 0x000fe20000000000 */
[----:B------:R0:W-:Y:S01]  /*55d0*/  STL [R1+0x2f4], R19 ;  /* 0x0002f41301007387 */ /* 0x0001e20000100800 */
[C---:B------:R-:W-:Y:S01]  /*55e0*/  ISETP.GT.U32.AND P6, PT, R7.reuse, R116, PT ;  /* 0x000000740700720c */ /* 0x040fe20003fc4070 */
[----:B------:R-:W-:Y:S01]  /*55f0*/  IMAD.MOV.U32 R10, RZ, RZ, R4 ;  /* 0x000000ffff0a7224 */ /* 0x000fe200078e0004 */
[----:B------:R-:W-:Y:S01]  /*5600*/  ISETP.GT.U32.AND P4, PT, R7, R39, PT ;  /* 0x000000270700720c */ /* 0x000fe20003f84070 */
[----:B------:R-:W-:Y:S01]  /*5610*/  @!P5 IMAD.IADD R71, R71, 0x1, -R7 ;  /* 0x000000014747d824 */ /* 0x000fe200078e0a07 */
[----:B------:R-:W-:Y:S01]  /*5620*/  STL [R1+0x2f8], R18 ;  /* 0x0002f81201007387 */ /* 0x000fe20000100800 */
[----:B------:R-:W-:-:S03]  /*5630*/  IMAD.HI.U32 R2, R8, R114, RZ ;  /* 0x0000007208027227 */ /* 0x000fc600078e00ff */
[C---:B------:R-:W-:Y:S01]  /*5640*/  ISETP.GT.U32.AND P5, PT, R7.reuse, R71, PT ;  /* 0x000000470700720c */ /* 0x040fe20003fa4070 */
[----:B------:R-:W-:Y:S01]  /*5650*/  IMAD.HI.U32 R3, R8, R10, RZ ;  /* 0x0000000a08037227 */ /* 0x000fe200078e00ff */
[----:B------:R1:W-:Y:S01]  /*5660*/  STL [R1+0x2fc], R17 ;  /* 0x0002fc1101007387 */ /* 0x0003e20000100800 */
[C---:B0-----:R-:W-:Y:S02]  /*5670*/  LOP3.LUT R19, R0.reuse, 0x6a, R9, 0xfe, !PT ;  /* 0x0000006a00137812 */ /* 0x041fe400078efe09 */
[----:B------:R-:W-:Y:S02]  /*5680*/  IMAD.MOV R4, RZ, RZ, -R2 ;  /* 0x000000ffff047224 */ /* 0x000fe400078e0a02 */
[----:B------:R-:W-:Y:S01]  /*5690*/  IMAD.MOV R3, RZ, RZ, -R3 ;  /* 0x000000ffff037224 */ /* 0x000fe200078e0a03 */
[----:B------:R-:W-:Y:S01]  /*56a0*/  IABS R106, R19 ;  /* 0x00000013006a7213 */ /* 0x000fe20000000000 */
[C---:B------:R-:W-:Y:S02]  /*56b0*/  IMAD R114, R7.reuse, R4, R114 ;  /* 0x0000000407727224 */ /* 0x040fe400078e0272 */
[----:B------:R-:W-:Y:S01]  /*56c0*/  IMAD R4, R7, R3, R10 ;  /* 0x0000000307047224 */ /* 0x000fe200078e020a */
[----:B------:R-:W-:Y:S01]  /*56d0*/  LOP3.LUT R3, R0, 0x5e, R9, 0xfe, !PT ;  /* 0x0000005e00037812 */ /* 0x000fe200078efe09 */
[----:B------:R-:W-:Y:S01]  /*56e0*/  @!P6 IMAD.IADD R116, R116, 0x1, -R7 ;  /* 0x000000017474e824 */ /* 0x000fe200078e0a07 */
[----:B-1----:R-:W-:Y:S01]  /*56f0*/  LOP3.LUT R17, R0, 0x61, R9, 0xfe, !PT ;  /* 0x0000006100117812 */ /* 0x002fe200078efe09 */
[----:B------:R-:W-:Y:S01]  /*5700*/  @!P4 IMAD.IADD R39, R39, 0x1, -R7 ;  /* 0x000000012727c824 */ /* 0x000fe200078e0a07 */
[----:B------:R-:W-:Y:S01]  /*5710*/  IABS R10, R3 ;  /* 0x00000003000a7213 */ /* 0x000fe20000000000 */
[----:B------:R-:W-:Y:S01]  /*5720*/  @!P1 IMAD.MOV R116, RZ, RZ, -R116 ;  /* 0x000000ffff749224 */ /* 0x000fe200078e0a74 */
[C---:B------:R-:W-:Y:S01]  /*5730*/  ISETP.GT.U32.AND P1, PT, R7.reuse, R4, PT ;  /* 0x000000040700720c */ /* 0x040fe20003f24070 */
[----:B------:R-:W-:Y:S01]  /*5740*/  IMAD.HI.U32 R2, R8, R6, RZ ;  /* 0x0000000608027227 */ /* 0x000fe200078e00ff */
[----:B------:R-:W-:-:S02]  /*5750*/  ISETP.GT.U32.AND P4, PT, R7, R39, PT ;  /* 0x000000270700720c */ /* 0x000fc40003f84070 */
[----:B------:R-:W-:Y:S01]  /*5760*/  ISETP.GE.AND P6, PT, R3, RZ, PT ;  /* 0x000000ff0300720c */ /* 0x000fe20003fc6270 */
[----:B------:R-:W-:Y:S01]  /*5770*/  @!P5 IMAD.IADD R71, R71, 0x1, -R7 ;  /* 0x000000014747d824 */ /* 0x000fe200078e0a07 */
[C---:B------:R-:W-:Y:S01]  /*5780*/  ISETP.GT.U32.AND P5, PT, R7.reuse, R114, PT ;  /* 0x000000720700720c */ /* 0x040fe20003fa4070 */
[----:B------:R-:W-:Y:S01]  /*5790*/  IMAD.MOV R2, RZ, RZ, -R2 ;  /* 0x000000ffff027224 */ /* 0x000fe200078e0a02 */
[----:B------:R-:W-:Y:S01]  /*57a0*/  IABS R70, R17 ;  /* 0x0000001100467213 */ /* 0x000fe20000000000 */
[----:B------:R-:W-:Y:S02]  /*57b0*/  @!P0 IMAD.MOV R71, RZ, RZ, -R71 ;  /* 0x000000ffff478224 */ /* 0x000fe400078e0a47 */
[----:B------:R-:W-:Y:S02]  /*57c0*/  IMAD R2, R7, R2, R6 ;  /* 0x0000000207027224 */ /* 0x000fe400078e0206 */
[--C-:B------:R-:W-:Y:S02]  /*57d0*/  @!P1 IMAD.IADD R4, R4, 0x1, -R7.reuse ;  /* 0x0000000104049824 */ /* 0x100fe400078e0a07 */
[--C-:B------:R-:W-:Y:S01]  /*57e0*/  @!P4 IMAD.IADD R39, R39, 0x1, -R7.reuse ;  /* 0x000000012727c824 */ /* 0x100fe200078e0a07 */
[----:B------:R-:W-:Y:S01]  /*57f0*/  ISETP.GT.U32.AND P0, PT, R7, R2, PT ;  /* 0x000000020700720c */ /* 0x000fe20003f04070 */
[----:B------:R-:W-:Y:S01]  /*5800*/  @!P3 IMAD.MOV R16, RZ, RZ, -R16 ;  /* 0x000000ffff10b224 */ /* 0x000fe200078e0a10 */
[----:B------:R-:W-:Y:S01]  /*5810*/  ISETP.GE.AND P4, PT, R13, RZ, PT ;  /* 0x000000ff0d00720c */ /* 0x000fe20003f86270 */
[----:B------:R-:W-:Y:S01]  /*5820*/  @!P5 IMAD.IADD R114, R114, 0x1, -R7 ;  /* 0x000000017272d824 */ /* 0x000fe200078e0a07 */
[----:B------:R-:W-:Y:S01]  /*5830*/  IABS R13, R15 ;  /* 0x0000000f000d7213 */ /* 0x000fe20000000000 */
[----:B------:R-:W-:Y:S01]  /*5840*/  IMAD.HI.U32 R3, R8, R10, RZ ;  /* 0x0000000a08037227 */ /* 0x000fe200078e00ff */
[C---:B------:R-:W-:Y:S01]  /*5850*/  ISETP.GT.U32.AND P1, PT, R7.reuse, R4, PT ;  /* 0x000000040700720c */ /* 0x040fe20003f24070 */
[----:B------:R0:W-:Y:S01]  /*5860*/  STL [R1+0x300], R16 ;  /* 0x0003001001007387 */ /* 0x0001e20000100800 */
[----:B------:R-:W-:Y:S01]  /*5870*/  ISETP.GE.AND P3, PT, R12, RZ, PT ;  /* 0x000000ff0c00720c */ /* 0x000fe20003f66270 */
[----:B------:R-:W-:Y:S01]  /*5880*/  IMAD.HI.U32 R6, R8, R13, RZ ;  /* 0x0000000d08067227 */ /* 0x000fe200078e00ff */
[----:B------:R-:W-:-:S03]  /*5890*/  ISETP.GT.U32.AND P5, PT, R7, R114, PT ;  /* 0x000000720700720c */ /* 0x000fc60003fa4070 */
[----:B------:R-:W-:Y:S02]  /*58a0*/  IMAD.MOV R12, RZ, RZ, -R3 ;  /* 0x000000ffff0c7224 */ /* 0x000fe400078e0a03 */
[----:B------:R-:W-:Y:S01]  /*58b0*/  @!P2 IMAD.MOV R39, RZ, RZ, -R39 ;  /* 0x000000ffff27a224 */ /* 0x000fe200078e0a27 */
[----:B------:R-:W-:Y:S01]  /*58c0*/  ISETP.GE.AND P2, PT, R14, RZ, PT ;  /* 0x000000ff0e00720c */ /* 0x000fe20003f46270 */
[----:B------:R-:W-:Y:S01]  /*58d0*/  IMAD.MOV R14, RZ, RZ, -R6 ;  /* 0x000000ffff0e7224 */ /* 0x000fe200078e0a06 */
[----:B0-----:R-:W-:Y:S01]  /*58e0*/  LOP3.LUT R16, R0, 0x60, R9, 0xfe, !PT ;  /* 0x0000006000107812 */ /* 0x001fe200078efe09 */
[----:B------:R-:W-:Y:S02]  /*58f0*/  IMAD R6, R7, R12, R10 ;  /* 0x0000000c07067224 */ /* 0x000fe400078e020a */
[----:B------:R-:W-:Y:S01]  /*5900*/  @!P0 IMAD.IADD R2, R2, 0x1, -R7 ;  /* 0x0000000102028824 */ /* 0x000fe200078e0a07 */
[----:B------:R-:W-:Y:S01]  /*5910*/  IABS R57, R16 ;  /* 0x0000001000397213 */ /* 0x000fe20000000000 */
[----:B------:R-:W-:-:S03]  /*5920*/  IMAD.HI.U32 R12, R8, R70, RZ ;  /* 0x00000046080c7227 */ /* 0x000fc600078e00ff */
[----:B------:R-:W-:Y:S01]  /*5930*/  ISETP.GT.U32.AND P0, PT, R7, R2, PT ;  /* 0x000000020700720c */ /* 0x000fe20003f04070 */
[----:B------:R-:W-:-:S04]  /*5940*/  IMAD.HI.U32 R3, R8, R57, RZ ;  /* 0x0000003908037227 */ /* 0x000fc800078e00ff */
[----:B------:R-:W-:Y:S02]  /*5950*/  IMAD.MOV R12, RZ, RZ, -R12 ;  /* 0x000000ffff0c7224 */ /* 0x000fe400078e0a0c */
[----:B------:R-:W-:Y:S02]  /*5960*/  @!P1 IMAD.IADD R4, R4, 0x1, -R7 ;  /* 0x0000000104049824 */ /* 0x000fe400078e0a07 */
[C---:B------:R-:W-:Y:S01]  /*5970*/  IMAD R10, R7.reuse, R14, R13 ;  /* 0x0000000e070a7224 */ /* 0x040fe200078e020d */
[----:B------:R-:W-:Y:S01]  /*5980*/  LOP3.LUT R13, R0, 0x62, R9, 0xfe, !PT ;  /* 0x00000062000d7812 */ /* 0x000fe200078efe09 */
[----:B------:R-:W-:Y:S02]  /*5990*/  IMAD.MOV R14, RZ, RZ, -R3 ;  /* 0x000000ffff0e7224 */ /* 0x000fe400078e0a03 */
[----:B------:R-:W-:Y:S01]  /*59a0*/  @!P5 IMAD.IADD R114, R114, 0x1, -R7 ;  /* 0x000000017272d824 */ /* 0x000fe200078e0a07 */
[----:B------:R-:W-:Y:S01]  /*59b0*/  IABS R113, R13 ;  /* 0x0000000d00717213 */ /* 0x000fe20000000000 */
[----:B------:R-:W-:Y:S01]  /*59c0*/  IMAD R70, R7, R12, R70 ;  /* 0x0000000c07467224 */ /* 0x000fe200078e0246 */
[----:B------:R-:W-:Y:S01]  /*59d0*/  LOP3.LUT R12, R0, 0x63, R9, 0xfe, !PT ;  /* 0x00000063000c7812 */ /* 0x000fe200078efe09 */
[----:B------:R-:W-:Y:S01]  /*59e0*/  IMAD.MOV.U32 R3, RZ, RZ, R4 ;  /* 0x000000ffff037224 */ /* 0x000fe200078e0004 */
[----:B------:R-:W-:Y:S01]  /*59f0*/  ISETP.GE.AND P5, PT, R15, RZ, PT ;  /* 0x000000ff0f00720c */ /* 0x000fe20003fa6270 */
[----:B------:R-:W-:Y:S01]  /*5a00*/  @!P3 IMAD.MOV R114, RZ, RZ, -R114 ;  /* 0x000000ffff72b224 */ /* 0x000fe200078e0a72 */
[C---:B------:R-:W-:Y:S01]  /*5a10*/  ISETP.GT.U32.AND P3, PT, R7.reuse, R10, PT ;  /* 0x0000000a0700720c */ /* 0x040fe20003f64070 */
[----:B------:R-:W-:Y:S01]  /*5a20*/  @!P2 IMAD.MOV R3, RZ, RZ, -R3 ;  /* 0x000000ffff03a224 */ /* 0x000fe200078e0a03 */
[C---:B------:R-:W-:Y:S01]  /*5a30*/  ISETP.GT.U32.AND P2, PT, R7.reuse, R70, PT ;  /* 0x000000460700720c */ /* 0x040fe20003f44070 */
[----:B------:R-:W-:Y:S01]  /*5a40*/  @!P0 IMAD.IADD R2, R2, 0x1, -R7 ;  /* 0x0000000102028824 */ /* 0x000fe200078e0a07 */
[C---:B------:R-:W-:Y:S01]  /*5a50*/  ISETP.GT.U32.AND P0, PT, R7.reuse, R6, PT ;  /* 0x000000060700720c */ /* 0x040fe20003f04070 */
[C---:B------:R-:W-:Y:S01]  /*5a60*/  IMAD R57, R7.reuse, R14, R57 ;  /* 0x0000000e07397224 */ /* 0x040fe200078e0239 */
[----:B------:R-:W-:Y:S01]  /*5a70*/  IABS R112, R12 ;  /* 0x0000000c00707213 */ /* 0x000fe20000000000 */
[----:B------:R-:W-:Y:S01]  /*5a80*/  IMAD.MOV.U32 R18, RZ, RZ, R2 ;  /* 0x000000ffff127224 */ /* 0x000fe200078e0002 */
[----:B------:R-:W-:Y:S01]  /*5a90*/  LOP3.LUT R14, R0, 0x64, R9, 0xfe, !PT ;  /* 0x00000064000e7812 */ /* 0x000fe200078efe09 */
[----:B------:R-:W-:Y:S01]  /*5aa0*/  IMAD.HI.U32 R2, R8, R113, RZ ;  /* 0x0000007108027227 */ /* 0x000fe200078e00ff */
[----:B------:R-:W-:-:S02]  /*5ab0*/  ISETP.GT.U32.AND P1, PT, R7, R57, PT ;  /* 0x000000390700720c */ /* 0x000fc40003f24070 */
[----:B------:R-:W-:Y:S01]  /*5ac0*/  IABS R4, R14 ;  /* 0x0000000e00047213 */ /* 0x000fe20000000000 */
[--C-:B------:R-:W-:Y:S02]  /*5ad0*/  @!P3 IMAD.IADD R10, R10, 0x1, -R7.reuse ;  /* 0x000000010a0ab824 */ /* 0x100fe400078e0a07 */
[--C-:B------:R-:W-:Y:S02]  /*5ae0*/  @!P2 IMAD.IADD R70, R70, 0x1, -R7.reuse ;  /* 0x000000014646a824 */ /* 0x100fe400078e0a07 */
[----:B------:R-:W-:Y:S01]  /*5af0*/  IMAD.MOV R2, RZ, RZ, -R2 ;  /* 0x000000ffff027224 */ /* 0x000fe200078e0a02 */
[C---:B------:R-:W-:Y:S01]  /*5b00*/  ISETP.GT.U32.AND P3, PT, R7.reuse, R10, PT ;  /* 0x0000000a0700720c */ /* 0x040fe20003f64070 */
[----:B------:R-:W-:Y:S01]  /*5b10*/  @!P0 IMAD.IADD R6, R6, 0x1, -R7 ;  /* 0x0000000106068824 */ /* 0x000fe200078e0a07 */
[C---:B------:R-:W-:Y:S01]  /*5b20*/  ISETP.GT.U32.AND P2, PT, R7.reuse, R70, PT ;  /* 0x000000460700720c */ /* 0x040fe20003f44070 */
[C---:B------:R-:W-:Y:S02]  /*5b30*/  IMAD R113, R7.reuse, R2, R113 ;  /* 0x0000000207717224 */ /* 0x040fe400078e0271 */
[----:B------:R-:W-:Y:S01]  /*5b40*/  IMAD.HI.U32 R2, R8, R112, RZ ;  /* 0x0000007008027227 */ /* 0x000fe200078e00ff */
[----:B------:R-:W-:-:S03]  /*5b50*/  ISETP.GT.U32.AND P0, PT, R7, R6, PT ;  /* 0x000000060700720c */ /* 0x000fc60003f04070 */
[----:B------:R-:W-:Y:S02]  /*5b60*/  IMAD.MOV R2, RZ, RZ, -R2 ;  /* 0x000000ffff027224 */ /* 0x000fe400078e0a02 */
[----:B------:R-:W-:Y:S01]  /*5b70*/  @!P4 IMAD.MOV R18, RZ, RZ, -R18 ;  /* 0x000000ffff12c224 */ /* 0x000fe200078e0a12 */
[----:B------:R-:W-:Y:S01]  /*5b80*/  ISETP.GE.AND P4, PT, R16, RZ, PT ;  /* 0x000000ff1000720c */ /* 0x000fe20003f86270 */
[--C-:B------:R-:W-:Y:S02]  /*5b90*/  @!P1 IMAD.IADD R57, R57, 0x1, -R7.reuse ;  /* 0x0000000139399824 */ /* 0x100fe400078e0a07 */
[C---:B------:R-:W-:Y:S01]  /*5ba0*/  IMAD R112, R7.reuse, R2, R112 ;  /* 0x0000000207707224 */ /* 0x040fe200078e0270 */
[----:B------:R0:W-:Y:S01]  /*5bb0*/  STL [R1+0x304], R18 ;  /* 0x0003041201007387 */ /* 0x0001e20000100800 */
[--C-:B------:R-:W-:Y:S01]  /*5bc0*/  @!P3 IMAD.IADD R10, R10, 0x1, -R7.reuse ;  /* 0x000000010a0ab824 */ /* 0x100fe200078e0a07 */
[C---:B------:R-:W-:Y:S01]  /*5bd0*/  ISETP.GT.U32.AND P1, PT, R7.reuse, R57, PT ;  /* 0x000000390700720c */ /* 0x040fe20003f24070 */
[--C-:B------:R-:W-:Y:S01]  /*5be0*/  @!P2 IMAD.IADD R70, R70, 0x1, -R7.reuse ;  /* 0x000000014646a824 */ /* 0x100fe200078e0a07 */
[----:B------:R1:W-:Y:S01]  /*5bf0*/  STL [R1+0x308], R3 ;  /* 0x0003080301007387 */ /* 0x0003e20000100800 */
[C---:B------:R-:W-:Y:S01]  /*5c00*/  ISETP.GT.U32.AND P3, PT, R7.reuse, R113, PT ;  /* 0x000000710700720c */ /* 0x040fe20003f64070 */
[----:B------:R-:W-:Y:S01]  /*5c10*/  @!P0 IMAD.IADD R6, R6, 0x1, -R7 ;  /* 0x0000000106068824 */ /* 0x000fe200078e0a07 */
[----:B------:R-:W-:Y:S01]  /*5c20*/  ISETP.GT.U32.AND P2, PT, R7, R112, PT ;  /* 0x000000700700720c */ /* 0x000fe20003f44070 */
[----:B------:R-:W-:Y:S01]  /*5c30*/  IMAD.MOV.U32 R15, RZ, RZ, R10 ;  /* 0x000000ffff0f7224 */ /* 0x000fe200078e000a */
[----:B------:R-:W-:Y:S01]  /*5c40*/  ISETP.GE.AND P0, PT, R17, RZ, PT ;  /* 0x000000ff1100720c */ /* 0x000fe20003f06270 */
[----:B------:R-:W-:Y:S01]  /*5c50*/  IMAD.MOV.U32 R16, RZ, RZ, R6 ;  /* 0x000000ffff107224 */ /* 0x000fe200078e0006 */
[----:B0-----:R-:W-:Y:S01]  /*5c60*/  LOP3.LUT R18, R0, 0x69, R9, 0xfe, !PT ;  /* 0x0000006900127812 */ /* 0x001fe200078efe09 */
[----:B------:R-:W-:Y:S01]  /*5c70*/  @!P5 IMAD.MOV R15, RZ, RZ, -R15 ;  /* 0x000000ffff0fd224 */ /* 0x000fe200078e0a0f */
[----:B------:R-:W-:Y:S01]  /*5c80*/  ISETP.GE.AND P5, PT, R12, RZ, PT ;  /* 0x000000ff0c00720c */ /* 0x000fe20003fa6270 */
[----:B-1----:R-:W-:Y:S01]  /*5c90*/  IMAD.HI.U32 R3, R8, R4, RZ ;  /* 0x0000000408037227 */ /* 0x002fe200078e00ff */
[----:B------:R-:W-:-:S02]  /*5ca0*/  IABS R110, R18 ;  /* 0x00000012006e7213 */ /* 0x000fc40000000000 */
[----:B------:R-:W-:Y:S01]  /*5cb0*/  LOP3.LUT R17, R0, 0x6d, R9, 0xfe, !PT ;  /* 0x0000006d00117812 */ /* 0x000fe200078efe09 */
[----:B------:R-:W-:Y:S02]  /*5cc0*/  IMAD.MOV R3, RZ, RZ, -R3 ;  /* 0x000000ffff037224 */ /* 0x000fe400078e0a03 */
[----:B------:R-:W-:Y:S01]  /*5cd0*/  @!P1 IMAD.IADD R57, R57, 0x1, -R7 ;  /* 0x0000000139399824 */ /* 0x000fe200078e0a07 */
[----:B------:R-:W-:Y:S01]  /*5ce0*/  ISETP.GE.AND P1, PT, R14, RZ, PT ;  /* 0x000000ff0e00720c */ /* 0x000fe20003f26270 */
[----:B------:R-:W-:Y:S01]  /*5cf0*/  IMAD R2, R7, R3, R4 ;  /* 0x0000000307027224 */ /* 0x000fe200078e0204 */
[C---:B------:R-:W-:Y:S01]  /*5d00*/  LOP3.LUT R3, R0.reuse, 0x65, R9, 0xfe, !PT ;  /* 0x0000006500037812 */ /* 0x040fe200078efe09 */
[----:B------:R-:W-:Y:S01]  /*5d10*/  @!P3 IMAD.IADD R113, R113, 0x1, -R7 ;  /* 0x000000017171b824 */ /* 0x000fe200078e0a07 */
[----:B------:R-:W-:Y:S01]  /*5d20*/  LOP3.LUT R4, R0, 0x66, R9, 0xfe, !PT ;  /* 0x0000006600047812 */ /* 0x000fe200078efe09 */
[----:B------:R-:W-:Y:S01]  /*5d30*/  @!P2 IMAD.IADD R112, R112, 0x1, -R7 ;  /* 0x000000017070a824 */ /* 0x000fe200078e0a07 */
[----:B------:R-:W-:Y:S01]  /*5d40*/  IABS R6, R3 ;  /* 0x0000000300067213 */ /* 0x000fe20000000000 */
[----:B------:R-:W-:Y:S01]  /*5d50*/  @!P4 IMAD.MOV R57, RZ, RZ, -R57 ;  /* 0x000000ffff39c224 */ /* 0x000fe200078e0a39 */
[----:B------:R-:W-:Y:S01]  /*5d60*/  IABS R10, R4 ;  /* 0x00000004000a7213 */ /* 0x000fe20000000000 */
[----:B------:R-:W-:Y:S01]  /*5d70*/  @!P0 IMAD.MOV R70, RZ, RZ, -R70 ;  /* 0x000000ffff468224 */ /* 0x000fe200078e0a46 */
[----:B------:R-:W-:Y:S01]  /*5d80*/  ISETP.GT.U32.AND P3, PT, R7, R113, PT ;  /* 0x000000710700720c */ /* 0x000fe20003f64070 */
[----:B------:R-:W-:Y:S01]  /*5d90*/  @!P6 IMAD.MOV R16, RZ, RZ, -R16 ;  /* 0x000000ffff10e224 */ /* 0x000fe200078e0a10 */
[----:B------:R-:W-:Y:S01]  /*5da0*/  ISETP.GE.AND P4, PT, R3, RZ, PT ;  /* 0x000000ff0300720c */ /* 0x000fe20003f86270 */
[----:B------:R-:W-:Y:S01]  /*5db0*/  IMAD.HI.U32 R3, R8, R6, RZ ;  /* 0x0000000608037227 */ /* 0x000fe200078e00ff */
[----:B------:R-:W-:-:S02]  /*5dc0*/  ISETP.GT.U32.AND P2, PT, R7, R112, PT ;  /* 0x000000700700720c */ /* 0x000fc40003f44070 */
[----:B------:R-:W-:Y:S01]  /*5dd0*/  ISETP.GE.AND P0, PT, R4, RZ, PT ;  /* 0x000000ff0400720c */ /* 0x000fe20003f06270 */
[----:B------:R-:W-:Y:S01]  /*5de0*/  IMAD.HI.U32 R4, R8, R10, RZ ;  /* 0x0000000a08047227 */ /* 0x000fe200078e00ff */
[----:B------:R-:W-:Y:S01]  /*5df0*/  ISETP.GE.AND P6, PT, R13, RZ, PT ;  /* 0x000000ff0d00720c */ /* 0x000fe20003fc6270 */
[----:B------:R0:W-:Y:S01]  /*5e00*/  STL [R1+0x30c], R16 ;  /* 0x00030c1001007387 */ /* 0x0001e20000100800 */
[----:B------:R-:W-:Y:S01]  /*5e10*/  LOP3.LUT R14, R0, 0x67, R9, 0xfe, !PT ;  /* 0x00000067000e7812 */ /* 0x000fe200078efe09 */
[----:B------:R-:W-:Y:S02]  /*5e20*/  IMAD.MOV R3, RZ, RZ, -R3 ;  /* 0x000000ffff037224 */ /* 0x000fe400078e0a03 */
[----:B------:R-:W-:Y:S01]  /*5e30*/  IMAD.MOV R12, RZ, RZ, -R4 ;  /* 0x000000ffff0c7224 */ /* 0x000fe200078e0a04 */
[----:B------:R1:W-:Y:S01]  /*5e40*/  STL [R1+0x310], R15 ;  /* 0x0003100f01007387 */ /* 0x0003e20000100800 */
[----:B------:R-:W-:Y:S01]  /*5e50*/  IMAD R4, R7, R3, R6 ;  /* 0x0000000307047224 */ /* 0x000fe200078e0206 */
[----:B------:R-:W-:Y:S01]  /*5e60*/  IABS R13, R14 ;  /* 0x0000000e000d7213 */ /* 0x000fe20000000000 */
[--C-:B------:R-:W-:Y:S01]  /*5e70*/  @!P3 IMAD.IADD R113, R113, 0x1, -R7.reuse ;  /* 0x000000017171b824 */ /* 0x100fe200078e0a07 */
[C---:B------:R-:W-:Y:S01]  /*5e80*/  ISETP.GT.U32.AND P3, PT, R7.reuse, R2, PT ;  /* 0x000000020700720c */ /* 0x040fe20003f64070 */
[C---:B------:R-:W-:Y:S01]  /*5e90*/  IMAD R6, R7.reuse, R12, R10 ;  /* 0x0000000c07067224 */ /* 0x040fe200078e020a */
[----:B0-----:R-:W-:Y:S01]  /*5ea0*/  IABS R16, R17 ;  /* 0x0000001100107213 */ /* 0x001fe20000000000 */
[----:B------:R-:W-:Y:S01]  /*5eb0*/  @!P2 IMAD.IADD R112, R112, 0x1, -R7 ;  /* 0x000000017070a824 */ /* 0x000fe200078e0a07 */
[C---:B------:R-:W-:Y:S01]  /*5ec0*/  ISETP.GT.U32.AND P2, PT, R7.reuse, R4, PT ;  /* 0x000000040700720c */ /* 0x040fe20003f44070 */
[----:B------:R-:W-:Y:S01]  /*5ed0*/  @!P6 IMAD.MOV R113, RZ, RZ, -R113 ;  /* 0x000000ffff71e224 */ /* 0x000fe200078e0a71 */
[----:B------:R-:W-:Y:S01]  /*5ee0*/  ISETP.GT.U32.AND P6, PT, R7, R6, PT ;  /* 0x000000060700720c */ /* 0x000fe20003fc4070 */
[----:B------:R-:W-:Y:S01]  /*5ef0*/  IMAD.HI.U32 R3, R8, R13, RZ ;  /* 0x0000000d08037227 */ /* 0x000fe200078e00ff */
[----:B-1----:R-:W-:-:S03]  /*5f00*/  LOP3.LUT R15, R0, 0x68, R9, 0xfe, !PT ;  /* 0x00000068000f7812 */ /* 0x002fc600078efe09 */
[----:B------:R-:W-:Y:S01]  /*5f10*/  IMAD.MOV R12, RZ, RZ, -R3 ;  /* 0x000000ffff0c7224 */ /* 0x000fe200078e0a03 */
[----:B------:R-:W-:Y:S01]  /*5f20*/  IABS R56, R15 ;  /* 0x0000000f00387213 */ /* 0x000fe20000000000 */
[--C-:B------:R-:W-:Y:S02]  /*5f30*/  @!P3 IMAD.IADD R2, R2, 0x1, -R7.reuse ;  /* 0x000000010202b824 */ /* 0x100fe400078e0a07 */
[----:B------:R-:W-:Y:S01]  /*5f40*/  @!P5 IMAD.MOV R112, RZ, RZ, -R112 ;  /* 0x000000ffff70d224 */ /* 0x000fe200078e0a70 */
[----:B------:R-:W-:Y:S01]  /*5f50*/  ISETP.GE.AND P5, PT, R14, RZ, PT ;  /* 0x000000ff0e00720c */ /* 0x000fe20003fa6270 */
[--C-:B------:R-:W-:Y:S01]  /*5f60*/  @!P2 IMAD.IADD R4, R4, 0x1, -R7.reuse ;  /* 0x000000010404a824 */ /* 0x100fe200078e0a07 */
[C---:B------:R-:W-:Y:S01]  /*5f70*/  ISETP.GT.U32.AND P3, PT, R7.reuse, R2, PT ;  /* 0x000000020700720c */ /* 0x040fe20003f64070 */
[----:B------:R-:W-:Y:S02]  /*5f80*/  @!P6 IMAD.IADD R6, R6, 0x1, -R7 ;  /* 0x000000010606e824 */ /* 0x000fe400078e0a07 */
[----:B------:R-:W-:Y:S01]  /*5f90*/  IMAD.HI.U32 R10, R8, R56, RZ ;  /* 0x00000038080a7227 */ /* 0x000fe200078e00ff */
[----:B------:R-:W-:-:S02]  /*5fa0*/  ISETP.GT.U32.AND P2, PT, R7, R4, PT ;  /* 0x000000040700720c */ /* 0x000fc40003f44070 */
[C---:B------:R-:W-:Y:S01]  /*5fb0*/  ISETP.GT.U32.AND P6, PT, R7.reuse, R6, PT ;  /* 0x000000060700720c */ /* 0x040fe20003fc4070 */
[----:B------:R-:W-:Y:S02]  /*5fc0*/  IMAD.MOV R3, RZ, RZ, -R10 ;  /* 0x000000ffff037224 */ /* 0x000fe400078e0a0a */
[C---:B------:R-:W-:Y:S02]  /*5fd0*/  IMAD R10, R7.reuse, R12, R13 ;  /* 0x0000000c070a7224 */ /* 0x040fe400078e020d */
[----:B------:R-:W-:Y:S02]  /*5fe0*/  IMAD R56, R7, R3, R56 ;  /* 0x0000000307387224 */ /* 0x000fe400078e0238 */
[----:B------:R-:W-:-:S04]  /*5ff0*/  IMAD.HI.U32 R3, R8, R110, RZ ;  /* 0x0000006e08037227 */ /* 0x000fc800078e00ff */
[--C-:B------:R-:W-:Y:S01]  /*6000*/  @!P2 IMAD.IADD R4, R4, 0x1, -R7.reuse ;  /* 0x000000010404a824 */ /* 0x100fe200078e0a07 */
[C---:B------:R-:W-:Y:S01]  /*6010*/  ISETP.GT.U32.AND P2, PT, R7.reuse, R10, PT ;  /* 0x0000000a0700720c */ /* 0x040fe20003f44070 */
[----:B------:R-:W-:Y:S01]  /*6020*/  @!P6 IMAD.IADD R6, R6, 0x1, -R7 ;  /* 0x000000010606e824 */ /* 0x000fe200078e0a07 */
[----:B------:R-:W-:Y:S01]  /*6030*/  ISETP.GT.U32.AND P6, PT, R7, R56, PT ;  /* 0x000000380700720c */ /* 0x000fe20003fc4070 */
[----:B------:R-:W-:Y:S02]  /*6040*/  IMAD.MOV R13, RZ, RZ, -R3 ;  /* 0x000000ffff0d7224 */ /* 0x000fe400078e0a03 */
[----:B------:R-:W-:-:S04]  /*6050*/  IMAD.HI.U32 R3, R8, R106, RZ ;  /* 0x0000006a08037227 */ /* 0x000fc800078e00ff */
[C---:B------:R-:W-:Y:S02]  /*6060*/  IMAD R110, R7.reuse, R13, R110 ;  /* 0x0000000d076e7224 */ /* 0x040fe400078e026e */
[----:B------:R-:W-:Y:S02]  /*6070*/  IMAD.MOV R14, RZ, RZ, -R3 ;  /* 0x000000ffff0e7224 */ /* 0x000fe400078e0a03 */
[--C-:B------:R-:W-:Y:S01]  /*6080*/  @!P2 IMAD.IADD R10, R10, 0x1, -R7.reuse ;  /* 0x000000010a0aa824 */ /* 0x100fe200078e0a07 */
[C---:B------:R-:W-:Y:S01]  /*6090*/  ISETP.GT.U32.AND P2, PT, R7.reuse, R110, PT ;  /* 0x0000006e0700720c */ /* 0x040fe20003f44070 */
[C---:B------:R-:W-:Y:S02]  /*60a0*/  IMAD R106, R7.reuse, R14, R106 ;  /* 0x0000000e076a7224 */ /* 0x040fe400078e026a */
[--C-:B------:R-:W-:Y:S02]  /*60b0*/  @!P6 IMAD.IADD R56, R56, 0x1, -R7.reuse ;  /* 0x000000013838e824 */ /* 0x100fe400078e0a07 */
[----:B------:R-:W-:Y:S01]  /*60c0*/  @!P3 IMAD.IADD R2, R2, 0x1, -R7 ;  /* 0x000000010202b824 */ /* 0x000fe200078e0a07 */
[----:B------:R-:W-:Y:S01]  /*60d0*/  ISETP.GT.U32.AND P6, PT, R7, R106, PT ;  /* 0x0000006a0700720c */ /* 0x000fe20003fc4070 */
[----:B------:R-:W-:Y:S01]  /*60e0*/  IMAD.HI.U32 R12, R8, R105, RZ ;  /* 0x00000069080c7227 */ /* 0x000fe200078e00ff */
[----:B------:R-:W-:-:S02]  /*60f0*/  ISETP.GE.AND P3, PT, R15, RZ, PT ;  /* 0x000000ff0f00720c */ /* 0x000fc40003f66270 */
[----:B------:R-:W-:Y:S01]  /*6100*/  IABS R15, R21 ;  /* 0x00000015000f7213 */ /* 0x000fe20000000000 */
[----:B------:R-:W-:-:S04]  /*6110*/  IMAD.HI.U32 R3, R8, R16, RZ ;  /* 0x0000001008037227 */ /* 0x000fc800078e00ff */
[----:B------:R-:W-:Y:S01]  /*6120*/  @!P2 IMAD.IADD R110, R110, 0x1, -R7 ;  /* 0x000000016e6ea824 */ /* 0x000fe200078e0a07 */
[----:B------:R-:W-:Y:S01]  /*6130*/  ISETP.GT.U32.AND P2, PT, R7, R10, PT ;  /* 0x0000000a0700720c */ /* 0x000fe20003f44070 */
[----:B------:R-:W-:-:S04]  /*6140*/  IMAD.HI.U32 R13, R8, R15, RZ ;  /* 0x0000000f080d7227 */ /* 0x000fc800078e00ff */
[----:B------:R-:W-:Y:S01]  /*6150*/  @!P6 IMAD.IADD R106, R106, 0x1, -R7 ;  /* 0x000000016a6ae824 */ /* 0x000fe200078e0a07 */
[C---:B------:R-:W-:Y:S01]  /*6160*/  ISETP.GT.U32.AND P6, PT, R7.reuse, R110, PT ;  /* 0x0000006e0700720c */ /* 0x040fe20003fc4070 */
[----:B------:R-:W-:Y:S02]  /*6170*/  IMAD.MOV R12, RZ, RZ, -R12 ;  /* 0x000000ffff0c7224 */ /* 0x000fe400078e0a0c */
[----:B------:R-:W-:Y:S01]  /*6180*/  IMAD.MOV R14, RZ, RZ, -R13 ;  /* 0x000000ffff0e7224 */ /* 0x000fe200078e0a0d */
[----:B------:R-:W-:Y:S01]  /*6190*/  LOP3.LUT R13, R0, 0x6e, R9, 0xfe, !PT ;  /* 0x0000006e000d7812 */ /* 0x000fe200078efe09 */
[----:B------:R-:W-:Y:S02]  /*61a0*/  IMAD.MOV R3, RZ, RZ, -R3 ;  /* 0x000000ffff037224 */ /* 0x000fe400078e0a03 */
[----:B------:R-:W-:Y:S01]  /*61b0*/  IMAD.MOV.U32 R22, RZ, RZ, R2 ;  /* 0x000000ffff167224 */ /* 0x000fe200078e0002 */
[----:B------:R-:W-:Y:S01]  /*61c0*/  IABS R2, R13 ;  /* 0x0000000d00027213 */ /* 0x000fe20000000000 */
[----:B------:R-:W-:-:S02]  /*61d0*/  IMAD R105, R7, R12, R105 ;  /* 0x0000000c07697224 */ /* 0x000fc400078e0269 */
[C---:B------:R-:W-:Y:S01]  /*61e0*/  IMAD R12, R7.reuse, R14, R15 ;  /* 0x0000000e070c7224 */ /* 0x040fe200078e020f */
[----:B------:R-:W-:Y:S01]  /*61f0*/  LOP3.LUT R15, R0, 0x6f, R9, 0xfe, !PT ;  /* 0x0000006f000f7812 */ /* 0x000fe200078efe09 */
[C---:B------:R-:W-:Y:S02]  /*6200*/  IMAD R14, R7.reuse, R3, R16 ;  /* 0x00000003070e7224 */ /* 0x040fe400078e0210 */
[----:B------:R-:W-:Y:S01]  /*6210*/  @!P1 IMAD.MOV R22, RZ, RZ, -R22 ;  /* 0x000000ffff169224 */ /* 0x000fe200078e0a16 */
[C---:B------:R-:W-:Y:S01]  /*6220*/  ISETP.GT.U32.AND P1, PT, R7.reuse, R56, PT ;  /* 0x000000380700720c */ /* 0x040fe20003f24070 */
[----:B------:R-:W-:Y:S01]  /*6230*/  IMAD.MOV.U32 R16, RZ, RZ, R6 ;  /* 0x000000ffff107224 */ /* 0x000fe200078e0006 */
[----:B------:R-:W-:Y:S01]  /*6240*/  IABS R3, R15 ;  /* 0x0000000f00037213 */ /* 0x000fe20000000000 */
[----:B------:R-:W-:Y:S01]  /*6250*/  @!P4 IMAD.MOV R4, RZ, RZ, -R4 ;  /* 0x000000ffff04c224 */ /* 0x000fe200078e0a04 */
[C---:B------:R-:W-:Y:S01]  /*6260*/  ISETP.GT.U32.AND P4, PT, R7.reuse, R106, PT ;  /* 0x0000006a0700720c */ /* 0x040fe20003f84070 */
[----:B------:R-:W-:Y:S01]  /*6270*/  @!P0 IMAD.MOV R16, RZ, RZ, -R16 ;  /* 0x000000ffff108224 */ /* 0x000fe200078e0a10 */
[C---:B------:R-:W-:Y:S01]  /*6280*/  ISETP.GT.U32.AND P0, PT, R7.reuse, R105, PT ;  /* 0x000000690700720c */ /* 0x040fe20003f04070 */
[--C-:B------:R-:W-:Y:S01]  /*6290*/  @!P2 IMAD.IADD R10, R10, 0x1, -R7.reuse ;  /* 0x000000010a0aa824 */ /* 0x100fe200078e0a07 */
[C---:B------:R-:W-:Y:S01]  /*62a0*/  ISETP.GT.U32.AND P2, PT, R7.reuse, R12, PT ;  /* 0x0000000c0700720c */ /* 0x040fe20003f44070 */
[----:B------:R-:W-:Y:S01]  /*62b0*/  @!P6 IMAD.IADD R110, R110, 0x1, -R7 ;  /* 0x000000016e6ee824 */ /* 0x000fe200078e0a07 */
[----:B------:R-:W-:Y:S01]  /*62c0*/  ISETP.GT.U32.AND P6, PT, R7, R14, PT ;  /* 0x0000000e0700720c */ /* 0x000fe20003fc4070 */
[----:B------:R-:W-:Y:S01]  /*62d0*/  STL [R1+0x314], R22 ;  /* 0x0003141601007387 */ /* 0x000fe20000100800 */
[----:B------:R-:W-:-:S02]  /*62e0*/  IMAD.MOV.U32 R6, RZ, RZ, R3 ;  /* 0x000000ffff067224 */ /* 0x000fc400078e0003 */
[--C-:B------:R-:W-:Y:S01]  /*62f0*/  @!P1 IMAD.IADD R56, R56, 0x1, -R7.reuse ;  /* 0x0000000138389824 */ /* 0x100fe200078e0a07 */
[----:B------:R0:W-:Y:S01]  /*6300*/  STL [R1+0x318], R4 ;  /* 0x0003180401007387 */ /* 0x0001e20000100800 */
[----:B------:R-:W-:Y:S01]  /*6310*/  ISETP.GE.AND P1, PT, R18, RZ, PT ;  /* 0x000000ff1200720c */ /* 0x000fe20003f26270 */
[----:B------:R-:W-:Y:S02]  /*6320*/  IMAD.HI.U32 R3, R8, R6, RZ ;  /* 0x0000000608037227 */ /* 0x000fe400078e00ff */
[----:B------:R1:W-:Y:S02]  /*6330*/  STL [R1+0x31c], R16 ;  /* 0x00031c1001007387 */ /* 0x0003e40000100800 */
[--C-:B------:R-:W-:Y:S01]  /*6340*/  @!P4 IMAD.IADD R106, R106, 0x1, -R7.reuse ;  /* 0x000000016a6ac824 */ /* 0x100fe200078e0a07 */
[----:B------:R-:W-:Y:S01]  /*6350*/  ISETP.GE.AND P4, PT, R19, RZ, PT ;  /* 0x000000ff1300720c */ /* 0x000fe20003f86270 */
[----:B------:R-:W-:Y:S01]  /*6360*/  @!P0 IMAD.IADD R105, R105, 0x1, -R7 ;  /* 0x0000000169698824 */ /* 0x000fe200078e0a07 */
[----:B------:R-:W-:Y:S01]  /*6370*/  ISETP.GE.AND P0, PT, R20, RZ, PT ;  /* 0x000000ff1400720c */ /* 0x000fe20003f06270 */
[----:B0-----:R-:W-:-:S02]  /*6380*/  IMAD.MOV.U32 R4, RZ, RZ, R2 ;  /* 0x000000ffff047224 */ /* 0x001fc400078e0002 */
[----:B------:R-:W-:Y:S01]  /*6390*/  @!P2 IMAD.IADD R12, R12, 0x1, -R7 ;  /* 0x000000010c0ca824 */ /* 0x000fe200078e0a07 */
[----:B------:R-:W-:Y:S01]  /*63a0*/  ISETP.GE.AND P2, PT, R21, RZ, PT ;  /* 0x000000ff1500720c */ /* 0x000fe20003f46270 */
[----:B------:R-:W-:-:S04]  /*63b0*/  IMAD.HI.U32 R2, R8, R4, RZ ;  /* 0x0000000408027227 */ /* 0x000fc800078e00ff */
[----:B-1----:R-:W-:Y:S02]  /*63c0*/  IMAD.MOV.U32 R16, RZ, RZ, R10 ;  /* 0x000000ffff107224 */ /* 0x002fe400078e000a */
[----:B------:R-:W-:Y:S02]  /*63d0*/  IMAD.MOV R2, RZ, RZ, -R2 ;  /* 0x000000ffff027224 */ /* 0x000fe400078e0a02 */
[----:B------:R-:W-:Y:S02]  /*63e0*/  IMAD.MOV R3, RZ, RZ, -R3 ;  /* 0x000000ffff037224 */ /* 0x000fe400078e0a03 */
[----:B------:R-:W-:Y:S02]  /*63f0*/  @!P6 IMAD.IADD R14, R14, 0x1, -R7 ;  /* 0x000000010e0ee824 */ /* 0x000fe400078e0a07 */
[----:B------:R-:W-:Y:S01]  /*6400*/  @!P5 IMAD.MOV R16, RZ, RZ, -R16 ;  /* 0x000000ffff10d224 */ /* 0x000fe200078e0a10 */
[C---:B------:R-:W-:Y:S01]  /*6410*/  ISETP.GT.U32.AND P5, PT, R7.reuse, R105, PT ;  /* 0x000000690700720c */ /* 0x040fe20003fa4070 */
[C---:B------:R-:W-:Y:S01]  /*6420*/  IMAD R2, R7.reuse, R2, R4 ;  /* 0x0000000207027224 */ /* 0x040fe200078e0204 */
[C---:B------:R-:W-:Y:S01]  /*6430*/  ISETP.GT.U32.AND P6, PT, R7.reuse, R14, PT ;  /* 0x0000000e0700720c */ /* 0x040fe20003fc4070 */
[----:B------:R-:W-:Y:S01]  /*6440*/  @!P3 IMAD.MOV R56, RZ, RZ, -R56 ;  /* 0x000000ffff38b224 */ /* 0x000fe200078e0a38 */
[C---:B------:R-:W-:Y:S01]  /*6450*/  ISETP.GT.U32.AND P3, PT, R7.reuse, R12, PT ;  /* 0x0000000c0700720c */ /* 0x040fe20003f64070 */
[C---:B------:R-:W-:Y:S01]  /*6460*/  IMAD R4, R7.reuse, R3, R6 ;  /* 0x0000000307047224 */ /* 0x040fe200078e0206 */
[----:B------:R-:W-:Y:S01]  /*6470*/  LOP3.LUT R6, R0, 0x70, R9, 0xfe, !PT ;  /* 0x0000007000067812 */ /* 0x000fe200078efe09 */
[----:B------:R-:W-:Y:S01]  /*6480*/  @!P1 IMAD.MOV R110, RZ, RZ, -R110 ;  /* 0x000000ffff6e9224 */ /* 0x000fe200078e0a6e */
[----:B------:R-:W-:Y:S01]  /*6490*/  ISETP.GT.U32.AND P1, PT, R7, R2, PT ;  /* 0x000000020700720c */ /* 0x000fe20003f24070 */
[----:B------:R-:W-:Y:S01]  /*64a0*/  @!P4 IMAD.MOV R106, RZ, RZ, -R106 ;  /* 0x000000ffff6ac224 */ /* 0x000fe200078e0a6a */
[----:B------:R-:W-:Y:S01]  /*64b0*/  IABS R55, R6 ;  /* 0x0000000600377213 */ /* 0x000fe20000000000 */
[----:B------:R0:W-:Y:S01]  /*64c0*/  STL [R1+0x320], R16 ;  /* 0x0003201001007387 */ /* 0x0001e20000100800 */
[----:B------:R-:W-:Y:S01]  /*64d0*/  ISETP.GE.AND P4, PT, R17, RZ, PT ;  /* 0x000000ff1100720c */ /* 0x000fe20003f86270 */
[----:B------:R-:W-:Y:S01]  /*64e0*/  @!P5 IMAD.IADD R105, R105, 0x1, -R7 ;  /* 0x000000016969d824 */ /* 0x000fe200078e0a07 */
[----:B------:R-:W-:Y:S01]  /*64f0*/  ISETP.GT.U32.AND P5, PT, R7, R4, PT ;  /* 0x000000040700720c */ /* 0x000fe20003fa4070 */
[----:B------:R-:W-:Y:S01]  /*6500*/  IMAD.HI.U32 R3, R8, R55, RZ ;  /* 0x0000003708037227 */ /* 0x000fe200078e00ff */
[----:B------:R-:W-:-:S03]  /*6510*/  LOP3.LUT R17, R0, 0x78, R9, 0xfe, !PT ;  /* 0x0000007800117812 */ /* 0x000fc600078efe09 */
[--C-:B------:R-:W-:Y:S01]  /*6520*/  @!P3 IMAD.IADD R12, R12, 0x1, -R7.reuse ;  /* 0x000000010c0cb824 */ /* 0x100fe200078e0a07 */
[----:B------:R-:W-:Y:S01]  /*6530*/  ISETP.GE.AND P3, PT, R13, RZ, PT ;  /* 0x000000ff0d00720c */ /* 0x000fe20003f66270 */
[----:B------:R-:W-:Y:S01]  /*6540*/  @!P6 IMAD.IADD R14, R14, 0x1, -R7 ;  /* 0x000000010e0ee824 */ /* 0x000fe200078e0a07 */
[C---:B0-----:R-:W-:Y:S01]  /*6550*/  LOP3.LUT R16, R0.reuse, 0x71, R9, 0xfe, !PT ;  /* 0x0000007100107812 */ /* 0x041fe200078efe09 */
[----:B------:R-:W-:Y:S01]  /*6560*/  IMAD.MOV R10, RZ, RZ, -R3 ;  /* 0x000000ffff0a7224 */ /* 0x000fe200078e0a03 */
[----:B------:R-:W-:Y:S01]  /*6570*/  LOP3.LUT R3, R0, 0x72, R9, 0xfe, !PT ;  /* 0x0000007200037812 */ /* 0x000fe200078efe09 */
[----:B------:R-:W-:Y:S01]  /*6580*/  IMAD.MOV.U32 R18, RZ, RZ, R12 ;  /* 0x000000ffff127224 */ /* 0x000fe200078e000c */
[----:B------:R-:W-:Y:S01]  /*6590*/  IABS R104, R16 ;  /* 0x0000001000687213 */ /* 0x000fe20000000000 */
[----:B------:R-:W-:Y:S01]  /*65a0*/  @!P1 IMAD.IADD R2, R2, 0x1, -R7 ;  /* 0x0000000102029824 */ /* 0x000fe200078e0a07 */
[----:B------:R-:W-:Y:S01]  /*65b0*/  ISETP.GE.AND P1, PT, R6, RZ, PT ;  /* 0x000000ff0600720c */ /* 0x000fe20003f26270 */
[----:B------:R-:W-:Y:S01]  /*65c0*/  IMAD R55, R7, R10, R55 ;  /* 0x0000000a07377224 */ /* 0x000fe200078e0237 */
[----:B------:R-:W-:Y:S01]  /*65d0*/  IABS R102, R3 ;  /* 0x0000000300667213 */ /* 0x000fe20000000000 */
[----:B------:R-:W-:Y:S01]  /*65e0*/  IMAD.MOV.U32 R12, RZ, RZ, R14 ;  /* 0x000000ffff0c7224 */ /* 0x000fe200078e000e */
[----:B------:R-:W-:Y:S01]  /*65f0*/  ISETP.GE.AND P6, PT, R15, RZ, PT ;  /* 0x000000ff0f00720c */ /* 0x000fe20003fc6270 */
[----:B------:R-:W-:Y:S01]  /*6600*/  @!P0 IMAD.MOV R105, RZ, RZ, -R105 ;  /* 0x000000ffff698224 */ /* 0x000fe200078e0a69 */
[C---:B------:R-:W-:Y:S01]  /*6610*/  ISETP.GT.U32.AND P0, PT, R7.reuse, R2, PT ;  /* 0x000000020700720c */ /* 0x040fe20003f04070 */
[----:B------:R-:W-:Y:S01]  /*6620*/  @!P4 IMAD.MOV R12, RZ, RZ, -R12 ;  /* 0x000000ffff0cc224 */ /* 0x000fe200078e0a0c */
[C---:B------:R-:W-:Y:S01]  /*6630*/  ISETP.GT.U32.AND P4, PT, R7.reuse, R55, PT ;  /* 0x000000370700720c */ /* 0x040fe20003f84070 */
[----:B------:R-:W-:Y:S01]  /*6640*/  @!P5 IMAD.IADD R4, R4, 0x1, -R7 ;  /* 0x000000010404d824 */ /* 0x000fe200078e0a07 */
[----:B------:R-:W-:Y:S01]  /*6650*/  LOP3.LUT R15, R0, 0x76, R9, 0xfe, !PT ;  /* 0x00000076000f7812 */ /* 0x000fe200078efe09 */
[----:B------:R-:W-:Y:S01]  /*6660*/  @!P2 IMAD.MOV R18, RZ, RZ, -R18 ;  /* 0x000000ffff12a224 */ /* 0x000fe200078e0a12 */
[----:B------:R-:W-:Y:S01]  /*6670*/  ISETP.GE.AND P2, PT, R16, RZ, PT ;  /* 0x000000ff1000720c */ /* 0x000fe20003f46270 */
[----:B------:R-:W-:Y:S01]  /*6680*/  IMAD.HI.U32 R6, R8, R104, RZ ;  /* 0x0000006808067227 */ /* 0x000fe200078e00ff */
[----:B------:R-:W-:-:S02]  /*6690*/  ISETP.GT.U32.AND P5, PT, R7, R4, PT ;  /* 0x000000040700720c */ /* 0x000fc40003fa4070 */
[----:B------:R-:W-:Y:S01]  /*66a0*/  STL [R1+0x324], R18 ;  /* 0x0003241201007387 */ /* 0x000fe20000100800 */
[----:B------:R-:W-:Y:S01]  /*66b0*/  IMAD.MOV R6, RZ, RZ, -R6 ;  /* 0x000000ffff067224 */ /* 0x000fe200078e0a06 */
[----:B------:R-:W-:Y:S01]  /*66c0*/  LOP3.LUT R16, R0, 0x77, R9, 0xfe, !PT ;  /* 0x0000007700107812 */ /* 0x000fe200078efe09 */
[--C-:B------:R-:W-:Y:S01]  /*66d0*/  @!P0 IMAD.IADD R2, R2, 0x1, -R7.reuse ;  /* 0x0000000102028824 */ /* 0x100fe200078e0a07 */
[----:B------:R0:W-:Y:S01]  /*66e0*/  STL [R1+0x328], R12 ;  /* 0x0003280c01007387 */ /* 0x0001e20000100800 */
[----:B------:R-:W-:Y:S01]  /*66f0*/  @!P4 IMAD.IADD R55, R55, 0x1, -R7 ;  /* 0x000000013737c824 */ /* 0x000fe200078e0a07 */
[----:B------:R-:W-:Y:S01]  /*6700*/  ISETP.GE.AND P0, PT, R3, RZ, PT ;  /* 0x000000ff0300720c */ /* 0x000fe20003f06270 */
[C---:B------:R-:W-:Y:S01]  /*6710*/  IMAD R104, R7.reuse, R6, R104 ;  /* 0x0000000607687224 */ /* 0x040fe200078e0268 */
[----:B------:R-:W-:Y:S01]  /*6720*/  LOP3.LUT R6, R0, 0x73, R9, 0xfe, !PT ;  /* 0x0000007300067812 */ /* 0x000fe200078efe09 */
[----:B------:R-:W-:Y:S01]  /*6730*/  IMAD.MOV.U32 R13, RZ, RZ, R2 ;  /* 0x000000ffff0d7224 */ /* 0x000fe200078e0002 */
[----:B------:R-:W-:Y:S01]  /*6740*/  ISETP.GT.U32.AND P4, PT, R7, R55, PT ;  /* 0x000000370700720c */ /* 0x000fe20003f84070 */
[----:B------:R-:W-:Y:S01]  /*6750*/  IMAD.HI.U32 R2, R8, R102, RZ ;  /* 0x0000006608027227 */ /* 0x000fe200078e00ff */
[----:B------:R-:W-:-:S02]  /*6760*/  IABS R101, R6 ;  /* 0x0000000600657213 */ /* 0x000fc40000000000 */
[----:B0-----:R-:W-:Y:S01]  /*6770*/  LOP3.LUT R12, R0, 0x74, R9, 0xfe, !PT ;  /* 0x00000074000c7812 */ /* 0x001fe200078efe09 */
[----:B------:R-:W-:Y:S01]  /*6780*/  @!P5 IMAD.IADD R4, R4, 0x1, -R7 ;  /* 0x000000010404d824 */ /* 0x000fe200078e0a07 */
[----:B------:R-:W-:Y:S01]  /*6790*/  ISETP.GT.U32.AND P5, PT, R7, R104, PT ;  /* 0x000000680700720c */ /* 0x000fe20003fa4070 */
[----:B------:R-:W-:Y:S01]  /*67a0*/  @!P3 IMAD.MOV R13, RZ, RZ, -R13 ;  /* 0x000000ffff0db224 */ /* 0x000fe200078e0a0d */
[----:B------:R-:W-:Y:S01]  /*67b0*/  IABS R10, R12 ;  /* 0x0000000c000a7213 */ /* 0x000fe20000000000 */
[----:B------:R-:W-:Y:S01]  /*67c0*/  IMAD.MOV R2, RZ, RZ, -R2 ;  /* 0x000000ffff027224 */ /* 0x000fe200078e0a02 */
[----:B------:R-:W-:Y:S01]  /*67d0*/  ISETP.GE.AND P3, PT, R6, RZ, PT ;  /* 0x000000ff0600720c */ /* 0x000fe20003f66270 */
[C---:B------:R-:W-:Y:S01]  /*67e0*/  IMAD.HI.U32 R3, R8.reuse, R101, RZ ;  /* 0x0000006508037227 */ /* 0x040fe200078e00ff */
[----:B------:R0:W-:Y:S01]  /*67f0*/  STL [R1+0x32c], R13 ;  /* 0x00032c0d01007387 */ /* 0x0001e20000100800 */
[----:B------:R-:W-:Y:S02]  /*6800*/  IABS R54, R17 ;  /* 0x0000001100367213 */ /* 0x000fe40000000000 */
[----:B------:R-:W-:-:S04]  /*6810*/  IMAD.HI.U32 R6, R8, R10, RZ ;  /* 0x0000000a08067227 */ /* 0x000fc800078e00ff */
[----:B------:R-:W-:Y:S02]  /*6820*/  IMAD R102, R7, R2, R102 ;  /* 0x0000000207667224 */ /* 0x000fe400078e0266 */
[----:B------:R-:W-:Y:S02]  /*6830*/  IMAD.MOV R6, RZ, RZ, -R6 ;  /* 0x000000ffff067224 */ /* 0x000fe400078e0a06 */
[--C-:B------:R-:W-:Y:S01]  /*6840*/  @!P4 IMAD.IADD R55, R55, 0x1, -R7.reuse ;  /* 0x000000013737c824 */ /* 0x100fe200078e0a07 */
[C---:B------:R-:W-:Y:S01]  /*6850*/  ISETP.GT.U32.AND P4, PT, R7.reuse, R102, PT ;  /* 0x000000660700720c */ /* 0x040fe20003f84070 */
[C---:B------:R-:W-:Y:S02]  /*6860*/  IMAD R6, R7.reuse, R6, R10 ;  /* 0x0000000607067224 */ /* 0x040fe400078e020a */
[----:B------:R-:W-:Y:S02]  /*6870*/  @!P5 IMAD.IADD R104, R104, 0x1, -R7 ;  /* 0x000000016868d824 */ /* 0x000fe400078e0a07 */
[----:B------:R-:W-:Y:S01]  /*6880*/  @!P1 IMAD.MOV R55, RZ, RZ, -R55 ;  /* 0x000000ffff379224 */ /* 0x000fe200078e0a37 */
[C---:B------:R-:W-:Y:S01]  /*6890*/  ISETP.GT.U32.AND P1, PT, R7.reuse, R6, PT ;  /* 0x000000060700720c */ /* 0x040fe20003f24070 */
[----:B0-----:R-:W-:Y:S01]  /*68a0*/  IMAD.MOV.U32 R13, RZ, RZ, R4 ;  /* 0x000000ffff0d7224 */ /* 0x001fe200078e0004 */
[C---:B------:R-:W-:Y:S01]  /*68b0*/  ISETP.GT.U32.AND P5, PT, R7.reuse, R104, PT ;  /* 0x000000680700720c */ /* 0x040fe20003fa4070 */
[----:B------:R-:W-:Y:S01]  /*68c0*/  IMAD.MOV R4, RZ, RZ, -R3 ;  /* 0x000000ffff047224 */ /* 0x000fe200078e0a03 */
[----:B------:R-:W-:Y:S01]  /*68d0*/  LOP3.LUT R3, R0, 0x75, R9, 0xfe, !PT ;  /* 0x0000007500037812 */ /* 0x000fe200078efe09 */
[----:B------:R-:W-:Y:S01]  /*68e0*/  @!P6 IMAD.MOV R13, RZ, RZ, -R13 ;  /* 0x000000ffff0de224 */ /* 0x000fe200078e0a0d */
[----:B------:R-:W-:Y:S01]  /*68f0*/  ISETP.GE.AND P6, PT, R12, RZ, PT ;  /* 0x000000ff0c00720c */ /* 0x000fe20003fc6270 */
[----:B------:R-:W-:Y:S01]  /*6900*/  @!P4 IMAD.IADD R102, R102, 0x1, -R7 ;  /* 0x000000016666c824 */ /* 0x000fe200078e0a07 */
[----:B------:R-:W-:Y:S01]  /*6910*/  IABS R10, R3 ;  /* 0x00000003000a7213 */ /* 0x000fe20000000000 */
[C---:B------:R-:W-:Y:S01]  /*6920*/  IMAD R101, R7.reuse, R4, R101 ;  /* 0x0000000407657224 */ /* 0x040fe200078e0265 */
[----:B------:R0:W-:Y:S01]  /*6930*/  STL [R1+0x330], R13 ;  /* 0x0003300d01007387 */ /* 0x0001e20000100800 */
[----:B------:R-:W-:Y:S01]  /*6940*/  IABS R4, R15 ;  /* 0x0000000f00047213 */ /* 0x000fe20000000000 */
[----:B------:R-:W-:Y:S01]  /*6950*/  IMAD.HI.U32 R12, R8, R54, RZ ;  /* 0x00000036080c7227 */ /* 0x000fe200078e00ff */
[----:B------:R-:W-:-:S03]  /*6960*/  ISETP.GT.U32.AND P4, PT, R7, R102, PT ;  /* 0x000000660700720c */ /* 0x000fc60003f84070 */
[----:B------:R-:W-:-:S04]  /*6970*/  IMAD.HI.U32 R2, R8, R10, RZ ;  /* 0x0000000a08027227 */ /* 0x000fc800078e00ff */
[--C-:B------:R-:W-:Y:S01]  /*6980*/  @!P1 IMAD.IADD R6, R6, 0x1, -R7.reuse ;  /* 0x0000000106069824 */ /* 0x100fe200078e0a07 */
[----:B0-----:R-:W-:Y:S01]  /*6990*/  IABS R13, R16 ;  /* 0x00000010000d7213 */ /* 0x001fe20000000000 */
[----:B------:R-:W-:Y:S01]  /*69a0*/  @!P5 IMAD.IADD R104, R104, 0x1, -R7 ;  /* 0x000000016868d824 */ /* 0x000fe200078e0a07 */
[C---:B------:R-:W-:Y:S01]  /*69b0*/  ISETP.GT.U32.AND P5, PT, R7.reuse, R101, PT ;  /* 0x000000650700720c */ /* 0x040fe20003fa4070 */
[----:B------:R-:W-:Y:S01]  /*69c0*/  IMAD.MOV R2, RZ, RZ, -R2 ;  /* 0x000000ffff027224 */ /* 0x000fe200078e0a02 */
[----:B------:R-:W-:Y:S01]  /*69d0*/  ISETP.GT.U32.AND P1, PT, R7, R6, PT ;  /* 0x000000060700720c */ /* 0x000fe20003f24070 */
[----:B------:R-:W-:Y:S01]  /*69e0*/  @!P2 IMAD.MOV R104, RZ, RZ, -R104 ;  /* 0x000000ffff68a224 */ /* 0x000fe200078e0a68 */
[----:B------:R-:W-:Y:S01]  /*69f0*/  ISETP.GE.AND P2, PT, R3, RZ, PT ;  /* 0x000000ff0300720c */ /* 0x000fe20003f46270 */
[----:B------:R-:W-:Y:S02]  /*6a00*/  IMAD R10, R7, R2, R10 ;  /* 0x00000002070a7224 */ /* 0x000fe400078e020a */
[----:B------:R-:W-:-:S04]  /*6a10*/  IMAD.HI.U32 R2, R8, R4, RZ ;  /* 0x0000000408027227 */ /* 0x000fc800078e00ff */
[----:B------:R-:W-:-:S04]  /*6a20*/  IMAD.HI.U32 R3, R8, R13, RZ ;  /* 0x0000000d08037227 */ /* 0x000fc800078e00ff */
[----:B------:R-:W-:Y:S02]  /*6a30*/  IMAD.MOV R2, RZ, RZ, -R2 ;  /* 0x000000ffff027224 */ /* 0x000fe400078e0a02 */
[----:B------:R-:W-:Y:S01]  /*6a40*/  @!P4 IMAD.IADD R102, R102, 0x1, -R7 ;  /* 0x000000016666c824 */ /* 0x000fe200078e0a07 */
[C---:B------:R-:W-:Y:S01]  /*6a50*/  ISETP.GT.U32.AND P4, PT, R7.reuse, R10, PT ;  /* 0x0000000a0700720c */ /* 0x040fe20003f84070 */
[----:B------:R-:W-:Y:S02]  /*6a60*/  IMAD.MOV R14, RZ, RZ, -R3 ;  /* 0x000000ffff0e7224 */ /* 0x000fe400078e0a03 */
[C---:B------:R-:W-:Y:S02]  /*6a70*/  IMAD R4, R7.reuse, R2, R4 ;  /* 0x0000000207047224 */ /* 0x040fe400078e0204 */
[----:B------:R-:W-:Y:S02]  /*6a80*/  IMAD.MOV R12, RZ, RZ, -R12 ;  /* 0x000000ffff0c7224 */ /* 0x000fe400078e0a0c */
[C---:B------:R-:W-:Y:S01]  /*6a90*/  IMAD R2, R7.reuse, R14, R13 ;  /* 0x0000000e07027224 */ /* 0x040fe200078e020d */
[----:B------:R-:W-:Y:S01]  /*6aa0*/  LOP3.LUT R13, R0, 0x79, R9, 0xfe, !PT ;  /* 0x00000079000d7812 */ /* 0x000fe200078efe09 */
[----:B------:R-:W-:Y:S01]  /*6ab0*/  @!P1 IMAD.IADD R6, R6, 0x1, -R7 ;  /* 0x0000000106069824 */ /* 0x000fe200078e0a07 */
[----:B------:R-:W-:Y:S01]  /*6ac0*/  LOP3.LUT R14, R0, 0x7c, R9, 0xfe, !PT ;  /* 0x0000007c000e7812 */ /* 0x000fe200078efe09 */
[C---:B------:R-:W-:Y:S01]  /*6ad0*/  IMAD R54, R7.reuse, R12, R54 ;  /* 0x0000000c07367224 */ /* 0x040fe200078e0236 */
[C---:B------:R-:W-:Y:S01]  /*6ae0*/  ISETP.GT.U32.AND P1, PT, R7.reuse, R2, PT ;  /* 0x000000020700720c */ /* 0x040fe20003f24070 */
[----:B------:R-:W-:Y:S01]  /*6af0*/  IMAD.MOV.U32 R18, RZ, RZ, R6 ;  /* 0x000000ffff127224 */ /* 0x000fe200078e0006 */
[----:B------:R-:W-:Y:S01]  /*6b00*/  IABS R100, R13 ;  /* 0x0000000d00647213 */ /* 0x000fe20000000000 */
[----:B------:R-:W-:Y:S01]  /*6b10*/  @!P0 IMAD.MOV R102, RZ, RZ, -R102 ;  /* 0x000000ffff668224 */ /* 0x000fe200078e0a66 */
[C---:B------:R-:W-:Y:S01]  /*6b20*/  ISETP.GT.U32.AND P0, PT, R7.reuse, R4, PT ;  /* 0x000000040700720c */ /* 0x040fe20003f04070 */
[----:B------:R-:W-:Y:S01]  /*6b30*/  @!P6 IMAD.MOV R18, RZ, RZ, -R18 ;  /* 0x000000ffff12e224 */ /* 0x000fe200078e0a12 */
[C---:B------:R-:W-:Y:S01]  /*6b40*/  ISETP.GT.U32.AND P6, PT, R7.reuse, R54, PT ;  /* 0x000000360700720c */ /* 0x040fe20003fc4070 */
[----:B------:R-:W-:Y:S01]  /*6b50*/  @!P4 IMAD.IADD R10, R10, 0x1, -R7 ;  /* 0x000000010a0ac824 */ /* 0x000fe200078e0a07 */
[----:B------:R-:W-:Y:S01]  /*6b60*/  LOP3.LUT R6, R0, 0x7a, R9, 0xfe, !PT ;  /* 0x0000007a00067812 */ /* 0x000fe200078efe09 */
[----:B------:R-:W-:Y:S01]  /*6b70*/  IMAD.HI.U32 R3, R8, R100, RZ ;  /* 0x0000006408037227 */ /* 0x000fe200078e00ff */
[----:B------:R-:W-:Y:S02]  /*6b80*/  STL [R1+0x334], R18 ;  /* 0x0003341201007387 */ /* 0x000fe40000100800 */
[----:B------:R-:W-:Y:S01]  /*6b90*/  ISETP.GT.U32.AND P4, PT, R7, R10, PT ;  /* 0x0000000a0700720c */ /* 0x000fe20003f84070 */
[----:B------:R-:W-:Y:S01]  /*6ba0*/  @!P1 IMAD.IADD R2, R2, 0x1, -R7 ;  /* 0x0000000102029824 */ /* 0x000fe200078e0a07 */
[----:B------:R-:W-:Y:S01]  /*6bb0*/  IABS R98, R6 ;  /* 0x0000000600627213 */ /* 0x000fe20000000000 */
[----:B------:R-:W-:-:S02]  /*6bc0*/  IMAD.MOV R3, RZ, RZ, -R3 ;  /* 0x000000ffff037224 */ /* 0x000fc400078e0a03 */
[--C-:B------:R-:W-:Y:S01]  /*6bd0*/  @!P0 IMAD.IADD R4, R4, 0x1, -R7.reuse ;  /* 0x0000000104048824 */ /* 0x100fe200078e0a07 */
[----:B------:R-:W-:Y:S01]  /*6be0*/  ISETP.GE.AND P0, PT, R13, RZ, PT ;  /* 0x000000ff0d00720c */ /* 0x000fe20003f06270 */
[--C-:B------:R-:W-:Y:S01]  /*6bf0*/  @!P6 IMAD.IADD R54, R54, 0x1, -R7.reuse ;  /* 0x000000013636e824 */ /* 0x100fe200078e0a07 */
[C---:B------:R-:W-:Y:S01]  /*6c00*/  ISETP.GT.U32.AND P6, PT, R7.reuse, R2, PT ;  /* 0x000000020700720c */ /* 0x040fe20003fc4070 */
[C---:B------:R-:W-:Y:S01]  /*6c10*/  IMAD R100, R7.reuse, R3, R100 ;  /* 0x0000000307647224 */ /* 0x040fe200078e0264 */
[----:B------:R-:W-:Y:S01]  /*6c20*/  ISETP.GT.U32.AND P1, PT, R7, R4, PT ;  /* 0x000000040700720c */ /* 0x000fe20003f24070 */
[----:B------:R-:W-:Y:S02]  /*6c30*/  @!P5 IMAD.IADD R101, R101, 0x1, -R7 ;  /* 0x000000016565d824 */ /* 0x000fe400078e0a07 */
[----:B------:R-:W-:-:S03]  /*6c40*/  IMAD.HI.U32 R3, R8, R98, RZ ;  /* 0x0000006208037227 */ /* 0x000fc600078e00ff */
[----:B------:R-:W-:Y:S01]  /*6c50*/  ISETP.GT.U32.AND P5, PT, R7, R101, PT ;  /* 0x000000650700720c */ /* 0x000fe20003fa4070 */
[----:B------:R-:W-:Y:S01]  /*6c60*/  @!P4 IMAD.IADD R10, R10, 0x1, -R7 ;  /* 0x000000010a0ac824 */ /* 0x000fe200078e0a07 */
[----:B------:R-:W-:Y:S01]  /*6c70*/  ISETP.GE.AND P4, PT, R17, RZ, PT ;  /* 0x000000ff1100720c */ /* 0x000fe20003f86270 */
[----:B------:R-:W-:Y:S01]  /*6c80*/  IMAD.MOV R3, RZ, RZ, -R3 ;  /* 0x000000ffff037224 */ /* 0x000fe200078e0a03 */
[C-C-:B------:R-:W-:Y:S01]  /*6c90*/  LOP3.LUT R17, R0.reuse, 0x82, R9.reuse, 0xfe, !PT ;  /* 0x0000008200117812 */ /* 0x140fe200078efe09 */
[----:B------:R-:W-:Y:S01]  /*6ca0*/  IMAD.MOV.U32 R12, RZ, RZ, R10 ;  /* 0x000000ffff0c7224 */ /* 0x000fe200078e000a */
[----:B------:R-:W-:Y:S01]  /*6cb0*/  LOP3.LUT R10, R0, 0x7b, R9, 0xfe, !PT ;  /* 0x0000007b000a7812 */ /* 0x000fe200078efe09 */
[C---:B------:R-:W-:Y:S01]  /*6cc0*/  IMAD R98, R7.reuse, R3, R98 ;  /* 0x0000000307627224 */ /* 0x040fe200078e0262 */
[----:B------:R-:W-:Y:S01]  /*6cd0*/  IABS R94, R17 ;  /* 0x00000011005e7213 */ /* 0x000fe20000000000 */
[----:B------:R-:W-:Y:S01]  /*6ce0*/  @!P2 IMAD.MOV R12, RZ, RZ, -R12 ;  /* 0x000000ffff0ca224 */ /* 0x000fe200078e0a0c */
[C---:B------:R-:W-:Y:S01]  /*6cf0*/  ISETP.GT.U32.AND P2, PT, R7.reuse, R54, PT ;  /* 0x000000360700720c */ /* 0x040fe20003f44070 */
[--C-:B------:R-:W-:Y:S01]  /*6d00*/  @!P6 IMAD.IADD R2, R2, 0x1, -R7.reuse ;  /* 0x000000010202e824 */ /* 0x100fe200078e0a07 */
[C---:B------:R-:W-:Y:S01]  /*6d10*/  ISETP.GT.U32.AND P6, PT, R7.reuse, R98, PT ;  /* 0x000000620700720c */ /* 0x040fe20003fc4070 */
[--C-:B------:R-:W-:Y:S01]  /*6d20*/  @!P1 IMAD.IADD R4, R4, 0x1, -R7.reuse ;  /* 0x0000000104049824 */ /* 0x100fe200078e0a07 */
[----:B------:R-:W-:Y:S01]  /*6d30*/  ISETP.GT.U32.AND P1, PT, R7, R100, PT ;  /* 0x000000640700720c */ /* 0x000fe20003f24070 */
[----:B------:R-:W-:Y:S01]  /*6d40*/  @!P5 IMAD.IADD R101, R101, 0x1, -R7 ;  /* 0x000000016565d824 */ /* 0x000fe200078e0a07 */
[----:B------:R-:W-:Y:S01]  /*6d50*/  IABS R97, R10 ;  /* 0x0000000a00617213 */ /* 0x000fe20000000000 */
[----:B------:R0:W-:Y:S01]  /*6d60*/  STL [R1+0x338], R12 ;  /* 0x0003380c01007387 */ /* 0x0001e20000100800 */
[----:B------:R-:W-:Y:S01]  /*6d70*/  ISETP.GE.AND P5, PT, R15, RZ, PT ;  /* 0x000000ff0f00720c */ /* 0x000fe20003fa6270 */
[----:B------:R-:W-:Y:S01]  /*6d80*/  @!P3 IMAD.MOV R101, RZ, RZ, -R101 ;  /* 0x000000ffff65b224 */ /* 0x000fe200078e0a65 */
[----:B------:R-:W-:Y:S01]  /*6d90*/  ISETP.GE.AND P3, PT, R16, RZ, PT ;  /* 0x000000ff1000720c */ /* 0x000fe20003f66270 */
[----:B------:R-:W-:Y:S01]  /*6da0*/  IMAD.HI.U32 R3, R8, R97, RZ ;  /* 0x0000006108037227 */ /* 0x000fe200078e00ff */
[----:B------:R-:W-:-:S03]  /*6db0*/  LOP3.LUT R15, R0, 0x7d, R9, 0xfe, !PT ;  /* 0x0000007d000f7812 */ /* 0x000fc600078efe09 */
[--C-:B------:R-:W-:Y:S01]  /*6dc0*/  @!P2 IMAD.IADD R54, R54, 0x1, -R7.reuse ;  /* 0x000000013636a824 */ /* 0x100fe200078e0a07 */
[----:B------:R-:W-:Y:S01]  /*6dd0*/  IABS R13, R15 ;  /* 0x0000000f000d7213 */ /* 0x000fe20000000000 */
[----:B------:R-:W-:Y:S01]  /*6de0*/  @!P6 IMAD.IADD R98, R98, 0x1, -R7 ;  /* 0x000000016262e824 */ /* 0x000fe200078e0a07 */
[----:B0-----:R-:W-:Y:S01]  /*6df0*/  IABS R12, R14 ;  /* 0x0000000e000c7213 */ /* 0x001fe20000000000 */
[----:B------:R-:W-:Y:S01]  /*6e00*/  IMAD.MOV.U32 R16, RZ, RZ, R4 ;  /* 0x000000ffff107224 */ /* 0x000fe200078e0004 */
[----:B------:R-:W-:Y:S01]  /*6e10*/  ISETP.GE.AND P2, PT, R6, RZ, PT ;  /* 0x000000ff0600720c */ /* 0x000fe20003f46270 */
[----:B------:R-:W-:Y:S01]  /*6e20*/  IMAD.MOV R4, RZ, RZ, -R3 ;  /* 0x000000ffff047224 */ /* 0x000fe200078e0a03 */
[----:B------:R-:W-:Y:S01]  /*6e30*/  ISETP.GT.U32.AND P6, PT, R7, R98, PT ;  /* 0x000000620700720c */ /* 0x000fe20003fc4070 */
[----:B------:R-:W-:-:S04]  /*6e40*/  IMAD.HI.U32 R6, R8, R12, RZ ;  /* 0x0000000c08067227 */ /* 0x000fc800078e00ff */
[----:B------:R-:W-:Y:S01]  /*6e50*/  @!P1 IMAD.IADD R100, R100, 0x1, -R7 ;  /* 0x0000000164649824 */ /* 0x000fe200078e0a07 */
[----:B------:R-:W-:Y:S01]  /*6e60*/  ISETP.GE.AND P1, PT, R10, RZ, PT ;  /* 0x000000ff0a00720c */ /* 0x000fe20003f26270 */
[----:B------:R-:W-:-:S04]  /*6e70*/  IMAD.HI.U32 R10, R8, R13, RZ ;  /* 0x0000000d080a7227 */ /* 0x000fc800078e00ff */
[----:B------:R-:W-:Y:S02]  /*6e80*/  IMAD.MOV R6, RZ, RZ, -R6 ;  /* 0x000000ffff067224 */ /* 0x000fe400078e0a06 */
[C---:B------:R-:W-:Y:S02]  /*6e90*/  IMAD R97, R7.reuse, R4, R97 ;  /* 0x0000000407617224 */ /* 0x040fe400078e0261 */
[----:B------:R-:W-:Y:S02]  /*6ea0*/  IMAD.MOV.U32 R3, RZ, RZ, R2 ;  /* 0x000000ffff037224 */ /* 0x000fe400078e0002 */
[----:B------:R-:W-:Y:S01]  /*6eb0*/  @!P5 IMAD.MOV R16, RZ, RZ, -R16 ;  /* 0x000000ffff10d224 */ /* 0x000fe200078e0a10 */
[C---:B------:R-:W-:Y:S01]  /*6ec0*/  ISETP.GT.U32.AND P5, PT, R7.reuse, R100, PT ;  /* 0x000000640700720c */ /* 0x040fe20003fa4070 */
[----:B------:R-:W-:Y:S02]  /*6ed0*/  IMAD.MOV R10, RZ, RZ, -R10 ;  /* 0x000000ffff0a7224 */ /* 0x000fe400078e0a0a */
[C---:B------:R-:W-:Y:S01]  /*6ee0*/  IMAD R2, R7.reuse, R6, R12 ;  /* 0x0000000607027224 */ /* 0x040fe200078e020c */
[----:B------:R0:W-:Y:S01]  /*6ef0*/  STL [R1+0x33c], R16 ;  /* 0x00033c1001007387 */ /* 0x0001e20000100800 */
[----:B------:R-:W-:Y:S01]  /*6f00*/  @!P3 IMAD.MOV R3, RZ, RZ, -R3 ;  /* 0x000000ffff03b224 */ /* 0x000fe200078e0a03 */
[C---:B------:R-:W-:Y:S01]  /*6f10*/  ISETP.GT.U32.AND P3, PT, R7.reuse, R97, PT ;  /* 0x000000610700720c */ /* 0x040fe20003f64070 */
[C---:B------:R-:W-:Y:S01]  /*6f20*/  IMAD R6, R7.reuse, R10, R13 ;  /* 0x0000000a07067224 */ /* 0x040fe200078e020d */
[----:B------:R-:W-:Y:S01]  /*6f30*/  LOP3.LUT R13, R0, 0x80, R9, 0xfe, !PT ;  /* 0x00000080000d7812 */ /* 0x000fe200078efe09 */
[----:B------:R-:W-:Y:S01]  /*6f40*/  @!P4 IMAD.MOV R54, RZ, RZ, -R54 ;  /* 0x000000ffff36c224 */ /* 0x000fe200078e0a36 */
[C---:B------:R-:W-:Y:S01]  /*6f50*/  ISETP.GT.U32.AND P4, PT, R7.reuse, R2, PT ;  /* 0x000000020700720c */ /* 0x040fe20003f84070 */
[--C-:B------:R-:W-:Y:S01]  /*6f60*/  @!P6 IMAD.IADD R98, R98, 0x1, -R7.reuse ;  /* 0x000000016262e824 */ /* 0x100fe200078e0a07 */
[----:B------:R-:W-:Y:S01]  /*6f70*/  ISETP.GT.U32.AND P6, PT, R7, R6, PT ;  /* 0x000000060700720c */ /* 0x000fe20003fc4070 */
[----:B------:R-:W-:Y:S01]  /*6f80*/  @!P5 IMAD.IADD R100, R100, 0x1, -R7 ;  /* 0x000000016464d824 */ /* 0x000fe200078e0a07 */
[----:B0-----:R-:W-:Y:S01]  /*6f90*/  LOP3.LUT R16, R0, 0x7e, R9, 0xfe, !PT ;  /* 0x0000007e00107812 */ /* 0x001fe200078efe09 */
[----:B------:R0:W-:Y:S01]  /*6fa0*/  STL [R1+0x340], R3 ;  /* 0x0003400301007387 */ /* 0x0001e20000100800 */
[----:B------:R-:W-:Y:S01]  /*6fb0*/  ISETP.GE.AND P5, PT, R14, RZ, PT ;  /* 0x000000ff0e00720c */ /* 0x000fe20003fa6270 */
[----:B------:R-:W-:Y:S01]  /*6fc0*/  @!P0 IMAD.MOV R100, RZ, RZ, -R100 ;  /* 0x000000ffff648224 */ /* 0x000fe200078e0a64 */
[----:B------:R-:W-:Y:S01]  /*6fd0*/  IABS R4, R16 ;  /* 0x0000001000047213 */ /* 0x000fe20000000000 */
[----:B------:R-:W-:Y:S01]  /*6fe0*/  @!P3 IMAD.IADD R97, R97, 0x1, -R7 ;  /* 0x000000016161b824 */ /* 0x000fe200078e0a07 */
[----:B------:R-:W-:Y:S01]  /*6ff0*/  LOP3.LUT R14, R0, 0x7f, R9, 0xfe, !PT ;  /* 0x0000007f000e7812 */ /* 0x000fe200078efe09 */
[----:B------:R-:W-:Y:S01]  /*7000*/  @!P2 IMAD.MOV R98, RZ, RZ, -R98 ;  /* 0x000000ffff62a224 */ /* 0x000fe200078e0a62 */
[----:B------:R-:W-:Y:S01]  /*7010*/  ISETP.GE.AND P3, PT, R15, RZ, PT ;  /* 0x000000ff0f00720c */ /* 0x000fe20003f66270 */
[----:B------:R-:W-:Y:S01]  /*7020*/  @!P4 IMAD.IADD R2, R2, 0x1, -R7 ;  /* 0x000000010202c824 */ /* 0x000fe200078e0a07 */
[----:B------:R-:W-:Y:S01]  /*7030*/  IABS R12, R14 ;  /* 0x0000000e000c7213 */ /* 0x000fe20000000000 */
[----:B0-----:R-:W-:Y:S01]  /*7040*/  IMAD.HI.U32 R3, R8, R4, RZ ;  /* 0x0000000408037227 */ /* 0x001fe200078e00ff */
[----:B------:R-:W-:-:S02]  /*7050*/  ISETP.GT.U32.AND P4, PT, R7, R97, PT ;  /* 0x000000610700720c */ /* 0x000fc40003f84070 */
[----:B------:R-:W-:Y:S01]  /*7060*/  IABS R53, R13 ;  /* 0x0000000d00357213 */ /* 0x000fe20000000000 */
[----:B------:R-:W-:Y:S01]  /*7070*/  @!P6 IMAD.IADD R6, R6, 0x1, -R7 ;  /* 0x000000010606e824 */ /* 0x000fe200078e0a07 */
[C---:B------:R-:W-:Y:S01]  /*7080*/  ISETP.GT.U32.AND P6, PT, R7.reuse, R2, PT ;  /* 0x000000020700720c */ /* 0x040fe20003fc4070 */
[----:B------:R-:W-:Y:S01]  /*7090*/  IMAD.MOV R10, RZ, RZ, -R3 ;  /* 0x000000ffff0a7224 */ /* 0x000fe200078e0a03 */
[----:B------:R-:W-:Y:S01]  /*70a0*/  LOP3.LUT R15, R0, 0x81, R9, 0xfe, !PT ;  /* 0x00000081000f7812 */ /* 0x000fe200078efe09 */
[----:B------:R-:W-:Y:S01]  /*70b0*/  IMAD.HI.U32 R3, R8, R12, RZ ;  /* 0x0000000c08037227 */ /* 0x000fe200078e00ff */
[C---:B------:R-:W-:Y:S02]  /*70c0*/  ISETP.GT.U32.AND P0, PT, R7.reuse, R6, PT ;  /* 0x000000060700720c */ /* 0x040fe40003f04070 */
[----:B------:R-:W-:Y:S01]  /*70d0*/  IABS R96, R15 ;  /* 0x0000000f00607213 */ /* 0x000fe20000000000 */
[----:B------:R-:W-:Y:S02]  /*70e0*/  IMAD R4, R7, R10, R4 ;  /* 0x0000000a07047224 */ /* 0x000fe400078e0204 */
[----:B------:R-:W-:-:S02]  /*70f0*/  IMAD.MOV R3, RZ, RZ, -R3 ;  /* 0x000000ffff037224 */ /* 0x000fc400078e0a03 */
[--C-:B------:R-:W-:Y:S01]  /*7100*/  @!P4 IMAD.IADD R97, R97, 0x1, -R7.reuse ;  /* 0x000000016161c824 */ /* 0x100fe200078e0a07 */
[C---:B------:R-:W-:Y:S01]  /*7110*/  ISETP.GT.U32.AND P4, PT, R7.reuse, R4, PT ;  /* 0x000000040700720c */ /* 0x040fe20003f84070 */
[C---:B------:R-:W-:Y:S02]  /*7120*/  IMAD R10, R7.reuse, R3, R12 ;  /* 0x00000003070a7224 */ /* 0x040fe400078e020c */
        /* <DEDUP_REMOVED lines=12> */
[C---:B------:R-:W-:Y:S01]  /*71f0*/  ISETP.GT.U32.AND P2, PT, R7.reuse, R53, PT ;  /* 0x000000350700720c */ /* 0x040fe20003f44070 */
[----:B------:R-:W-:Y:S01]  /*7200*/  @!P1 IMAD.MOV R97, RZ, RZ, -R97 ;  /* 0x000000ffff619224 */ /* 0x000fe200078e0a61 */
[C---:B------:R-:W-:Y:S01]  /*7210*/  ISETP.GT.U32.AND P1, PT, R7.reuse, R10, PT ;  /* 0x0000000a0700720c */ /* 0x040fe20003f24070 */
[----:B------:R-:W-:Y:S01]  /*7220*/  IMAD R96, R7, R3, R96 ;  /* 0x0000000307607224 */ /* 0x000fe200078e0260 */
[----:B------:R-:W-:Y:S01]  /*7230*/  LOP3.LUT R3, R0, 0x83, R9, 0xfe, !PT ;  /* 0x0000008300037812 */ /* 0x000fe200078efe09 */
[----:B------:R-:W-:-:S02]  /*7240*/  IMAD.MOV.U32 R19, RZ, RZ, R2 ;  /* 0x000000ffff137224 */ /* 0x000fc400078e0002 */
[----:B------:R-:W-:Y:S01]  /*7250*/  IMAD.HI.U32 R2, R8, R94, RZ ;  /* 0x0000005e08027227 */ /* 0x000fe200078e00ff */
[----:B------:R-:W-:-:S03]  /*7260*/  IABS R93, R3 ;  /* 0x00000003005d7213 */ /* 0x000fc60000000000 */
[--C-:B------:R-:W-:Y:S01]  /*7270*/  @!P6 IMAD.IADD R4, R4, 0x1, -R7.reuse ;  /* 0x000000010404e824 */ /* 0x100fe200078e0a07 */
[----:B------:R-:W-:Y:S01]  /*7280*/  ISETP.GT.U32.AND P6, PT, R7, R96, PT ;  /* 0x000000600700720c */ /* 0x000fe20003fc4070 */
[----:B------:R-:W-:Y:S02]  /*7290*/  IMAD.MOV R2, RZ, RZ, -R2 ;  /* 0x000000ffff027224 */ /* 0x000fe400078e0a02 */
[----:B------:R-:W-:Y:S01]  /*72a0*/  @!P1 IMAD.IADD R10, R10, 0x1, -R7 ;  /* 0x000000010a0a9824 */ /* 0x000fe200078e0a07 */
[----:B------:R-:W-:Y:S01]  /*72b0*/  ISETP.GE.AND P1, PT, R17, RZ, PT ;  /* 0x000000ff1100720c */ /* 0x000fe20003f26270 */
[----:B------:R-:W-:Y:S01]  /*72c0*/  IMAD.MOV.U32 R12, RZ, RZ, R4 ;  /* 0x000000ffff0c7224 */ /* 0x000fe200078e0004 */
[----:B------:R-:W-:Y:S01]  /*72d0*/  LOP3.LUT R17, R0, 0x88, R9, 0xfe, !PT ;  /* 0x0000008800117812 */ /* 0x000fe200078efe09 */
[--C-:B------:R-:W-:Y:S01]  /*72e0*/  @!P0 IMAD.IADD R6, R6, 0x1, -R7.reuse ;  /* 0x0000000106068824 */ /* 0x100fe200078e0a07 */
[----:B------:R-:W-:Y:S01]  /*72f0*/  ISETP.GE.AND P0, PT, R16, RZ, PT ;  /* 0x000000ff1000720c */ /* 0x000fe20003f06270 */
[----:B------:R-:W-:Y:S01]  /*7300*/  @!P2 IMAD.IADD R53, R53, 0x1, -R7 ;  /* 0x000000013535a824 */ /* 0x000fe200078e0a07 */
[----:B------:R-:W-:Y:S01]  /*7310*/  ISETP.GE.AND P2, PT, R3, RZ, PT ;  /* 0x000000ff0300720c */ /* 0x000fe20003f46270 */
[C---:B------:R-:W-:Y:S01]  /*7320*/  IMAD R94, R7.reuse, R2, R94 ;  /* 0x00000002075e7224 */ /* 0x040fe200078e025e */
[----:B------:R-:W-:Y:S01]  /*7330*/  IABS R52, R17 ;  /* 0x0000001100347213 */ /* 0x000fe20000000000 */
[----:B------:R-:W-:Y:S01]  /*7340*/  IMAD.MOV.U32 R4, RZ, RZ, R10 ;  /* 0x000000ffff047224 */ /* 0x000fe200078e000a */
[----:B------:R-:W-:Y:S01]  /*7350*/  LOP3.LUT R16, R0, 0x89, R9, 0xfe, !PT ;  /* 0x0000008900107812 */ /* 0x000fe200078efe09 */
[----:B------:R-:W-:Y:S01]  /*7360*/  @!P6 IMAD.IADD R96, R96, 0x1, -R7 ;  /* 0x000000016060e824 */ /* 0x000fe200078e0a07 */
[C---:B------:R-:W-:Y:S01]  /*7370*/  ISETP.GT.U32.AND P6, PT, R7.reuse, R53, PT ;  /* 0x000000350700720c */ /* 0x040fe20003fc4070 */
[----:B------:R-:W-:Y:S01]  /*7380*/  @!P4 IMAD.MOV R4, RZ, RZ, -R4 ;  /* 0x000000ffff04c224 */ /* 0x000fe200078e0a04 */
[----:B------:R-:W-:Y:S01]  /*7390*/  ISETP.GT.U32.AND P4, PT, R7, R94, PT ;  /* 0x0000005e0700720c */ /* 0x000fe20003f84070 */
[----:B------:R-:W-:Y:S01]  /*73a0*/  IMAD.MOV.U32 R18, RZ, RZ, R6 ;  /* 0x000000ffff127224 */ /* 0x000fe200078e0006 */
[----:B------:R-:W-:Y:S01]  /*73b0*/  IABS R92, R16 ;  /* 0x00000010005c7213 */ /* 0x000fe20000000000 */
[----:B------:R-:W-:Y:S01]  /*73c0*/  @!P5 IMAD.MOV R19, RZ, RZ, -R19 ;  /* 0x000000ffff13d224 */ /* 0x000fe200078e0a13 */
[----:B------:R-:W-:Y:S01]  /*73d0*/  ISETP.GE.AND P5, PT, R13, RZ, PT ;  /* 0x000000ff0d00720c */ /* 0x000fe20003fa6270 */
[----:B------:R-:W-:Y:S01]  /*73e0*/  @!P3 IMAD.MOV R18, RZ, RZ, -R18 ;  /* 0x000000ffff12b224 */ /* 0x000fe200078e0a12 */
[----:B------:R-:W-:Y:S01]  /*73f0*/  ISETP.GE.AND P3, PT, R15, RZ, PT ;  /* 0x000000ff0f00720c */ /* 0x000fe20003f66270 */
[----:B------:R-:W-:Y:S01]  /*7400*/  IMAD.HI.U32 R2, R8, R93, RZ ;  /* 0x0000005d08027227 */ /* 0x000fe200078e00ff */
[C-C-:B------:R-:W-:Y:S01]  /*7410*/  LOP3.LUT R13, R0.reuse, 0x84, R9.reuse, 0xfe, !PT ;  /* 0x00000084000d7812 */ /* 0x140fe200078efe09 */
[----:B------:R-:W-:Y:S01]  /*7420*/  STL [R1+0x348], R19 ;  /* 0x0003481301007387 */ /* 0x000fe20000100800 */
[----:B------:R-:W-:Y:S01]  /*7430*/  LOP3.LUT R15, R0, 0x85, R9, 0xfe, !PT ;  /* 0x00000085000f7812 */ /* 0x000fe200078efe09 */
[----:B------:R-:W-:Y:S01]  /*7440*/  @!P0 IMAD.MOV R12, RZ, RZ, -R12 ;  /* 0x000000ffff0c8224 */ /* 0x000fe200078e0a0c */
[----:B------:R-:W-:Y:S01]  /*7450*/  IABS R6, R13 ;  /* 0x0000000d00067213 */ /* 0x000fe20000000000 */
[----:B------:R-:W-:Y:S01]  /*7460*/  IMAD.MOV R2, RZ, RZ, -R2 ;  /* 0x000000ffff027224 */ /* 0x000fe200078e0a02 */
[----:B------:R-:W-:Y:S01]  /*7470*/  IABS R3, R15 ;  /* 0x0000000f00037213 */ /* 0x000fe20000000000 */
[----:B------:R-:W-:Y:S01]  /*7480*/  @!P6 IMAD.IADD R53, R53, 0x1, -R7 ;  /* 0x000000013535e824 */ /* 0x000fe200078e0a07 */
[C---:B------:R-:W-:Y:S01]  /*7490*/  ISETP.GT.U32.AND P0, PT, R7.reuse, R96, PT ;  /* 0x000000600700720c */ /* 0x040fe20003f04070 */
[----:B------:R-:W-:Y:S01]  /*74a0*/  IMAD R93, R7, R2, R93 ;  /* 0x00000002075d7224 */ /* 0x000fe200078e025d */
[----:B------:R0:W-:Y:S01]  /*74b0*/  STL [R1+0x34c], R18 ;  /* 0x00034c1201007387 */ /* 0x0001e20000100800 */
[----:B------:R-:W-:Y:S01]  /*74c0*/  @!P4 IMAD.IADD R94, R94, 0x1, -R7 ;  /* 0x000000015e5ec824 */ /* 0x000fe200078e0a07 */
[----:B------:R-:W-:Y:S01]  /*74d0*/  ISETP.GE.AND P4, PT, R15, RZ, PT ;  /* 0x000000ff0f00720c */ /* 0x000fe20003f86270 */
[----:B------:R-:W-:Y:S01]  /*74e0*/  IMAD.MOV.U32 R10, RZ, RZ, R3 ;  /* 0x000000ffff0a7224 */ /* 0x000fe200078e0003 */
[----:B------:R1:W-:Y:S01]  /*74f0*/  STL [R1+0x350], R12 ;  /* 0x0003500c01007387 */ /* 0x0003e20000100800 */
[----:B------:R-:W-:Y:S01]  /*7500*/  IMAD.HI.U32 R2, R8, R6, RZ ;  /* 0x0000000608027227 */ /* 0x000fe200078e00ff */
[----:B------:R-:W-:-:S02]  /*7510*/  ISETP.GT.U32.AND P6, PT, R7, R93, PT ;  /* 0x0000005d0700720c */ /* 0x000fc40003fc4070 */
[----:B------:R2:W-:Y:S01]  /*7520*/  STL [R1+0x358], R4 ;  /* 0x0003580401007387 */ /* 0x0005e20000100800 */
[----:B------:R-:W-:Y:S01]  /*7530*/  @!P5 IMAD.MOV R53, RZ, RZ, -R53 ;  /* 0x000000ffff35d224 */ /* 0x000fe200078e0a35 */
[----:B------:R-:W-:Y:S01]  /*7540*/  ISETP.GT.U32.AND P5, PT, R7, R94, PT ;  /* 0x0000005e0700720c */ /* 0x000fe20003fa4070 */
[----:B------:R-:W-:Y:S01]  /*7550*/  IMAD.HI.U32 R3, R8, R10, RZ ;  /* 0x0000000a08037227 */ /* 0x000fe200078e00ff */
[C-C-:B0-----:R-:W-:Y:S02]  /*7560*/  LOP3.LUT R18, R0.reuse, 0x87, R9.reuse, 0xfe, !PT ;  /* 0x0000008700127812 */ /* 0x141fe400078efe09 */
[----:B-1----:R-:W-:Y:S01]  /*7570*/  IABS R12, R14 ;  /* 0x0000000e000c7213 */ /* 0x002fe20000000000 */
[----:B------:R-:W-:Y:S01]  /*7580*/  IMAD.MOV R2, RZ, RZ, -R2 ;  /* 0x000000ffff027224 */ /* 0x000fe200078e0a02 */
[----:B------:R-:W-:Y:S01]  /*7590*/  LOP3.LUT R15, R0, 0x8a, R9, 0xfe, !PT ;  /* 0x0000008a000f7812 */ /* 0x000fe200078efe09 */
[----:B------:R-:W-:Y:S01]  /*75a0*/  @!P0 IMAD.IADD R96, R96, 0x1, -R7 ;  /* 0x0000000160608824 */ /* 0x000fe200078e0a07 */
[----:B------:R-:W-:Y:S01]  /*75b0*/  ISETP.GE.AND P0, PT, R13, RZ, PT ;  /* 0x000000ff0d00720c */ /* 0x000fe20003f06270 */
[----:B--2---:R-:W-:Y:S01]  /*75c0*/  IMAD.HI.U32 R4, R8, R12, RZ ;  /* 0x0000000c08047227 */ /* 0x004fe200078e00ff */
[----:B------:R-:W-:-:S03]  /*75d0*/  IABS R13, R18 ;  /* 0x00000012000d7213 */ /* 0x000fc60000000000 */
[----:B------:R-:W-:Y:S02]  /*75e0*/  IMAD.MOV R3, RZ, RZ, -R3 ;  /* 0x000000ffff037224 */ /* 0x000fe400078e0a03 */
[C---:B------:R-:W-:Y:S02]  /*75f0*/  IMAD R2, R7.reuse, R2, R6 ;  /* 0x0000000207027224 */ /* 0x040fe400078e0206 */
[----:B------:R-:W-:Y:S02]  /*7600*/  IMAD.MOV R6, RZ, RZ, -R4 ;  /* 0x000000ffff067224 */ /* 0x000fe400078e0a04 */
[C---:B------:R-:W-:Y:S01]  /*7610*/  IMAD R4, R7.reuse, R3, R10 ;  /* 0x0000000307047224 */ /* 0x040fe200078e020a */
[----:B------:R-:W-:Y:S01]  /*7620*/  IABS R3, R15 ;  /* 0x0000000f00037213 */ /* 0x000fe20000000000 */
[----:B------:R-:W-:Y:S01]  /*7630*/  @!P3 IMAD.MOV R96, RZ, RZ, -R96 ;  /* 0x000000ffff60b224 */ /* 0x000fe200078e0a60 */
[----:B------:R-:W-:Y:S01]  /*7640*/  ISETP.GT.U32.AND P3, PT, R7, R2, PT ;  /* 0x000000020700720c */ /* 0x000fe20003f64070 */
[----:B------:R-:W-:-:S02]  /*7650*/  @!P6 IMAD.IADD R93, R93, 0x1, -R7 ;  /* 0x000000015d5de824 */ /* 0x000fc400078e0a07 */
[----:B------:R-:W-:Y:S01]  /*7660*/  @!P5 IMAD.IADD R94, R94, 0x1, -R7 ;  /* 0x000000015e5ed824 */ /* 0x000fe200078e0a07 */
[C---:B------:R-:W-:Y:S01]  /*7670*/  ISETP.GT.U32.AND P5, PT, R7.reuse, R4, PT ;  /* 0x000000040700720c */ /* 0x040fe20003fa4070 */
[C---:B------:R-:W-:Y:S01]  /*7680*/  IMAD R6, R7.reuse, R6, R12 ;  /* 0x0000000607067224 */ /* 0x040fe200078e020c */
[----:B------:R-:W-:Y:S01]  /*7690*/  ISETP.GT.U32.AND P6, PT, R7, R93, PT ;  /* 0x0000005d0700720c */ /* 0x000fe20003fc4070 */
[----:B------:R-:W-:-:S04]  /*76a0*/  IMAD.HI.U32 R10, R8, R13, RZ ;  /* 0x0000000d080a7227 */ /* 0x000fc800078e00ff */
[----:B------:R-:W-:Y:S02]  /*76b0*/  IMAD.MOV R10, RZ, RZ, -R10 ;  /* 0x000000ffff0a7224 */ /* 0x000fe400078e0a0a */
[----:B------:R-:W-:Y:S01]  /*76c0*/  @!P3 IMAD.IADD R2, R2, 0x1, -R7 ;  /* 0x000000010202b824 */ /* 0x000fe200078e0a07 */
[----:B------:R-:W-:Y:S01]  /*76d0*/  ISETP.GE.AND P3, PT, R14, RZ, PT ;  /* 0x000000ff0e00720c */ /* 0x000fe20003f66270 */
[C---:B------:R-:W-:Y:S01]  /*76e0*/  IMAD R10, R7.reuse, R10, R13 ;  /* 0x0000000a070a7224 */ /* 0x040fe200078e020d */
[----:B------:R-:W-:Y:S01]  /*76f0*/  LOP3.LUT R14, R0, 0x8b, R9, 0xfe, !PT ;  /* 0x0000008b000e7812 */ /* 0x000fe200078efe09 */
[--C-:B------:R-:W-:Y:S01]  /*7700*/  @!P5 IMAD.IADD R4, R4, 0x1, -R7.reuse ;  /* 0x000000010404d824 */ /* 0x100fe200078e0a07 */
[----:B------:R-:W-:Y:S01]  /*7710*/  ISETP.GT.U32.AND P5, PT, R7, R2, PT ;  /* 0x000000020700720c */ /* 0x000fe20003fa4070 */
[----:B------:R-:W-:Y:S01]  /*7720*/  @!P6 IMAD.IADD R93, R93, 0x1, -R7 ;  /* 0x000000015d5de824 */ /* 0x000fe200078e0a07 */
[----:B------:R-:W-:Y:S01]  /*7730*/  ISETP.GT.U32.AND P6, PT, R7, R6, PT ;  /* 0x000000060700720c */ /* 0x000fe20003fc4070 */
[----:B------:R-:W-:Y:S01]  /*7740*/  IMAD.HI.U32 R12, R8, R52, RZ ;  /* 0x00000034080c7227 */ /* 0x000fe200078e00ff */
[----:B------:R-:W-:-:S03]  /*7750*/  IABS R89, R14 ;  /* 0x0000000e00597213 */ /* 0x000fc60000000000 */
[----:B------:R-:W-:-:S04]  /*7760*/  IMAD.HI.U32 R13, R8, R3, RZ ;  /* 0x00000003080d7227 */ /* 0x000fc800078e00ff */
[----:B------:R-:W-:Y:S02]  /*7770*/  IMAD.MOV R12, RZ, RZ, -R12 ;  /* 0x000000ffff0c7224 */ /* 0x000fe400078e0a0c */
[--C-:B------:R-:W-:Y:S01]  /*7780*/  @!P5 IMAD.IADD R2, R2, 0x1, -R7.reuse ;  /* 0x000000010202d824 */ /* 0x100fe200078e0a07 */
[C---:B------:R-:W-:Y:S01]  /*7790*/  ISETP.GT.U32.AND P5, PT, R7.reuse, R10, PT ;  /* 0x0000000a0700720c */ /* 0x040fe20003fa4070 */
[----:B------:R-:W-:Y:S01]  /*77a0*/  @!P6 IMAD.IADD R6, R6, 0x1, -R7 ;  /* 0x000000010606e824 */ /* 0x000fe200078e0a07 */
[C---:B------:R-:W-:Y:S01]  /*77b0*/  ISETP.GT.U32.AND P6, PT, R7.reuse, R4, PT ;  /* 0x000000040700720c */ /* 0x040fe20003fc4070 */
[----:B------:R-:W-:Y:S02]  /*77c0*/  IMAD.MOV R90, RZ, RZ, -R13 ;  /* 0x000000ffff5a7224 */ /* 0x000fe400078e0a0d */
[----:B------:R-:W-:Y:S02]  /*77d0*/  IMAD.MOV.U32 R19, RZ, RZ, R2 ;  /* 0x000000ffff137224 */ /* 0x000fe400078e0002 */
[----:B------:R-:W-:-:S02]  /*77e0*/  IMAD R52, R7, R12, R52 ;  /* 0x0000000c07347224 */ /* 0x000fc400078e0234 */
[C---:B------:R-:W-:Y:S02]  /*77f0*/  IMAD R90, R7.reuse, R90, R3 ;  /* 0x0000005a075a7224 */ /* 0x040fe400078e0203 */
[----:B------:R-:W-:Y:S02]  /*7800*/  @!P0 IMAD.MOV R19, RZ, RZ, -R19 ;  /* 0x000000ffff138224 */ /* 0x000fe400078e0a13 */
[--C-:B------:R-:W-:Y:S02]  /*7810*/  @!P5 IMAD.IADD R10, R10, 0x1, -R7.reuse ;  /* 0x000000010a0ad824 */ /* 0x100fe400078e0a07 */
[----:B------:R-:W-:Y:S01]  /*7820*/  @!P6 IMAD.IADD R4, R4, 0x1, -R7 ;  /* 0x000000010404e824 */ /* 0x000fe200078e0a07 */
[C---:B------:R-:W-:Y:S01]  /*7830*/  ISETP.GT.U32.AND P6, PT, R7.reuse, R52, PT ;  /* 0x000000340700720c */ /* 0x040fe20003fc4070 */
[----:B------:R-:W-:Y:S01]  /*7840*/  IMAD.HI.U32 R12, R8, R92, RZ ;  /* 0x0000005c080c7227 */ /* 0x000fe200078e00ff */
[C---:B------:R-:W-:Y:S01]  /*7850*/  ISETP.GT.U32.AND P0, PT, R7.reuse, R10, PT ;  /* 0x0000000a0700720c */ /* 0x040fe20003f04070 */
[----:B------:R-:W-:Y:S02]  /*7860*/  STL [R1+0x35c], R19 ;  /* 0x00035c1301007387 */ /* 0x000fe40000100800 */
[----:B------:R-:W-:Y:S01]  /*7870*/  @!P4 IMAD.MOV R4, RZ, RZ, -R4 ;  /* 0x000000ffff04c224 */ /* 0x000fe200078e0a04 */
[----:B------:R-:W-:Y:S01]  /*7880*/  ISETP.GT.U32.AND P4, PT, R7, R90, PT ;  /* 0x0000005a0700720c */ /* 0x000fe20003f84070 */
[----:B------:R-:W-:Y:S01]  /*7890*/  @!P2 IMAD.MOV R93, RZ, RZ, -R93 ;  /* 0x000000ffff5da224 */ /* 0x000fe200078e0a5d */
[----:B------:R-:W-:Y:S01]  /*78a0*/  ISETP.GE.AND P2, PT, R18, RZ, PT ;  /* 0x000000ff1200720c */ /* 0x000fe20003f46270 */
[----:B------:R-:W-:Y:S01]  /*78b0*/  IMAD.MOV R12, RZ, RZ, -R12 ;  /* 0x000000ffff0c7224 */ /* 0x000fe200078e0a0c */
[----:B------:R0:W-:Y:S01]  /*78c0*/  STL [R1+0x360], R4 ;  /* 0x0003600401007387 */ /* 0x0001e20000100800 */
[----:B------:R-:W-:-:S04]  /*78d0*/  IMAD.HI.U32 R2, R8, R89, RZ ;  /* 0x0000005908027227 */ /* 0x000fc800078e00ff */
[----:B------:R-:W-:Y:S01]  /*78e0*/  IMAD R92, R7, R12, R92 ;  /* 0x0000000c075c7224 */ /* 0x000fe200078e025c */
[----:B------:R-:W-:Y:S01]  /*78f0*/  LOP3.LUT R12, R0, 0x8c, R9, 0xfe, !PT ;  /* 0x0000008c000c7812 */ /* 0x000fe200078efe09 */
[--C-:B------:R-:W-:Y:S01]  /*7900*/  @!P0 IMAD.IADD R10, R10, 0x1, -R7.reuse ;  /* 0x000000010a0a8824 */ /* 0x100fe200078e0a07 */
[----:B------:R-:W-:Y:S01]  /*7910*/  ISETP.GE.AND P0, PT, R15, RZ, PT ;  /* 0x000000ff0f00720c */ /* 0x000fe20003f06270 */
[--C-:B------:R-:W-:Y:S01]  /*7920*/  @!P6 IMAD.IADD R52, R52, 0x1, -R7.reuse ;  /* 0x000000013434e824 */ /* 0x100fe200078e0a07 */
[----:B------:R-:W-:Y:S01]  /*7930*/  IABS R3, R12 ;  /* 0x0000000c00037213 */ /* 0x000fe20000000000 */
[----:B0-----:R-:W-:Y:S01]  /*7940*/  IMAD.MOV.U32 R4, RZ, RZ, R10 ;  /* 0x000000ffff047224 */ /* 0x001fe200078e000a */
[C---:B------:R-:W-:Y:S01]  /*7950*/  ISETP.GT.U32.AND P5, PT, R7.reuse, R92, PT ;  /* 0x0000005c0700720c */ /* 0x040fe20003fa4070 */
[----:B------:R-:W-:Y:S01]  /*7960*/  @!P4 IMAD.IADD R90, R90, 0x1, -R7 ;  /* 0x000000015a5ac824 */ /* 0x000fe200078e0a07 */
[C---:B------:R-:W-:Y:S01]  /*7970*/  ISETP.GT.U32.AND P6, PT, R7.reuse, R52, PT ;  /* 0x000000340700720c */ /* 0x040fe20003fc4070 */
[----:B------:R-:W-:Y:S01]  /*7980*/  IMAD.MOV R2, RZ, RZ, -R2 ;  /* 0x000000ffff027224 */ /* 0x000fe200078e0a02 */
[----:B------:R-:W-:Y:S01]  /*7990*/  ISETP.GE.AND P4, PT, R14, RZ, PT ;  /* 0x000000ff0e00720c */ /* 0x000fe20003f86270 */
[----:B------:R-:W-:Y:S01]  /*79a0*/  @!P2 IMAD.MOV R4, RZ, RZ, -R4 ;  /* 0x000000ffff04a224 */ /* 0x000fe200078e0a04 */
[C---:B------:R-:W-:Y:S01]  /*79b0*/  ISETP.GT.U32.AND P2, PT, R7.reuse, R90, PT ;  /* 0x0000005a0700720c */ /* 0x040fe20003f44070 */
[----:B------:R-:W-:Y:S01]  /*79c0*/  IMAD R89, R7, R2, R89 ;  /* 0x0000000207597224 */ /* 0x000fe200078e0259 */
[----:B------:R-:W-:Y:S01]  /*79d0*/  LOP3.LUT R10, R0, 0x90, R9, 0xfe, !PT ;  /* 0x00000090000a7812 */ /* 0x000fe200078efe09 */
[----:B------:R-:W-:-:S03]  /*79e0*/  IMAD.HI.U32 R2, R8, R3, RZ ;  /* 0x0000000308027227 */ /* 0x000fc600078e00ff */
[----:B------:R-:W-:Y:S01]  /*79f0*/  IABS R50, R10 ;  /* 0x0000000a00327213 */ /* 0x000fe20000000000 */
[----:B------:R-:W-:Y:S02]  /*7a00*/  IMAD.MOV R2, RZ, RZ, -R2 ;  /* 0x000000ffff027224 */ /* 0x000fe400078e0a02 */
[----:B------:R-:W-:Y:S01]  /*7a10*/  @!P1 IMAD.MOV R94, RZ, RZ, -R94 ;  /* 0x000000ffff5e9224 */ /* 0x000fe200078e0a5e */
[C---:B------:R-:W-:Y:S01]  /*7a20*/  ISETP.GT.U32.AND P1, PT, R7.reuse, R6, PT ;  /* 0x000000060700720c */ /* 0x040fe20003f24070 */
[C---:B------:R-:W-:Y:S01]  /*7a30*/  IMAD R2, R7.reuse, R2, R3 ;  /* 0x0000000207027224 */ /* 0x040fe200078e0203 */
[----:B------:R-:W-:Y:S01]  /*7a40*/  LOP3.LUT R3, R0, 0x8d, R9, 0xfe, !PT ;  /* 0x0000008d00037812 */ /* 0x000fe200078efe09 */
[--C-:B------:R-:W-:Y:S01]  /*7a50*/  @!P6 IMAD.IADD R52, R52, 0x1, -R7.reuse ;  /* 0x000000013434e824 */ /* 0x100fe200078e0a07 */
[C---:B------:R-:W-:Y:S01]  /*7a60*/  ISETP.GT.U32.AND P6, PT, R7.reuse, R89, PT ;  /* 0x000000590700720c */ /* 0x040fe20003fc4070 */
[--C-:B------:R-:W-:Y:S01]  /*7a70*/  @!P2 IMAD.IADD R90, R90, 0x1, -R7.reuse ;  /* 0x000000015a5aa824 */ /* 0x100fe200078e0a07 */
[----:B------:R-:W-:Y:S01]  /*7a80*/  ISETP.GT.U32.AND P2, PT, R7, R2, PT ;  /* 0x000000020700720c */ /* 0x000fe20003f44070 */
[----:B------:R-:W-:-:S02]  /*7a90*/  @!P5 IMAD.IADD R92, R92, 0x1, -R7 ;  /* 0x000000015c5cd824 */ /* 0x000fc400078e0a07 */
[----:B------:R-:W-:-:S03]  /*7aa0*/  @!P0 IMAD.MOV R90, RZ, RZ, -R90 ;  /* 0x000000ffff5a8224 */ /* 0x000fc600078e0a5a */
[----:B------:R-:W-:Y:S01]  /*7ab0*/  ISETP.GT.U32.AND P5, PT, R7, R92, PT ;  /* 0x0000005c0700720c */ /* 0x000fe20003fa4070 */
[--C-:B------:R-:W-:Y:S01]  /*7ac0*/  @!P1 IMAD.IADD R6, R6, 0x1, -R7.reuse ;  /* 0x0000000106069824 */ /* 0x100fe200078e0a07 */
[----:B------:R-:W-:Y:S02]  /*7ad0*/  ISETP.GE.AND P1, PT, R17, RZ, PT ;  /* 0x000000ff1100720c */ /* 0x000fe40003f26270 */
[----:B------:R-:W-:Y:S01]  /*7ae0*/  IABS R17, R3 ;  /* 0x0000000300117213 */ /* 0x000fe20000000000 */
[----:B------:R-:W-:Y:S01]  /*7af0*/  @!P3 IMAD.MOV R6, RZ, RZ, -R6 ;  /* 0x000000ffff06b224 */ /* 0x000fe200078e0a06 */
[----:B------:R-:W-:Y:S01]  /*7b00*/  ISETP.GE.AND P3, PT, R16, RZ, PT ;  /* 0x000000ff1000720c */ /* 0x000fe20003f66270 */
[----:B------:R-:W-:Y:S01]  /*7b10*/  @!P6 IMAD.IADD R89, R89, 0x1, -R7 ;  /* 0x000000015959e824 */ /* 0x000fe200078e0a07 */
[----:B------:R-:W-:Y:S01]  /*7b20*/  LOP3.LUT R16, R0, 0x91, R9, 0xfe, !PT ;  /* 0x0000009100107812 */ /* 0x000fe200078efe09 */
[--C-:B------:R-:W-:Y:S01]  /*7b30*/  @!P2 IMAD.IADD R2, R2, 0x1, -R7.reuse ;  /* 0x000000010202a824 */ /* 0x100fe200078e0a07 */
[----:B------:R0:W-:Y:S02]  /*7b40*/  STL [R1+0x368], R6 ;  /* 0x0003680601007387 */ /* 0x0001e40000100800 */
[C---:B------:R-:W-:Y:S01]  /*7b50*/  ISETP.GT.U32.AND P6, PT, R7.reuse, R89, PT ;  /* 0x000000590700720c */ /* 0x040fe20003fc4070 */
[----:B------:R-:W-:Y:S01]  /*7b60*/  @!P5 IMAD.IADD R92, R92, 0x1, -R7 ;  /* 0x000000015c5cd824 */ /* 0x000fe200078e0a07 */
[----:B------:R1:W-:Y:S01]  /*7b70*/  STL [R1+0xaac], R4 ;  /* 0x000aac0401007387 */ /* 0x0003e20000100800 */
[----:B------:R-:W-:Y:S01]  /*7b80*/  ISETP.GT.U32.AND P2, PT, R7, R2, PT ;  /* 0x000000020700720c */ /* 0x000fe20003f44070 */
[----:B------:R-:W-:Y:S01]  /*7b90*/  @!P1 IMAD.MOV R52, RZ, RZ, -R52 ;  /* 0x000000ffff349224 */ /* 0x000fe200078e0a34 */
[----:B------:R-:W-:-:S02]  /*7ba0*/  ISETP.GE.AND P5, PT, R12, RZ, PT ;  /* 0x000000ff0c00720c */ /* 0x000fc40003fa6270 */
[----:B------:R-:W-:Y:S01]  /*7bb0*/  ISETP.GE.AND P1, PT, R3, RZ, PT ;  /* 0x000000ff0300720c */ /* 0x000fe20003f26270 */
[----:B------:R-:W-:Y:S01]  /*7bc0*/  IMAD.HI.U32 R3, R8, R17, RZ ;  /* 0x0000001108037227 */ /* 0x000fe200078e00ff */
[C-C-:B0-----:R-:W-:Y:S02]  /*7bd0*/  LOP3.LUT R6, R0.reuse, 0x8f, R9.reuse, 0xfe, !PT ;  /* 0x0000008f00067812 */ /* 0x141fe400078efe09 */
[----:B------:R-:W-:Y:S01]  /*7be0*/  IABS R88, R16 ;  /* 0x0000001000587213 */ /* 0x000fe20000000000 */
[----:B------:R-:W-:Y:S01]  /*7bf0*/  @!P3 IMAD.MOV R92, RZ, RZ, -R92 ;  /* 0x000000ffff5cb224 */ /* 0x000fe200078e0a5c */
[----:B-1----:R-:W-:Y:S01]  /*7c00*/  LOP3.LUT R4, R0, 0x8e, R9, 0xfe, !PT ;  /* 0x0000008e00047812 */ /* 0x002fe200078efe09 */
[--C-:B------:R-:W-:Y:S01]  /*7c10*/  @!P6 IMAD.IADD R89, R89, 0x1, -R7.reuse ;  /* 0x000000015959e824 */ /* 0x100fe200078e0a07 */
[----:B------:R-:W-:Y:S01]  /*7c20*/  IABS R12, R6 ;  /* 0x00000006000c7213 */ /* 0x000fe20000000000 */
[----:B------:R-:W-:Y:S01]  /*7c30*/  @!P2 IMAD.IADD R2, R2, 0x1, -R7 ;  /* 0x000000010202a824 */ /* 0x000fe200078e0a07 */
[----:B------:R-:W-:Y:S01]  /*7c40*/  IABS R14, R4 ;  /* 0x00000004000e7213 */ /* 0x000fe20000000000 */
[----:B------:R-:W-:Y:S01]  /*7c50*/  @!P4 IMAD.MOV R89, RZ, RZ, -R89 ;  /* 0x000000ffff59c224 */ /* 0x000fe200078e0a59 */
[----:B------:R-:W-:Y:S01]  /*7c60*/  ISETP.GE.AND P0, PT, R6, RZ, PT ;  /* 0x000000ff0600720c */ /* 0x000fe20003f06270 */
[----:B------:R-:W-:Y:S01]  /*7c70*/  IMAD.MOV R6, RZ, RZ, -R3 ;  /* 0x000000ffff067224 */ /* 0x000fe200078e0a03 */
[----:B------:R-:W-:Y:S01]  /*7c80*/  ISETP.GE.AND P3, PT, R4, RZ, PT ;  /* 0x000000ff0400720c */ /* 0x000fe20003f66270 */
[----:B------:R-:W-:Y:S01]  /*7c90*/  IMAD.HI.U32 R3, R8, R14, RZ ;  /* 0x0000000e08037227 */ /* 0x000fe200078e00ff */
[----:B------:R-:W-:-:S02]  /*7ca0*/  ISETP.GE.AND P6, PT, R10, RZ, PT ;  /* 0x000000ff0a00720c */ /* 0x000fc40003fc6270 */
[----:B------:R-:W-:Y:S01]  /*7cb0*/  LOP3.LUT R10, R0, 0x92, R9, 0xfe, !PT ;  /* 0x00000092000a7812 */ /* 0x000fe200078efe09 */
[----:B------:R-:W-:-:S03]  /*7cc0*/  IMAD.HI.U32 R4, R8, R12, RZ ;  /* 0x0000000c08047227 */ /* 0x000fc600078e00ff */
[----:B------:R-:W-:Y:S01]  /*7cd0*/  IABS R87, R10 ;  /* 0x0000000a00577213 */ /* 0x000fe20000000000 */
[C---:B------:R-:W-:Y:S02]  /*7ce0*/  IMAD R17, R7.reuse, R6, R17 ;  /* 0x0000000607117224 */ /* 0x040fe400078e0211 */
[----:B------:R-:W-:Y:S02]  /*7cf0*/  IMAD.MOV R6, RZ, RZ, -R3 ;  /* 0x000000ffff067224 */ /* 0x000fe400078e0a03 */
[----:B------:R-:W-:Y:S01]  /*7d00*/  IMAD.MOV R4, RZ, RZ, -R4 ;  /* 0x000000ffff047224 */ /* 0x000fe200078e0a04 */
[C---:B------:R-:W-:Y:S01]  /*7d10*/  ISETP.GT.U32.AND P4, PT, R7.reuse, R17, PT ;  /* 0x000000110700720c */ /* 0x040fe20003f84070 */
[C---:B------:R-:W-:Y:S02]  /*7d20*/  IMAD R14, R7.reuse, R6, R14 ;  /* 0x00000006070e7224 */ /* 0x040fe400078e020e */
[C---:B------:R-:W-:Y:S01]  /*7d30*/  IMAD R12, R7.reuse, R4, R12 ;  /* 0x00000004070c7224 */ /* 0x040fe200078e020c */
[----:B------:R-:W-:Y:S01]  /*7d40*/  LOP3.LUT R4, R0, 0x93, R9, 0xfe, !PT ;  /* 0x0000009300047812 */ /* 0x000fe200078efe09 */
[----:B------:R-:W-:Y:S01]  /*7d50*/  IMAD.MOV.U32 R13, RZ, RZ, R2 ;  /* 0x000000ffff0d7224 */ /* 0x000fe200078e0002 */
[----:B------:R-:W-:Y:S01]  /*7d60*/  ISETP.GT.U32.AND P2, PT, R7, R14, PT ;  /* 0x0000000e0700720c */ /* 0x000fe20003f44070 */
[----:B------:R-:W-:Y:S01]  /*7d70*/  IMAD.HI.U32 R3, R8, R50, RZ ;  /* 0x0000003208037227 */ /* 0x000fe200078e00ff */
[----:B------:R-:W-:-:S03]  /*7d80*/  IABS R86, R4 ;  /* 0x0000000400567213 */ /* 0x000fc60000000000 */
[----:B------:R-:W-:Y:S01]  /*7d90*/  @!P5 IMAD.MOV R13, RZ, RZ, -R13 ;  /* 0x000000ffff0dd224 */ /* 0x000fe200078e0a0d */
[----:B------:R-:W-:Y:S01]  /*7da0*/  ISETP.GT.U32.AND P5, PT, R7, R12, PT ;  /* 0x0000000c0700720c */ /* 0x000fe20003fa4070 */
[----:B------:R-:W-:Y:S02]  /*7db0*/  @!P4 IMAD.IADD R17, R17, 0x1, -R7 ;  /* 0x000000011111c824 */ /* 0x000fe400078e0a07 */
[----:B------:R-:W-:Y:S01]  /*7dc0*/  IMAD.MOV R3, RZ, RZ, -R3 ;  /* 0x000000ffff037224 */ /* 0x000fe200078e0a03 */
[----:B------:R0:W-:Y:S01]  /*7dd0*/  STL [R1+0xab0], R13 ;  /* 0x000ab00d01007387 */ /* 0x0001e20000100800 */
[----:B------:R-:W-:Y:S01]  /*7de0*/  IMAD.HI.U32 R2, R8, R87, RZ ;  /* 0x0000005708027227 */ /* 0x000fe200078e00ff */
[----:B------:R-:W-:-:S03]  /*7df0*/  ISETP.GT.U32.AND P4, PT, R7, R17, PT ;  /* 0x000000110700720c */ /* 0x000fc60003f84070 */
[----:B------:R-:W-:Y:S02]  /*7e00*/  @!P2 IMAD.IADD R14, R14, 0x1, -R7 ;  /* 0x000000010e0ea824 */ /* 0x000fe400078e0a07 */
[C---:B------:R-:W-:Y:S01]  /*7e10*/  IMAD R50, R7.reuse, R3, R50 ;  /* 0x0000000307327224 */ /* 0x040fe200078e0232 */
[----:B------:R-:W-:Y:S01]  /*7e20*/  LOP3.LUT R3, R0, 0x94, R9, 0xfe, !PT ;  /* 0x0000009400037812 */ /* 0x000fe200078efe09 */
[----:B------:R-:W-:Y:S01]  /*7e30*/  @!P5 IMAD.IADD R12, R12, 0x1, -R7 ;  /* 0x000000010c0cd824 */ /* 0x000fe200078e0a07 */
[C---:B------:R-:W-:Y:S01]  /*7e40*/  ISETP.GT.U32.AND P2, PT, R7.reuse, R14, PT ;  /* 0x0000000e0700720c */ /* 0x040fe20003f44070 */
[----:B0-----:R-:W-:Y:S01]  /*7e50*/  IMAD.HI.U32 R13, R8, R88, RZ ;  /* 0x00000058080d7227 */ /* 0x001fe200078e00ff */
[----:B------:R-:W-:Y:S02]  /*7e60*/  IABS R6, R3 ;  /* 0x0000000300067213 */ /* 0x000fe40000000000 */
[----:B------:R-:W-:Y:S01]  /*7e70*/  ISETP.GT.U32.AND P5, PT, R7, R12, PT ;  /* 0x0000000c0700720c */ /* 0x000fe20003fa4070 */
[----:B------:R-:W-:-:S02]  /*7e80*/  IMAD.MOV R13, RZ, RZ, -R13 ;  /* 0x000000ffff0d7224 */ /* 0x000fc400078e0a0d */
[----:B------:R-:W-:Y:S02]  /*7e90*/  IMAD.MOV R2, RZ, RZ, -R2 ;  /* 0x000000ffff027224 */ /* 0x000fe400078e0a02 */
[----:B------:R-:W-:Y:S01]  /*7ea0*/  @!P4 IMAD.IADD R17, R17, 0x1, -R7 ;  /* 0x000000011111c824 */ /* 0x000fe200078e0a07 */
[C---:B------:R-:W-:Y:S01]  /*7eb0*/  ISETP.GT.U32.AND P4, PT, R7.reuse, R50, PT ;  /* 0x000000320700720c */ /* 0x040fe20003f84070 */
[C---:B------:R-:W-:Y:S02]  /*7ec0*/  IMAD R88, R7.reuse, R13, R88 ;  /* 0x0000000d07587224 */ /* 0x040fe400078e0258 */
[C---:B------:R-:W-:Y:S01]  /*7ed0*/  IMAD R87, R7.reuse, R2, R87 ;  /* 0x0000000207577224 */ /* 0x040fe200078e0257 */
[----:B------:R-:W-:Y:S01]  /*7ee0*/  LOP3.LUT R2, R0, 0x95, R9, 0xfe, !PT ;  /* 0x0000009500027812 */ /* 0x000fe200078efe09 */
[--C-:B------:R-:W-:Y:S01]  /*7ef0*/  @!P2 IMAD.IADD R14, R14, 0x1, -R7.reuse ;  /* 0x000000010e0ea824 */ /* 0x100fe200078e0a07 */
[C---:B------:R-:W-:Y:S01]  /*7f00*/  ISETP.GT.U32.AND P2, PT, R7.reuse, R88, PT ;  /* 0x000000580700720c */ /* 0x040fe20003f44070 */
[----:B------:R-:W-:Y:S01]  /*7f10*/  @!P5 IMAD.IADD R12, R12, 0x1, -R7 ;  /* 0x000000010c0cd824 */ /* 0x000fe200078e0a07 */
[----:B------:R-:W-:Y:S01]  /*7f20*/  ISETP.GT.U32.AND P5, PT, R7, R87, PT ;  /* 0x000000570700720c */ /* 0x000fe20003fa4070 */
[----:B------:R-:W-:-:S02]  /*7f30*/  IMAD.MOV.U32 R18, RZ, RZ, R17 ;  /* 0x000000ffff127224 */ /* 0x000fc400078e0011 */
[----:B------:R-:W-:-:S04]  /*7f40*/  IMAD.HI.U32 R13, R8, R6, RZ ;  /* 0x00000006080d7227 */ /* 0x000fc800078e00ff */
[--C-:B------:R-:W-:Y:S01]  /*7f50*/  @!P4 IMAD.IADD R50, R50, 0x1, -R7.reuse ;  /* 0x000000013232c824 */ /* 0x100fe200078e0a07 */
[----:B------:R-:W-:Y:S01]  /*7f60*/  ISETP.GE.AND P4, PT, R16, RZ, PT ;  /* 0x000000ff1000720c */ /* 0x000fe20003f86270 */
[----:B------:R-:W-:Y:S01]  /*7f70*/  @!P1 IMAD.MOV R18, RZ, RZ, -R18 ;  /* 0x000000ffff129224 */ /* 0x000fe200078e0a12 */
[----:B------:R-:W-:Y:S01]  /*7f80*/  IABS R16, R2 ;  /* 0x0000000200107213 */ /* 0x000fe20000000000 */
[--C-:B------:R-:W-:Y:S01]  /*7f90*/  @!P2 IMAD.IADD R88, R88, 0x1, -R7.reuse ;  /* 0x000000015858a824 */ /* 0x100fe200078e0a07 */
[----:B------:R-:W-:Y:S01]  /*7fa0*/  ISETP.GT.U32.AND P1, PT, R7, R50, PT ;  /* 0x000000320700720c */ /* 0x000fe20003f24070 */
[----:B------:R-:W-:Y:S01]  /*7fb0*/  @!P5 IMAD.IADD R87, R87, 0x1, -R7 ;  /* 0x000000015757d824 */ /* 0x000fe200078e0a07 */
[----:B------:R-:W-:Y:S01]  /*7fc0*/  ISETP.GE.AND P2, PT, R10, RZ, PT ;  /* 0x000000ff0a00720c */ /* 0x000fe20003f46270 */
[----:B------:R-:W-:Y:S01]  /*7fd0*/  IMAD.MOV R13, RZ, RZ, -R13 ;  /* 0x000000ffff0d7224 */ /* 0x000fe200078e0a0d */
[----:B------:R-:W-:Y:S01]  /*7fe0*/  STL [R1+0xab4], R18 ;  /* 0x000ab41201007387 */ /* 0x000fe20000100800 */
[----:B------:R-:W-:Y:S01]  /*7ff0*/  IMAD.HI.U32 R15, R8, R86, RZ ;  /* 0x00000056080f7227 */ /* 0x000fe200078e00ff */
[----:B------:R-:W-:-:S03]  /*8000*/  ISETP.GT.U32.AND P5, PT, R7, R87, PT ;  /* 0x000000570700720c */ /* 0x000fc60003fa4070 */
[----:B------:R-:W-:Y:S02]  /*8010*/  IMAD.MOV.U32 R10, RZ, RZ, R16 ;  /* 0x000000ffff0a7224 */ /* 0x000fe400078e0010 */
[----:B------:R-:W-:Y:S02]  /*8020*/  IMAD R6, R7, R13, R6 ;  /* 0x0000000d07067224 */ /* 0x000fe400078e0206 */
[----:B------:R-:W-:Y:S02]  /*8030*/  IMAD.MOV R15, RZ, RZ, -R15 ;  /* 0x000000ffff0f7224 */ /* 0x000fe400078e0a0f */
[----:B------:R-:W-:-:S04]  /*8040*/  IMAD.HI.U32 R13, R8, R10, RZ ;  /* 0x0000000a080d7227 */ /* 0x000fc800078e00ff */
[C---:B------:R-:W-:Y:S02]  /*8050*/  IMAD R86, R7.reuse, R15, R86 ;  /* 0x0000000f07567224 */ /* 0x040fe400078e0256 */
[----:B------:R-:W-:Y:S02]  /*8060*/  IMAD.MOV R13, RZ, RZ, -R13 ;  /* 0x000000ffff0d7224 */ /* 0x000fe400078e0a0d */
[----:B------:R-:W-:Y:S01]  /*8070*/  @!P3 IMAD.MOV R14, RZ, RZ, -R14 ;  /* 0x000000ffff0eb224 */ /* 0x000fe200078e0a0e */
[C---:B------:R-:W-:Y:S01]  /*8080*/  ISETP.GT.U32.AND P3, PT, R7.reuse, R88, PT ;  /* 0x000000580700720c */ /* 0x040fe20003f64070 */
[--C-:B------:R-:W-:Y:S01]  /*8090*/  @!P1 IMAD.IADD R50, R50, 0x1, -R7.reuse ;  /* 0x0000000132329824 */ /* 0x100fe200078e0a07 */
[C---:B------:R-:W-:Y:S01]  /*80a0*/  ISETP.GT.U32.AND P1, PT, R7.reuse, R86, PT ;  /* 0x000000560700720c */ /* 0x040fe20003f24070 */
[C---:B------:R-:W-:Y:S01]  /*80b0*/  IMAD R10, R7.reuse, R13, R10 ;  /* 0x0000000d070a7224 */ /* 0x040fe200078e020a */
[----:B------:R0:W-:Y:S01]  /*80c0*/  STL [R1+0xacc], R14 ;  /* 0x000acc0e01007387 */ /* 0x0001e20000100800 */
[----:B------:R-:W-:Y:S01]  /*80d0*/  @!P6 IMAD.MOV R50, RZ, RZ, -R50 ;  /* 0x000000ffff32e224 */ /* 0x000fe200078e0a32 */
[----:B------:R-:W-:Y:S01]  /*80e0*/  ISETP.GT.U32.AND P6, PT, R7, R6, PT ;  /* 0x000000060700720c */ /* 0x000fe20003fc4070 */
[----:B------:R-:W-:Y:S01]  /*80f0*/  @!P5 IMAD.IADD R87, R87, 0x1, -R7 ;  /* 0x000000015757d824 */ /* 0x000fe200078e0a07 */
[----:B------:R-:W-:Y:S01]  /*8100*/  ISETP.GT.U32.AND P5, PT, R7, R10, PT ;  /* 0x0000000a0700720c */ /* 0x000fe20003fa4070 */
[----:B------:R-:W-:Y:S01]  /*8110*/  @!P0 IMAD.MOV R12, RZ, RZ, -R12 ;  /* 0x000000ffff0c8224 */ /* 0x000fe200078e0a0c */
[----:B------:R-:W-:Y:S01]  /*8120*/  ISETP.GE.AND P0, PT, R4, RZ, PT ;  /* 0x000000ff0400720c */ /* 0x000fe20003f06270 */
[----:B------:R-:W-:Y:S01]  /*8130*/  @!P2 IMAD.MOV R87, RZ, RZ, -R87 ;  /* 0x000000ffff57a224 */ /* 0x000fe200078e0a57 */
[----:B------:R-:W-:Y:S01]  /*8140*/  LOP3.LUT R4, R0, 0x97, R9, 0xfe, !PT ;  /* 0x0000009700047812 */ /* 0x000fe200078efe09 */
[----:B------:R-:W-:Y:S01]  /*8150*/  @!P3 IMAD.IADD R88, R88, 0x1, -R7 ;  /* 0x000000015858b824 */ /* 0x000fe200078e0a07 */
[----:B0-----:R-:W-:Y:S01]  /*8160*/  LOP3.LUT R14, R0, 0x96, R9, 0xfe, !PT ;  /* 0x00000096000e7812 */ /* 0x001fe200078efe09 */
[--C-:B------:R-:W-:Y:S01]  /*8170*/  @!P1 IMAD.IADD R86, R86, 0x1, -R7.reuse ;  /* 0x0000000156569824 */ /* 0x100fe200078e0a07 */
[----:B------:R-:W-:Y:S01]  /*8180*/  ISETP.GE.AND P3, PT, R3, RZ, PT ;  /* 0x000000ff0300720c */ /* 0x000fe20003f66270 */
[----:B------:R-:W-:Y:S01]  /*8190*/  @!P4 IMAD.MOV R88, RZ, RZ, -R88 ;  /* 0x000000ffff58c224 */ /* 0x000fe200078e0a58 */
[----:B------:R-:W-:Y:S01]  /*81a0*/  IABS R3, R14 ;  /* 0x0000000e00037213 */ /* 0x000fe20000000000 */
[--C-:B------:R-:W-:Y:S01]  /*81b0*/  @!P6 IMAD.IADD R6, R6, 0x1, -R7.reuse ;  /* 0x000000010606e824 */ /* 0x100fe200078e0a07 */
[----:B------:R-:W-:Y:S01]  /*81c0*/  ISETP.GE.AND P1, PT, R2, RZ, PT ;  /* 0x000000ff0200720c */ /* 0x000fe20003f26270 */
[----:B------:R-:W-:Y:S01]  /*81d0*/  @!P5 IMAD.IADD R10, R10, 0x1, -R7 ;  /* 0x000000010a0ad824 */ /* 0x000fe200078e0a07 */
[----:B------:R-:W-:Y:S01]  /*81e0*/  IABS R2, R4 ;  /* 0x0000000400027213 */ /* 0x000fe20000000000 */
[C---:B------:R-:W-:Y:S01]  /*81f0*/  IMAD.HI.U32 R16, R8.reuse, R3, RZ ;  /* 0x0000000308107227 */ /* 0x040fe200078e00ff */
[C---:B------:R-:W-:Y:S01]  /*8200*/  ISETP.GT.U32.AND P6, PT, R7.reuse, R86, PT ;  /* 0x000000560700720c */ /* 0x040fe20003fc4070 */
[----:B------:R0:W-:Y:S01]  /*8210*/  STL [R1+0xae0], R12 ;  /* 0x000ae00c01007387 */ /* 0x0001e20000100800 */
[C---:B------:R-:W-:Y:S01]  /*8220*/  ISETP.GT.U32.AND P4, PT, R7.reuse, R10, PT ;  /* 0x0000000a0700720c */ /* 0x040fe20003f84070 */
[----:B------:R-:W-:Y:S01]  /*8230*/  IMAD.MOV R16, RZ, RZ, -R16 ;  /* 0x000000ffff107224 */ /* 0x000fe200078e0a10 */
[----:B------:R-:W-:Y:S01]  /*8240*/  ISETP.GT.U32.AND P5, PT, R7, R6, PT ;  /* 0x000000060700720c */ /* 0x000fe20003fa4070 */
[----:B------:R-:W-:Y:S01]  /*8250*/  IMAD.HI.U32 R15, R8, R2, RZ ;  /* 0x00000002080f7227 */ /* 0x000fe200078e00ff */
[----:B------:R-:W-:-:S03]  /*8260*/  LOP3.LUT R13, R0, 0x99, R9, 0xfe, !PT ;  /* 0x00000099000d7812 */ /* 0x000fc600078efe09 */
[C---:B------:R-:W-:Y:S01]  /*8270*/  IMAD R3, R7.reuse, R16, R3 ;  /* 0x0000001007037224 */ /* 0x040fe200078e0203 */
[----:B------:R-:W-:Y:S01]  /*8280*/  IABS R85, R13 ;  /* 0x0000000d00557213 */ /* 0x000fe20000000000 */
[----:B------:R-:W-:Y:S01]  /*8290*/  IMAD.MOV R15, RZ, RZ, -R15 ;  /* 0x000000ffff0f7224 */ /* 0x000fe200078e0a0f */
[----:B0-----:R-:W-:Y:S01]  /*82a0*/  LOP3.LUT R12, R0, 0x98, R9, 0xfe, !PT ;  /* 0x00000098000c7812 */ /* 0x001fe200078efe09 */
[--C-:B------:R-:W-:Y:S01]  /*82b0*/  @!P6 IMAD.IADD R86, R86, 0x1, -R7.reuse ;  /* 0x000000015656e824 */ /* 0x100fe200078e0a07 */
[C---:B------:R-:W-:Y:S01]  /*82c0*/  ISETP.GT.U32.AND P6, PT, R7.reuse, R3, PT ;  /* 0x000000030700720c */ /* 0x040fe20003fc4070 */
[C---:B------:R-:W-:Y:S01]  /*82d0*/  IMAD R2, R7.reuse, R15, R2 ;  /* 0x0000000f07027224 */ /* 0x040fe200078e0202 */
[----:B------:R-:W-:Y:S01]  /*82e0*/  IABS R48, R12 ;  /* 0x0000000c00307213 */ /* 0x000fe20000000000 */
[--C-:B------:R-:W-:Y:S02]  /*82f0*/  @!P4 IMAD.IADD R10, R10, 0x1, -R7.reuse ;  /* 0x000000010a0ac824 */ /* 0x100fe400078e0a07 */
[----:B------:R-:W-:Y:S01]  /*8300*/  @!P5 IMAD.IADD R6, R6, 0x1, -R7 ;  /* 0x000000010606d824 */ /* 0x000fe200078e0a07 */
[----:B------:R-:W-:Y:S01]  /*8310*/  ISETP.GT.U32.AND P4, PT, R7, R2, PT ;  /* 0x000000020700720c */ /* 0x000fe20003f84070 */
[----:B------:R-:W-:Y:S01]  /*8320*/  IMAD.HI.U32 R16, R8, R48, RZ ;  /* 0x0000003008107227 */ /* 0x000fe200078e00ff */
[----:B------:R-:W-:-:S02]  /*8330*/  ISETP.GE.AND P5, PT, R14, RZ, PT ;  /* 0x000000ff0e00720c */ /* 0x000fc40003fa6270 */
[----:B------:R-:W-:Y:S01]  /*8340*/  LOP3.LUT R14, R0, 0x9a, R9, 0xfe, !PT ;  /* 0x0000009a000e7812 */ /* 0x000fe200078efe09 */
[----:B------:R-:W-:-:S03]  /*8350*/  IMAD.HI.U32 R15, R8, R85, RZ ;  /* 0x00000055080f7227 */ /* 0x000fc600078e00ff */
[----:B------:R-:W-:Y:S01]  /*8360*/  IABS R84, R14 ;  /* 0x0000000e00547213 */ /* 0x000fe20000000000 */
[----:B------:R-:W-:Y:S01]  /*8370*/  @!P6 IMAD.IADD R3, R3, 0x1, -R7 ;  /* 0x000000010303e824 */ /* 0x000fe200078e0a07 */
[----:B------:R-:W-:Y:S01]  /*8380*/  ISETP.GE.AND P6, PT, R4, RZ, PT ;  /* 0x000000ff0400720c */ /* 0x000fe20003fc6270 */
[----:B------:R-:W-:Y:S01]  /*8390*/  IMAD.MOV R16, RZ, RZ, -R16 ;  /* 0x000000ffff107224 */ /* 0x000fe200078e0a10 */
[----:B------:R-:W-:Y:S01]  /*83a0*/  LOP3.LUT R4, R0, 0x9b, R9, 0xfe, !PT ;  /* 0x0000009b00047812 */ /* 0x000fe200078efe09 */
[----:B------:R-:W-:Y:S01]  /*83b0*/  @!P4 IMAD.IADD R2, R2, 0x1, -R7 ;  /* 0x000000010202c824 */ /* 0x000fe200078e0a07 */
[C---:B------:R-:W-:Y:S01]  /*83c0*/  ISETP.GT.U32.AND P4, PT, R7.reuse, R3, PT ;  /* 0x000000030700720c */ /* 0x040fe20003f84070 */
[----:B------:R-:W-:Y:S01]  /*83d0*/  IMAD.MOV R15, RZ, RZ, -R15 ;  /* 0x000000ffff0f7224 */ /* 0x000fe200078e0a0f */
[----:B------:R-:W-:Y:S01]  /*83e0*/  IABS R82, R4 ;  /* 0x0000000400527213 */ /* 0x000fe20000000000 */
[----:B------:R-:W-:Y:S01]  /*83f0*/  IMAD.MOV.U32 R18, RZ, RZ, R6 ;  /* 0x000000ffff127224 */ /* 0x000fe200078e0006 */
[C---:B------:R-:W-:Y:S01]  /*8400*/  ISETP.GT.U32.AND P2, PT, R7.reuse, R2, PT ;  /* 0x000000020700720c */ /* 0x040fe20003f44070 */
[----:B------:R-:W-:-:S02]  /*8410*/  IMAD R48, R7, R16, R48 ;  /* 0x0000001007307224 */ /* 0x000fc400078e0230 */
[----:B------:R-:W-:Y:S02]  /*8420*/  IMAD R85, R7, R15, R85 ;  /* 0x0000000f07557224 */ /* 0x000fe400078e0255 */
[----:B------:R-:W-:Y:S01]  /*8430*/  IMAD.MOV.U32 R17, RZ, RZ, R10 ;  /* 0x000000ffff117224 */ /* 0x000fe200078e000a */
[----:B------:R-:W-:Y:S01]  /*8440*/  LOP3.LUT R10, R0, 0x9c, R9, 0xfe, !PT ;  /* 0x0000009c000a7812 */ /* 0x000fe200078efe09 */
[----:B------:R-:W-:-:S04]  /*8450*/  IMAD.HI.U32 R15, R8, R84, RZ ;  /* 0x00000054080f7227 */ /* 0x000fc800078e00ff */
[----:B------:R-:W-:Y:S01]  /*8460*/  @!P3 IMAD.MOV R18, RZ, RZ, -R18 ;  /* 0x000000ffff12b224 */ /* 0x000fe200078e0a12 */
[C---:B------:R-:W-:Y:S01]  /*8470*/  ISETP.GT.U32.AND P3, PT, R7.reuse, R85, PT ;  /* 0x000000550700720c */ /* 0x040fe20003f64070 */
[----:B------:R-:W-:Y:S01]  /*8480*/  @!P0 IMAD.MOV R86, RZ, RZ, -R86 ;  /* 0x000000ffff568224 */ /* 0x000fe200078e0a56 */
[----:B------:R-:W-:Y:S01]  /*8490*/  ISETP.GT.U32.AND P0, PT, R7, R48, PT ;  /* 0x000000300700720c */ /* 0x000fe20003f04070 */
[----:B------:R-:W-:Y:S01]  /*84a0*/  @!P1 IMAD.MOV R17, RZ, RZ, -R17 ;  /* 0x000000ffff119224 */ /* 0x000fe200078e0a11 */
[----:B------:R-:W-:Y:S01]  /*84b0*/  STL [R1+0xadc], R18 ;  /* 0x000adc1201007387 */ /* 0x000fe20000100800 */
[----:B------:R-:W-:Y:S01]  /*84c0*/  IMAD.HI.U32 R6, R8, R82, RZ ;  /* 0x0000005208067227 */ /* 0x000fe200078e00ff */
[----:B------:R-:W-:Y:S02]  /*84d0*/  ISETP.GE.AND P1, PT, R12, RZ, PT ;  /* 0x000000ff0c00720c */ /* 0x000fe40003f26270 */
[----:B------:R0:W-:Y:S01]  /*84e0*/  STL [R1+0xaec], R17 ;  /* 0x000aec1101007387 */ /* 0x0001e20000100800 */
[----:B------:R-:W-:Y:S01]  /*84f0*/  @!P4 IMAD.IADD R3, R3, 0x1, -R7 ;  /* 0x000000010303c824 */ /* 0x000fe200078e0a07 */
[----:B------:R-:W-:Y:S01]  /*8500*/  ISETP.GE.AND P4, PT, R13, RZ, PT ;  /* 0x000000ff0d00720c */ /* 0x000fe20003f86270 */
[----:B------:R-:W-:Y:S01]  /*8510*/  IMAD.MOV R15, RZ, RZ, -R15 ;  /* 0x000000ffff0f7224 */ /* 0x000fe200078e0a0f */
[----:B------:R-:W-:Y:S01]  /*8520*/  LOP3.LUT R13, R0, 0x9e, R9, 0xfe, !PT ;  /* 0x0000009e000d7812 */ /* 0x000fe200078efe09 */
[----:B------:R-:W-:-:S02]  /*8530*/  IMAD.MOV R6, RZ, RZ, -R6 ;  /* 0x000000ffff067224 */ /* 0x000fc400078e0a06 */
[----:B------:R-:W-:Y:S01]  /*8540*/  @!P2 IMAD.IADD R2, R2, 0x1, -R7 ;  /* 0x000000010202a824 */ /* 0x000fe200078e0a07 */
[----:B------:R-:W-:Y:S01]  /*8550*/  ISETP.GE.AND P2, PT, R14, RZ, PT ;  /* 0x000000ff0e00720c */ /* 0x000fe20003f46270 */
[C---:B------:R-:W-:Y:S02]  /*8560*/  IMAD R84, R7.reuse, R15, R84 ;  /* 0x0000000f07547224 */ /* 0x040fe400078e0254 */
[----:B0-----:R-:W-:Y:S01]  /*8570*/  IMAD.MOV.U32 R17, RZ, RZ, R3 ;  /* 0x000000ffff117224 */ /* 0x001fe200078e0003 */
[----:B------:R-:W-:Y:S01]  /*8580*/  IABS R3, R10 ;  /* 0x0000000a00037213 */ /* 0x000fe20000000000 */
[C---:B------:R-:W-:Y:S01]  /*8590*/  IMAD R82, R7.reuse, R6, R82 ;  /* 0x0000000607527224 */ /* 0x040fe200078e0252 */
[----:B------:R-:W-:Y:S01]  /*85a0*/  LOP3.LUT R6, R0, 0x9d, R9, 0xfe, !PT ;  /* 0x0000009d00067812 */ /* 0x000fe200078efe09 */
[----:B------:R-:W-:Y:S02]  /*85b0*/  IMAD.MOV.U32 R16, RZ, RZ, R2 ;  /* 0x000000ffff107224 */ /* 0x000fe400078e0002 */
[----:B------:R-:W-:Y:S01]  /*85c0*/  @!P5 IMAD.MOV R17, RZ, RZ, -R17 ;  /* 0x000000ffff11d224 */ /* 0x000fe200078e0a11 */
[----:B------:R-:W-:Y:S01]  /*85d0*/  ISETP.GT.U32.AND P5, PT, R7, R84, PT ;  /* 0x000000540700720c */ /* 0x000fe20003fa4070 */
[--C-:B------:R-:W-:Y:S01]  /*85e0*/  @!P0 IMAD.IADD R48, R48, 0x1, -R7.reuse ;  /* 0x0000000130308824 */ /* 0x100fe200078e0a07 */
[----:B------:R-:W-:Y:S01]  /*85f0*/  IABS R2, R6 ;  /* 0x0000000600027213 */ /* 0x000fe20000000000 */
[----:B------:R-:W-:Y:S01]  /*8600*/  @!P3 IMAD.IADD R85, R85, 0x1, -R7 ;  /* 0x000000015555b824 */ /* 0x000fe200078e0a07 */
[----:B------:R-:W-:Y:S01]  /*8610*/  STL [R1+0xae4], R17 ;  /* 0x000ae41101007387 */ /* 0x000fe20000100800 */
[----:B------:R-:W-:Y:S01]  /*8620*/  @!P6 IMAD.MOV R16, RZ, RZ, -R16 ;  /* 0x000000ffff10e224 */ /* 0x000fe200078e0a10 */
[C---:B------:R-:W-:Y:S01]  /*8630*/  ISETP.GT.U32.AND P6, PT, R7.reuse, R82, PT ;  /* 0x000000520700720c */ /* 0x040fe20003fc4070 */
[----:B------:R-:W-:Y:S01]  /*8640*/  IMAD.HI.U32 R12, R8, R3, RZ ;  /* 0x00000003080c7227 */ /* 0x000fe200078e00ff */
[----:B------:R-:W-:-:S02]  /*8650*/  ISETP.GT.U32.AND P0, PT, R7, R48, PT ;  /* 0x000000300700720c */ /* 0x000fc40003f04070 */
[----:B------:R-:W-:Y:S01]  /*8660*/  ISETP.GT.U32.AND P3, PT, R7, R85, PT ;  /* 0x000000550700720c */ /* 0x000fe20003f64070 */
[----:B------:R0:W-:Y:S02]  /*8670*/  STL [R1+0xae8], R16 ;  /* 0x000ae81001007387 */ /* 0x0001e40000100800 */
[----:B------:R-:W-:-:S05]  /*8680*/  @!P5 IMAD.IADD R84, R84, 0x1, -R7 ;  /* 0x000000015454d824 */ /* 0x000fca00078e0a07 */
[----:B------:R-:W-:Y:S01]  /*8690*/  ISETP.GT.U32.AND P5, PT, R7, R84, PT ;  /* 0x000000540700720c */ /* 0x000fe20003fa4070 */
[--C-:B------:R-:W-:Y:S02]  /*86a0*/  @!P6 IMAD.IADD R82, R82, 0x1, -R7.reuse ;  /* 0x000000015252e824 */ /* 0x100fe400078e0a07 */
[--C-:B------:R-:W-:Y:S01]  /*86b0*/  @!P0 IMAD.IADD R48, R48, 0x1, -R7.reuse ;  /* 0x0000000130308824 */ /* 0x100fe200078e0a07 */
[----:B------:R-:W-:Y:S01]  /*86c0*/  ISETP.GE.AND P0, PT, R4, RZ, PT ;  /* 0x000000ff0400720c */ /* 0x000fe20003f06270 */
[----:B------:R-:W-:Y:S01]  /*86d0*/  @!P3 IMAD.IADD R85, R85, 0x1, -R7 ;  /* 0x000000015555b824 */ /* 0x000fe200078e0a07 */
[----:B------:R-:W-:Y:S01]  /*86e0*/  ISETP.GE.AND P3, PT, R10, RZ, PT ;  /* 0x000000ff0a00720c */ /* 0x000fe20003f66270 */
[----:B------:R-:W-:Y:S01]  /*86f0*/  IMAD.HI.U32 R4, R8, R2, RZ ;  /* 0x0000000208047227 */ /* 0x000fe200078e00ff */
[C---:B------:R-:W-:Y:S02]  /*8700*/  ISETP.GT.U32.AND P6, PT, R7.reuse, R82, PT ;  /* 0x000000520700720c */ /* 0x040fe40003fc4070 */
[----:B0-----:R-:W-:Y:S01]  /*8710*/  IABS R16, R13 ;  /* 0x0000000d00107213 */ /* 0x001fe20000000000 */
[----:B------:R-:W-:Y:S01]  /*8720*/  IMAD.MOV R10, RZ, RZ, -R12 ;  /* 0x000000ffff0a7224 */ /* 0x000fe200078e0a0c */
[----:B------:R-:W-:Y:S01]  /*8730*/  LOP3.LUT R12, R0, 0xa0, R9, 0xfe, !PT ;  /* 0x000000a0000c7812 */ /* 0x000fe200078efe09 */
[----:B------:R-:W-:Y:S01]  /*8740*/  @!P1 IMAD.MOV R48, RZ, RZ, -R48 ;  /* 0x000000ffff309224 */ /* 0x000fe200078e0a30 */
[----:B------:R-:W-:Y:S01]  /*8750*/  ISETP.GE.AND P1, PT, R6, RZ, PT ;  /* 0x000000ff0600720c */ /* 0x000fe20003f26270 */
[----:B------:R-:W-:Y:S01]  /*8760*/  IMAD.MOV R4, RZ, RZ, -R4 ;  /* 0x000000ffff047224 */ /* 0x000fe200078e0a04 */
[----:B------:R-:W-:Y:S01]  /*8770*/  IABS R46, R12 ;  /* 0x0000000c002e7213 */ /* 0x000fe20000000000 */
        /* <DEDUP_REMOVED lines=8> */
[----:B------:R-:W-:Y:S01]  /*8800*/  IMAD.HI.U32 R14, R8, R46, RZ ;  /* 0x0000002e080e7227 */ /* 0x000fe200078e00ff */
[----:B------:R-:W-:-:S02]  /*8810*/  IABS R15, R10 ;  /* 0x0000000a000f7213 */ /* 0x000fc40000000000 */
[----:B------:R-:W-:Y:S01]  /*8820*/  IABS R81, R3 ;  /* 0x0000000300517213 */ /* 0x000fe20000000000 */
[----:B------:R-:W-:Y:S02]  /*8830*/  IMAD.MOV R14, RZ, RZ, -R14 ;  /* 0x000000ffff0e7224 */ /* 0x000fe400078e0a0e */
[----:B------:R-:W-:-:S04]  /*8840*/  IMAD.HI.U32 R17, R8, R15, RZ ;  /* 0x0000000f08117227 */ /* 0x000fc800078e00ff */
[--C-:B------:R-:W-:Y:S02]  /*8850*/  @!P5 IMAD.IADD R6, R6, 0x1, -R7.reuse ;  /* 0x000000010606d824 */ /* 0x100fe400078e0a07 */
[----:B------:R-:W-:Y:S02]  /*8860*/  @!P6 IMAD.IADD R2, R2, 0x1, -R7 ;  /* 0x000000010202e824 */ /* 0x000fe400078e0a07 */
[----:B------:R-:W-:Y:S01]  /*8870*/  IMAD.MOV R17, RZ, RZ, -R17 ;  /* 0x000000ffff117224 */ /* 0x000fe200078e0a11 */
[----:B------:R-:W-:Y:S01]  /*8880*/  ISETP.GT.U32.AND P6, PT, R7, R6, PT ;  /* 0x000000060700720c */ /* 0x000fe20003fc4070 */
[----:B------:R-:W-:-:S04]  /*8890*/  IMAD.HI.U32 R4, R8, R16, RZ ;  /* 0x0000001008047227 */ /* 0x000fc800078e00ff */
[C---:B------:R-:W-:Y:S02]  /*88a0*/  IMAD R15, R7.reuse, R17, R15 ;  /* 0x00000011070f7224 */ /* 0x040fe400078e020f */
[----:B------:R-:W-:Y:S02]  /*88b0*/  IMAD R46, R7, R14, R46 ;  /* 0x0000000e072e7224 */ /* 0x000fe400078e022e */
[----:B------:R-:W-:Y:S02]  /*88c0*/  IMAD.MOV R4, RZ, RZ, -R4 ;  /* 0x000000ffff047224 */ /* 0x000fe400078e0a04 */
[----:B------:R-:W-:-:S04]  /*88d0*/  IMAD.HI.U32 R14, R8, R81, RZ ;  /* 0x00000051080e7227 */ /* 0x000fc800078e00ff */
[----:B------:R-:W-:Y:S01]  /*88e0*/  @!P6 IMAD.IADD R6, R6, 0x1, -R7 ;  /* 0x000000010606e824 */ /* 0x000fe200078e0a07 */
[C---:B------:R-:W-:Y:S01]  /*88f0*/  ISETP.GT.U32.AND P6, PT, R7.reuse, R15, PT ;  /* 0x0000000f0700720c */ /* 0x040fe20003fc4070 */
[----:B------:R-:W-:Y:S01]  /*8900*/  IMAD R16, R7, R4, R16 ;  /* 0x0000000407107224 */ /* 0x000fe200078e0210 */
[----:B------:R-:W-:Y:S01]  /*8910*/  LOP3.LUT R4, R0, 0xa2, R9, 0xfe, !PT ;  /* 0x000000a200047812 */ /* 0x000fe200078efe09 */
[----:B------:R-:W-:Y:S02]  /*8920*/  IMAD.MOV R14, RZ, RZ, -R14 ;  /* 0x000000ffff0e7224 */ /* 0x000fe400078e0a0e */
[----:B------:R-:W-:Y:S01]  /*8930*/  @!P4 IMAD.MOV R85, RZ, RZ, -R85 ;  /* 0x000000ffff55c224 */ /* 0x000fe200078e0a55 */
[----:B------:R-:W-:Y:S01]  /*8940*/  ISETP.GE.AND P4, PT, R13, RZ, PT ;  /* 0x000000ff0d00720c */ /* 0x000fe20003f86270 */
[----:B------:R-:W-:Y:S01]  /*8950*/  IMAD.MOV.U32 R18, RZ, RZ, R6 ;  /* 0x000000ffff127224 */ /* 0x000fe200078e0006 */
[----:B------:R-:W-:Y:S01]  /*8960*/  IABS R13, R4 ;  /* 0x00000004000d7213 */ /* 0x000fe20000000000 */
[C---:B------:R-:W-:Y:S01]  /*8970*/  IMAD R81, R7.reuse, R14, R81 ;  /* 0x0000000e07517224 */ /* 0x040fe200078e0251 */
[C---:B------:R-:W-:Y:S01]  /*8980*/  ISETP.GT.U32.AND P5, PT, R7.reuse, R16, PT ;  /* 0x000000100700720c */ /* 0x040fe20003fa4070 */
[----:B------:R-:W-:Y:S01]  /*8990*/  @!P3 IMAD.MOV R18, RZ, RZ, -R18 ;  /* 0x000000ffff12b224 */ /* 0x000fe200078e0a12 */
[----:B------:R-:W-:Y:S01]  /*89a0*/  ISETP.GT.U32.AND P3, PT, R7, R46, PT ;  /* 0x0000002e0700720c */ /* 0x000fe20003f64070 */
[----:B------:R-:W-:Y:S01]  /*89b0*/  @!P6 IMAD.IADD R15, R15, 0x1, -R7 ;  /* 0x000000010f0fe824 */ /* 0x000fe200078e0a07 */
[C---:B------:R-:W-:Y:S01]  /*89c0*/  ISETP.GT.U32.AND P6, PT, R7.reuse, R81, PT ;  /* 0x000000510700720c */ /* 0x040fe20003fc4070 */
[----:B------:R-:W-:Y:S01]  /*89d0*/  IMAD.HI.U32 R17, R8, R13, RZ ;  /* 0x0000000d08117227 */ /* 0x000fe200078e00ff */
[----:B------:R-:W-:Y:S01]  /*89e0*/  LOP3.LUT R14, R0, 0xa4, R9, 0xfe, !PT ;  /* 0x000000a4000e7812 */ /* 0x000fe200078efe09 */
[----:B------:R0:W-:Y:S02]  /*89f0*/  STL [R1+0xad8], R18 ;  /* 0x000ad81201007387 */ /* 0x0001e40000100800 */
[----:B------:R-:W-:Y:S01]  /*8a00*/  @!P2 IMAD.MOV R84, RZ, RZ, -R84 ;  /* 0x000000ffff54a224 */ /* 0x000fe200078e0a54 */
[----:B------:R-:W-:Y:S01]  /*8a10*/  ISETP.GT.U32.AND P2, PT, R7, R2, PT ;  /* 0x000000020700720c */ /* 0x000fe20003f44070 */
[----:B------:R-:W-:-:S02]  /*8a20*/  IMAD.MOV R17, RZ, RZ, -R17 ;  /* 0x000000ffff117224 */ /* 0x000fc400078e0a11 */
[----:B------:R-:W-:Y:S02]  /*8a30*/  @!P5 IMAD.IADD R16, R16, 0x1, -R7 ;  /* 0x000000011010d824 */ /* 0x000fe400078e0a07 */
[C---:B------:R-:W-:Y:S01]  /*8a40*/  IMAD R80, R7.reuse, R17, R13 ;  /* 0x0000001107507224 */ /* 0x040fe200078e020d */
[----:B------:R-:W-:Y:S01]  /*8a50*/  LOP3.LUT R13, R0, 0xa3, R9, 0xfe, !PT ;  /* 0x000000a3000d7812 */ /* 0x000fe200078efe09 */
[--C-:B------:R-:W-:Y:S01]  /*8a60*/  @!P3 IMAD.IADD R46, R46, 0x1, -R7.reuse ;  /* 0x000000012e2eb824 */ /* 0x100fe200078e0a07 */
[----:B------:R-:W-:Y:S01]  /*8a70*/  ISETP.GT.U32.AND P3, PT, R7, R15, PT ;  /* 0x0000000f0700720c */ /* 0x000fe20003f64070 */
[--C-:B------:R-:W-:Y:S01]  /*8a80*/  @!P6 IMAD.IADD R81, R81, 0x1, -R7.reuse ;  /* 0x000000015151e824 */ /* 0x100fe200078e0a07 */
[----:B------:R-:W-:Y:S01]  /*8a90*/  IABS R78, R13 ;  /* 0x0000000d004e7213 */ /* 0x000fe20000000000 */
[----:B------:R-:W-:Y:S01]  /*8aa0*/  @!P0 IMAD.MOV R82, RZ, RZ, -R82 ;  /* 0x000000ffff528224 */ /* 0x000fe200078e0a52 */
[C---:B------:R-:W-:Y:S01]  /*8ab0*/  ISETP.GT.U32.AND P5, PT, R7.reuse, R16, PT ;  /* 0x000000100700720c */ /* 0x040fe20003fa4070 */
[----:B------:R-:W-:Y:S01]  /*8ac0*/  @!P2 IMAD.IADD R2, R2, 0x1, -R7 ;  /* 0x000000010202a824 */ /* 0x000fe200078e0a07 */
[----:B------:R-:W-:Y:S01]  /*8ad0*/  ISETP.GE.AND P2, PT, R12, RZ, PT ;  /* 0x000000ff0c00720c */ /* 0x000fe20003f46270 */
[----:B------:R-:W-:Y:S01]  /*8ae0*/  IMAD.HI.U32 R12, R8, R78, RZ ;  /* 0x0000004e080c7227 */ /* 0x000fe200078e00ff */
[----:B------:R-:W-:-:S02]  /*8af0*/  ISETP.GT.U32.AND P6, PT, R7, R81, PT ;  /* 0x000000510700720c */ /* 0x000fc40003fc4070 */
[----:B------:R-:W-:Y:S01]  /*8b00*/  ISETP.GE.AND P0, PT, R10, RZ, PT ;  /* 0x000000ff0a00720c */ /* 0x000fe20003f06270 */
[----:B------:R-:W-:Y:S01]  /*8b10*/  IMAD.MOV R12, RZ, RZ, -R12 ;  /* 0x000000ffff0c7224 */ /* 0x000fe200078e0a0c */
[----:B------:R-:W-:Y:S01]  /*8b20*/  IABS R17, R14 ;  /* 0x0000000e00117213 */ /* 0x000fe20000000000 */
[----:B------:R-:W-:Y:S01]  /*8b30*/  IMAD.MOV.U32 R6, RZ, RZ, R2 ;  /* 0x000000ffff067224 */ /* 0x000fe200078e0002 */
[----:B------:R-:W-:Y:S01]  /*8b40*/  LOP3.LUT R2, R0, 0xa5, R9, 0xfe, !PT ;  /* 0x000000a500027812 */ /* 0x000fe200078efe09 */
[--C-:B------:R-:W-:Y:S01]  /*8b50*/  @!P3 IMAD.IADD R15, R15, 0x1, -R7.reuse ;  /* 0x000000010f0fb824 */ /* 0x100fe200078e0a07 */
[C---:B------:R-:W-:Y:S01]  /*8b60*/  ISETP.GT.U32.AND P3, PT, R7.reuse, R80, PT ;  /* 0x000000500700720c */ /* 0x040fe20003f64070 */
[C---:B------:R-:W-:Y:S01]  /*8b70*/  IMAD R78, R7.reuse, R12, R78 ;  /* 0x0000000c074e7224 */ /* 0x040fe200078e024e */
[----:B------:R-:W-:Y:S01]  /*8b80*/  IABS R10, R2 ;  /* 0x00000002000a7213 */ /* 0x000fe20000000000 */
[----:B------:R-:W-:Y:S01]  /*8b90*/  @!P1 IMAD.MOV R6, RZ, RZ, -R6 ;  /* 0x000000ffff069224 */ /* 0x000fe200078e0a06 */
[----:B------:R-:W-:Y:S01]  /*8ba0*/  ISETP.GT.U32.AND P1, PT, R7, R46, PT ;  /* 0x0000002e0700720c */ /* 0x000fe20003f24070 */
[--C-:B------:R-:W-:Y:S01]  /*8bb0*/  @!P6 IMAD.IADD R81, R81, 0x1, -R7.reuse ;  /* 0x000000015151e824 */ /* 0x100fe200078e0a07 */
[----:B------:R-:W-:Y:S01]  /*8bc0*/  ISETP.GT.U32.AND P6, PT, R7, R78, PT ;  /* 0x0000004e0700720c */ /* 0x000fe20003fc4070 */
[----:B------:R-:W-:Y:S01]  /*8bd0*/  @!P5 IMAD.IADD R16, R16, 0x1, -R7 ;  /* 0x000000011010d824 */ /* 0x000fe200078e0a07 */
[----:B------:R-:W-:Y:S01]  /*8be0*/  ISETP.GE.AND P5, PT, R3, RZ, PT ;  /* 0x000000ff0300720c */ /* 0x000fe20003fa6270 */
[----:B0-----:R-:W-:Y:S01]  /*8bf0*/  IMAD.HI.U32 R18, R8, R17, RZ ;  /* 0x0000001108127227 */ /* 0x001fe200078e00ff */
[----:B------:R-:W-:Y:S01]  /*8c00*/  LOP3.LUT R3, R0, 0xa6, R9, 0xfe, !PT ;  /* 0x000000a600037812 */ /* 0x000fe200078efe09 */
[----:B------:R0:W-:Y:S02]  /*8c10*/  STL [R1+0xad0], R6 ;  /* 0x000ad00601007387 */ /* 0x0001e40000100800 */
[----:B------:R-:W-:-:S04]  /*8c20*/  IMAD.HI.U32 R12, R8, R10, RZ ;  /* 0x0000000a080c7227 */ /* 0x000fc800078e00ff */
[--C-:B------:R-:W-:Y:S01]  /*8c30*/  @!P3 IMAD.IADD R80, R80, 0x1, -R7.reuse ;  /* 0x000000015050b824 */ /* 0x100fe200078e0a07 */
[----:B------:R-:W-:Y:S01]  /*8c40*/  ISETP.GE.AND P3, PT, R13, RZ, PT ;  /* 0x000000ff0d00720c */ /* 0x000fe20003f66270 */
[----:B------:R-:W-:Y:S01]  /*8c50*/  IMAD.MOV R18, RZ, RZ, -R18 ;  /* 0x000000ffff127224 */ /* 0x000fe200078e0a12 */
[----:B0-----:R-:W-:Y:S01]  /*8c60*/  IABS R6, R3 ;  /* 0x0000000300067213 */ /* 0x001fe20000000000 */
[----:B------:R-:W-:Y:S02]  /*8c70*/  IMAD.MOV R12, RZ, RZ, -R12 ;  /* 0x000000ffff0c7224 */ /* 0x000fe400078e0a0c */
[--C-:B------:R-:W-:Y:S01]  /*8c80*/  @!P1 IMAD.IADD R46, R46, 0x1, -R7.reuse ;  /* 0x000000012e2e9824 */ /* 0x100fe200078e0a07 */
[----:B------:R-:W-:Y:S01]  /*8c90*/  ISETP.GE.AND P1, PT, R4, RZ, PT ;  /* 0x000000ff0400720c */ /* 0x000fe20003f26270 */
[----:B------:R-:W-:Y:S01]  /*8ca0*/  @!P6 IMAD.IADD R78, R78, 0x1, -R7 ;  /* 0x000000014e4ee824 */ /* 0x000fe200078e0a07 */
[----:B------:R-:W-:Y:S01]  /*8cb0*/  ISETP.GT.U32.AND P6, PT, R7, R80, PT ;  /* 0x000000500700720c */ /* 0x000fe20003fc4070 */
[----:B------:R-:W-:-:S04]  /*8cc0*/  IMAD.HI.U32 R4, R8, R6, RZ ;  /* 0x0000000608047227 */ /* 0x000fc800078e00ff */
[C---:B------:R-:W-:Y:S02]  /*8cd0*/  IMAD R13, R7.reuse, R18, R17 ;  /* 0x00000012070d7224 */ /* 0x040fe400078e0211 */
[C---:B------:R-:W-:Y:S01]  /*8ce0*/  IMAD R10, R7.reuse, R12, R10 ;  /* 0x0000000c070a7224 */ /* 0x040fe200078e020a */
[C---:B------:R-:W-:Y:S01]  /*8cf0*/  LOP3.LUT R12, R0.reuse, 0xa7, R9, 0xfe, !PT ;  /* 0x000000a7000c7812 */ /* 0x040fe200078efe09 */
[----:B------:R-:W-:Y:S02]  /*8d00*/  IMAD.MOV.U32 R20, RZ, RZ, R16 ;  /* 0x000000ffff147224 */ /* 0x000fe400078e0010 */
[----:B------:R-:W-:Y:S01]  /*8d10*/  IMAD.MOV.U32 R19, RZ, RZ, R15 ;  /* 0x000000ffff137224 */ /* 0x000fe200078e000f */
[----:B------:R-:W-:Y:S01]  /*8d20*/  IABS R16, R12 ;  /* 0x0000000c00107213 */ /* 0x000fe20000000000 */
[----:B------:R-:W-:Y:S02]  /*8d30*/  IMAD.MOV R4, RZ, RZ, -R4 ;  /* 0x000000ffff047224 */ /* 0x000fe400078e0a04 */
[----:B------:R-:W-:Y:S01]  /*8d40*/  @!P4 IMAD.MOV R20, RZ, RZ, -R20 ;  /* 0x000000ffff14c224 */ /* 0x000fe200078e0a14 */
[C---:B------:R-:W-:Y:S01]  /*8d50*/  ISETP.GT.U32.AND P4, PT, R7.reuse, R13, PT ;  /* 0x0000000d0700720c */ /* 0x040fe20003f84070 */
[----:B------:R-:W-:Y:S01]  /*8d60*/  @!P0 IMAD.MOV R19, RZ, RZ, -R19 ;  /* 0x000000ffff138224 */ /* 0x000fe200078e0a13 */
[C---:B------:R-:W-:Y:S01]  /*8d70*/  ISETP.GT.U32.AND P0, PT, R7.reuse, R78, PT ;  /* 0x0000004e0700720c */ /* 0x040fe20003f04070 */
[C---:B------:R-:W-:Y:S01]  /*8d80*/  IMAD R6, R7.reuse, R4, R6 ;  /* 0x0000000407067224 */ /* 0x040fe200078e0206 */
[----:B------:R-:W-:Y:S01]  /*8d90*/  LOP3.LUT R4, R0, 0xa8, R9, 0xfe, !PT ;  /* 0x000000a800047812 */ /* 0x000fe200078efe09 */
[----:B------:R-:W-:Y:S01]  /*8da0*/  @!P2 IMAD.MOV R46, RZ, RZ, -R46 ;  /* 0x000000ffff2ea224 */ /* 0x000fe200078e0a2e */
[C---:B------:R-:W-:Y:S01]  /*8db0*/  ISETP.GT.U32.AND P2, PT, R7.reuse, R10, PT ;  /* 0x0000000a0700720c */ /* 0x040fe20003f44070 */
[----:B------:R-:W-:Y:S01]  /*8dc0*/  IMAD.MOV.U32 R15, RZ, RZ, R16 ;  /* 0x000000ffff0f7224 */ /* 0x000fe200078e0010 */
[----:B------:R-:W-:Y:S01]  /*8dd0*/  IABS R44, R4 ;  /* 0x00000004002c7213 */ /* 0x000fe20000000000 */
[--C-:B------:R-:W-:Y:S01]  /*8de0*/  @!P6 IMAD.IADD R80, R80, 0x1, -R7.reuse ;  /* 0x000000015050e824 */ /* 0x100fe200078e0a07 */
[----:B------:R-:W-:Y:S01]  /*8df0*/  ISETP.GT.U32.AND P6, PT, R7, R6, PT ;  /* 0x000000060700720c */ /* 0x000fe20003fc4070 */
[----:B------:R-:W-:Y:S01]  /*8e00*/  IMAD.HI.U32 R16, R8, R15, RZ ;  /* 0x0000000f08107227 */ /* 0x000fe200078e00ff */
[----:B------:R-:W-:Y:S03]  /*8e10*/  STL [R1+0xab8], R20 ;  /* 0x000ab81401007387 */ /* 0x000fe60000100800 */
[----:B------:R-:W-:Y:S01]  /*8e20*/  IMAD.MOV R16, RZ, RZ, -R16 ;  /* 0x000000ffff107224 */ /* 0x000fe200078e0a10 */
[----:B------:R-:W-:Y:S01]  /*8e30*/  STL [R1+0xad4], R19 ;  /* 0x000ad41301007387 */ /* 0x000fe20000100800 */
[--C-:B------:R-:W-:Y:S01]  /*8e40*/  @!P4 IMAD.IADD R13, R13, 0x1, -R7.reuse ;  /* 0x000000010d0dc824 */ /* 0x100fe200078e0a07 */
[----:B------:R-:W-:Y:S01]  /*8e50*/  ISETP.GE.AND P4, PT, R3, RZ, PT ;  /* 0x000000ff0300720c */ /* 0x000fe20003f86270 */
[----:B------:R-:W-:Y:S01]  /*8e60*/  @!P0 IMAD.IADD R78, R78, 0x1, -R7 ;  /* 0x000000014e4e8824 */ /* 0x000fe200078e0a07 */
[----:B------:R-:W-:Y:S01]  /*8e70*/  ISETP.GE.AND P0, PT, R2, RZ, PT ;  /* 0x000000ff0200720c */ /* 0x000fe20003f06270 */
[C---:B------:R-:W-:Y:S01]  /*8e80*/  IMAD R2, R7.reuse, R16, R15 ;  /* 0x0000001007027224 */ /* 0x040fe200078e020f */
[----:B------:R-:W-:Y:S01]  /*8e90*/  LOP3.LUT R15, R0, 0xa9, R9, 0xfe, !PT ;  /* 0x000000a9000f7812 */ /* 0x000fe200078efe09 */
[--C-:B------:R-:W-:Y:S01]  /*8ea0*/  @!P2 IMAD.IADD R10, R10, 0x1, -R7.reuse ;  /* 0x000000010a0aa824 */ /* 0x100fe200078e0a07 */
[C---:B------:R-:W-:Y:S01]  /*8eb0*/  ISETP.GT.U32.AND P2, PT, R7.reuse, R13, PT ;  /* 0x0000000d0700720c */ /* 0x040fe20003f44070 */
[----:B------:R-:W-:Y:S01]  /*8ec0*/  @!P6 IMAD.IADD R6, R6, 0x1, -R7 ;  /* 0x000000010606e824 */ /* 0x000fe200078e0a07 */
[----:B------:R-:W-:Y:S01]  /*8ed0*/  IABS R77, R15 ;  /* 0x0000000f004d7213 */ /* 0x000fe20000000000 */
[----:B------:R-:W-:Y:S01]  /*8ee0*/  @!P3 IMAD.MOV R78, RZ, RZ, -R78 ;  /* 0x000000ffff4eb224 */ /* 0x000fe200078e0a4e */
[C---:B------:R-:W-:Y:S01]  /*8ef0*/  ISETP.GT.U32.AND P3, PT, R7.reuse, R2, PT ;  /* 0x000000020700720c */ /* 0x040fe20003f64070 */
[----:B------:R-:W-:Y:S01]  /*8f00*/  @!P1 IMAD.MOV R80, RZ, RZ, -R80 ;  /* 0x000000ffff509224 */ /* 0x000fe200078e0a50 */
[C---:B------:R-:W-:Y:S01]  /*8f10*/  ISETP.GT.U32.AND P1, PT, R7.reuse, R6, PT ;  /* 0x000000060700720c */ /* 0x040fe20003f24070 */
[----:B------:R-:W-:Y:S01]  /*8f20*/  @!P5 IMAD.MOV R81, RZ, RZ, -R81 ;  /* 0x000000ffff51d224 */ /* 0x000fe200078e0a51 */
[----:B------:R-:W-:Y:S01]  /*8f30*/  ISETP.GE.AND P5, PT, R14, RZ, PT ;  /* 0x000000ff0e00720c */ /* 0x000fe20003fa6270 */
[----:B------:R-:W-:Y:S01]  /*8f40*/  IMAD.HI.U32 R3, R8, R44, RZ ;  /* 0x0000002c08037227 */ /* 0x000fe200078e00ff */
[----:B------:R-:W-:-:S02]  /*8f50*/  ISETP.GT.U32.AND P6, PT, R7, R10, PT ;  /* 0x0000000a0700720c */ /* 0x000fc40003fc4070 */
[----:B------:R-:W-:Y:S01]  /*8f60*/  LOP3.LUT R16, R0, 0xb1, R9, 0xfe, !PT ;  /* 0x000000b100107812 */ /* 0x000fe200078efe09 */
[----:B------:R-:W-:Y:S01]  /*8f70*/  @!P2 IMAD.IADD R13, R13, 0x1, -R7 ;  /* 0x000000010d0da824 */ /* 0x000fe200078e0a07 */
[----:B------:R-:W-:Y:S01]  /*8f80*/  ISETP.GE.AND P2, PT, R12, RZ, PT ;  /* 0x000000ff0c00720c */ /* 0x000fe20003f46270 */
[----:B------:R-:W-:Y:S01]  /*8f90*/  IMAD.MOV R3, RZ, RZ, -R3 ;  /* 0x000000ffff037224 */ /* 0x000fe200078e0a03 */
[----:B------:R-:W-:Y:S01]  /*8fa0*/  IABS R73, R16 ;  /* 0x0000001000497213 */ /* 0x000fe20000000000 */
[----:B------:R-:W-:Y:S01]  /*8fb0*/  @!P3 IMAD.IADD R2, R2, 0x1, -R7 ;  /* 0x000000010202b824 */ /* 0x000fe200078e0a07 */
[----:B------:R-:W-:Y:S01]  /*8fc0*/  ISETP.GE.AND P3, PT, R15, RZ, PT ;  /* 0x000000ff0f00720c */ /* 0x000fe20003f66270 */
[----:B------:R-:W-:Y:S02]  /*8fd0*/  IMAD.MOV.U32 R17, RZ, RZ, R13 ;  /* 0x000000ffff117224 */ /* 0x000fe400078e000d */
[----:B------:R-:W-:Y:S01]  /*8fe0*/  @!P1 IMAD.IADD R6, R6, 0x1, -R7 ;  /* 0x0000000106069824 */ /* 0x000fe200078e0a07 */
[----:B------:R-:W-:Y:S01]  /*8ff0*/  ISETP.GE.AND P1, PT, R4, RZ, PT ;  /* 0x000000ff0400720c */ /* 0x000fe20003f26270 */
[----:B------:R-:W-:Y:S01]  /*9000*/  IMAD.HI.U32 R14, R8, R77, RZ ;  /* 0x0000004d080e7227 */ /* 0x000fe200078e00ff */
[----:B------:R-:W-:-:S03]  /*9010*/  LOP3.LUT R4, R0, 0xab, R9, 0xfe, !PT ;  /* 0x000000ab00047812 */ /* 0x000fc600078efe09 */
[----:B------:R-:W-:Y:S01]  /*9020*/  @!P5 IMAD.MOV R17, RZ, RZ, -R17 ;  /* 0x000000ffff11d224 */ /* 0x000fe200078e0a11 */
[C---:B------:R-:W-:Y:S01]  /*9030*/  ISETP.GT.U32.AND P5, PT, R7.reuse, R2, PT ;  /* 0x000000020700720c */ /* 0x040fe20003fa4070 */
[C---:B------:R-:W-:Y:S01]  /*9040*/  IMAD R44, R7.reuse, R3, R44 ;  /* 0x00000003072c7224 */ /* 0x040fe200078e022c */
[----:B------:R-:W-:Y:S01]  /*9050*/  IABS R74, R4 ;  /* 0x00000004004a7213 */ /* 0x000fe20000000000 */
[----:B------:R-:W-:Y:S01]  /*9060*/  IMAD.MOV R13, RZ, RZ, -R14 ;  /* 0x000000ffff0d7224 */ /* 0x000fe200078e0a0e */
[----:B------:R-:W-:Y:S01]  /*9070*/  LOP3.LUT R3, R0, 0xaa, R9, 0xfe, !PT ;  /* 0x000000aa00037812 */ /* 0x000fe200078efe09 */
[----:B------:R-:W-:Y:S01]  /*9080*/  @!P6 IMAD.IADD R10, R10, 0x1, -R7 ;  /* 0x000000010a0ae824 */ /* 0x000fe200078e0a07 */
[C---:B------:R-:W-:Y:S01]  /*9090*/  ISETP.GT.U32.AND P6, PT, R7.reuse, R44, PT ;  /* 0x0000002c0700720c */ /* 0x040fe20003fc4070 */
[----:B------:R-:W-:Y:S01]  /*90a0*/  IMAD R77, R7, R13, R77 ;  /* 0x0000000d074d7224 */ /* 0x000fe200078e024d */
[----:B------:R-:W-:Y:S01]  /*90b0*/  IABS R76, R3 ;  /* 0x00000003004c7213 */ /* 0x000fe20000000000 */
[----:B------:R-:W-:Y:S01]  /*90c0*/  IMAD.MOV.U32 R14, RZ, RZ, R6 ;  /* 0x000000ffff0e7224 */ /* 0x000fe200078e0006 */
[----:B------:R-:W-:Y:S01]  /*90d0*/  STL [R1+0xac4], R17 ;  /* 0x000ac41101007387 */ /* 0x000fe20000100800 */
[----:B------:R-:W-:Y:S01]  /*90e0*/  IMAD.HI.U32 R6, R8, R74, RZ ;  /* 0x0000004a08067227 */ /* 0x000fe200078e00ff */
[----:B------:R-:W-:-:S03]  /*90f0*/  LOP3.LUT R13, R0, 0xaf, R9, 0xfe, !PT ;  /* 0x000000af000d7812 */ /* 0x000fc600078efe09 */
[----:B------:R-:W-:Y:S01]  /*9100*/  @!P0 IMAD.MOV R10, RZ, RZ, -R10 ;  /* 0x000000ffff0a8224 */ /* 0x000fe200078e0a0a */
[C---:B------:R-:W-:Y:S01]  /*9110*/  ISETP.GT.U32.AND P0, PT, R7.reuse, R77, PT ;  /* 0x0000004d0700720c */ /* 0x040fe20003f04070 */
[----:B------:R-:W-:Y:S02]  /*9120*/  IMAD.MOV R6, RZ, RZ, -R6 ;  /* 0x000000ffff067224 */ /* 0x000fe400078e0a06 */
[----:B------:R-:W-:Y:S01]  /*9130*/  @!P5 IMAD.IADD R2, R2, 0x1, -R7 ;  /* 0x000000010202d824 */ /* 0x000fe200078e0a07 */
[----:B------:R0:W-:Y:S01]  /*9140*/  STL [R1+0xabc], R10 ;  /* 0x000abc0a01007387 */ /* 0x0001e20000100800 */
[----:B------:R-:W-:Y:S01]  /*9150*/  IMAD R74, R7, R6, R74 ;  /* 0x00000006074a7224 */ /* 0x000fe200078e024a */
[----:B------:R-:W-:Y:S01]  /*9160*/  LOP3.LUT R6, R0, 0xae, R9, 0xfe, !PT ;  /* 0x000000ae00067812 */ /* 0x000fe200078efe09 */
[----:B------:R-:W-:-:S04]  /*9170*/  IMAD.HI.U32 R12, R8, R76, RZ ;  /* 0x0000004c080c7227 */ /* 0x000fc800078e00ff */
[--C-:B------:R-:W-:Y:S02]  /*9180*/  @!P6 IMAD.IADD R44, R44, 0x1, -R7.reuse ;  /* 0x000000012c2ce824 */ /* 0x100fe400078e0a07 */
[----:B------:R-:W-:Y:S02]  /*9190*/  IMAD.MOV R12, RZ, RZ, -R12 ;  /* 0x000000ffff0c7224 */ /* 0x000fe400078e0a0c */
[----:B0-----:R-:W-:Y:S01]  /*91a0*/  IMAD.MOV.U32 R10, RZ, RZ, R2 ;  /* 0x000000ffff0a7224 */ /* 0x001fe200078e0002 */
[----:B------:R-:W-:Y:S01]  /*91b0*/  ISETP.GT.U32.AND P6, PT, R7, R44, PT ;  /* 0x0000002c0700720c */ /* 0x000fe20003fc4070 */
[----:B------:R-:W-:Y:S02]  /*91c0*/  @!P0 IMAD.IADD R77, R77, 0x1, -R7 ;  /* 0x000000014d4d8824 */ /* 0x000fe400078e0a07 */
[----:B------:R-:W-:Y:S01]  /*91d0*/  @!P2 IMAD.MOV R10, RZ, RZ, -R10 ;  /* 0x000000ffff0aa224 */ /* 0x000fe200078e0a0a */
[C---:B------:R-:W-:Y:S01]  /*91e0*/  ISETP.GT.U32.AND P2, PT, R7.reuse, R74, PT ;  /* 0x0000004a0700720c */ /* 0x040fe20003f44070 */
[C---:B------:R-:W-:Y:S01]  /*91f0*/  IMAD R76, R7.reuse, R12, R76 ;  /* 0x0000000c074c7224 */ /* 0x040fe200078e024c */
[----:B------:R-:W-:Y:S01]  /*9200*/  ISETP.GT.U32.AND P0, PT, R7, R77, PT ;  /* 0x0000004d0700720c */ /* 0x000fe20003f04070 */
[----:B------:R-:W-:Y:S01]  /*9210*/  @!P4 IMAD.MOV R14, RZ, RZ, -R14 ;  /* 0x000000ffff0ec224 */ /* 0x000fe200078e0a0e */
[----:B------:R-:W-:-:S02]  /*9220*/  ISETP.GE.AND P4, PT, R3, RZ, PT ;  /* 0x000000ff0300720c */ /* 0x000fc40003f86270 */
[----:B------:R-:W-:Y:S02]  /*9230*/  ISETP.GT.U32.AND P5, PT, R7, R76, PT ;  /* 0x0000004c0700720c */ /* 0x000fe40003fa4070 */
[----:B------:R-:W-:Y:S01]  /*9240*/  LOP3.LUT R3, R0, 0xad, R9, 0xfe, !PT ;  /* 0x000000ad00037812 */ /* 0x000fe200078efe09 */
[----:B------:R-:W-:Y:S01]  /*9250*/  STL [R1+0xac8], R14 ;  /* 0x000ac80e01007387 */ /* 0x000fe20000100800 */
[--C-:B------:R-:W-:Y:S01]  /*9260*/  @!P6 IMAD.IADD R44, R44, 0x1, -R7.reuse ;  /* 0x000000012c2ce824 */ /* 0x100fe200078e0a07 */
[----:B------:R-:W-:Y:S02]  /*9270*/  ISETP.GE.AND P6, PT, R4, RZ, PT ;  /* 0x000000ff0400720c */ /* 0x000fe40003fc6270 */
[----:B------:R-:W-:Y:S01]  /*9280*/  @!P2 IMAD.IADD R74, R74, 0x1, -R7 ;  /* 0x000000014a4aa824 */ /* 0x000fe200078e0a07 */
[----:B------:R-:W-:Y:S01]  /*9290*/  IABS R18, R3 ;  /* 0x0000000300127213 */ /* 0x000fe20000000000 */
[----:B------:R0:W-:Y:S01]  /*92a0*/  STL [R1+0xac0], R10 ;  /* 0x000ac00a01007387 */ /* 0x0001e20000100800 */
[----:B------:R-:W-:Y:S01]  /*92b0*/  LOP3.LUT R4, R0, 0xac, R9, 0xfe, !PT ;  /* 0x000000ac00047812 */ /* 0x000fe200078efe09 */
[--C-:B------:R-:W-:Y:S01]  /*92c0*/  @!P0 IMAD.IADD R77, R77, 0x1, -R7.reuse ;  /* 0x000000014d4d8824 */ /* 0x100fe200078e0a07 */
[----:B------:R-:W-:Y:S01]  /*92d0*/  ISETP.GT.U32.AND P2, PT, R7, R74, PT ;  /* 0x0000004a0700720c */ /* 0x000fe20003f44070 */
[----:B------:R-:W-:Y:S01]  /*92e0*/  @!P5 IMAD.IADD R76, R76, 0x1, -R7 ;  /* 0x000000014c4cd824 */ /* 0x000fe200078e0a07 */
[----:B------:R-:W-:Y:S01]  /*92f0*/  ISETP.GE.AND P0, PT, R3, RZ, PT ;  /* 0x000000ff0300720c */ /* 0x000fe20003f06270 */
[----:B------:R-:W-:Y:S01]  /*9300*/  @!P1 IMAD.MOV R44, RZ, RZ, -R44 ;  /* 0x000000ffff2c9224 */ /* 0x000fe200078e0a2c */
[----:B------:R-:W-:Y:S01]  /*9310*/  IABS R19, R4 ;  /* 0x0000000400137213 */ /* 0x000fe20000000000 */
[----:B------:R-:W-:Y:S01]  /*9320*/  @!P3 IMAD.MOV R77, RZ, RZ, -R77 ;  /* 0x000000ffff4db224 */ /* 0x000fe200078e0a4d */
[----:B------:R-:W-:Y:S01]  /*9330*/  ISETP.GT.U32.AND P5, PT, R7, R76, PT ;  /* 0x0000004c0700720c */ /* 0x000fe20003fa4070 */
[----:B0-----:R-:W-:Y:S01]  /*9340*/  IMAD.HI.U32 R10, R8, R18, RZ ;  /* 0x00000012080a7227 */ /* 0x001fe200078e00ff */
[----:B------:R-:W-:-:S02]  /*9350*/  ISETP.GE.AND P1, PT, R4, RZ, PT ;  /* 0x000000ff0400720c */ /* 0x000fc40003f26270 */
[----:B------:R-:W-:Y:S01]  /*9360*/  IABS R12, R6 ;  /* 0x00000006000c7213 */ /* 0x000fe20000000000 */
[----:B------:R-:W-:Y:S01]  /*9370*/  IMAD.MOV R3, RZ, RZ, -R10 ;  /* 0x000000ffff037224 */ /* 0x000fe200078e0a0a */
[----:B------:R-:W-:Y:S01]  /*9380*/  LOP3.LUT R14, R0, 0xb2, R9, 0xfe, !PT ;  /* 0x000000b2000e7812 */ /* 0x000fe200078efe09 */
[----:B------:R-:W-:-:S03]  /*9390*/  IMAD.HI.U32 R4, R8, R19, RZ ;  /* 0x0000001308047227 */ /* 0x000fc600078e00ff */
[----:B------:R-:W-:Y:S01]  /*93a0*/  IABS R69, R14 ;  /* 0x0000000e00457213 */ /* 0x000fe20000000000 */
[C---:B------:R-:W-:Y:S02]  /*93b0*/  IMAD R18, R7.reuse, R3, R18 ;  /* 0x0000000307127224 */ /* 0x040fe400078e0212 */
[----:B------:R-:W-:Y:S02]  /*93c0*/  @!P2 IMAD.IADD R74, R74, 0x1, -R7 ;  /* 0x000000014a4aa824 */ /* 0x000fe400078e0a07 */
[----:B------:R-:W-:Y:S01]  /*93d0*/  IMAD.MOV R4, RZ, RZ, -R4 ;  /* 0x000000ffff047224 */ /* 0x000fe200078e0a04 */
[----:B------:R-:W-:Y:S01]  /*93e0*/  ISETP.GT.U32.AND P2, PT, R7, R18, PT ;  /* 0x000000120700720c */ /* 0x000fe20003f44070 */
[----:B------:R-:W-:-:S04]  /*93f0*/  IMAD.HI.U32 R2, R8, R12, RZ ;  /* 0x0000000c08027227 */ /* 0x000fc800078e00ff */
[C---:B------:R-:W-:Y:S02]  /*9400*/  IMAD R19, R7.reuse, R4, R19 ;  /* 0x0000000407137224 */ /* 0x040fe400078e0213 */
[----:B------:R-:W-:Y:S01]  /*9410*/  @!P5 IMAD.IADD R76, R76, 0x1, -R7 ;  /* 0x000000014c4cd824 */ /* 0x000fe200078e0a07 */
[----:B------:R-:W-:Y:S01]  /*9420*/  ISETP.GE.AND P5, PT, R6, RZ, PT ;  /* 0x000000ff0600720c */ /* 0x000fe20003fa6270 */
[----:B------:R-:W-:Y:S01]  /*9430*/  IMAD.MOV R2, RZ, RZ, -R2 ;  /* 0x000000ffff027224 */ /* 0x000fe200078e0a02 */
[----:B------:R-:W-:Y:S01]  /*9440*/  ISETP.GT.U32.AND P3, PT, R7, R19, PT ;  /* 0x000000130700720c */ /* 0x000fe20003f64070 */
[----:B------:R-:W-:Y:S01]  /*9450*/  @!P4 IMAD.MOV R76, RZ, RZ, -R76 ;  /* 0x000000ffff4cc224 */ /* 0x000fe200078e0a4c */
[----:B------:R-:W-:Y:S01]  /*9460*/  LOP3.LUT R6, R0, 0xb0, R9, 0xfe, !PT ;  /* 0x000000b000067812 */ /* 0x000fe200078efe09 */
[----:B------:R-:W-:Y:S01]  /*9470*/  @!P2 IMAD.IADD R18, R18, 0x1, -R7 ;  /* 0x000000011212a824 */ /* 0x000fe200078e0a07 */
[----:B------:R-:W-:Y:S01]  /*9480*/  ISETP.GE.AND P4, PT, R13, RZ, PT ;  /* 0x000000ff0d00720c */ /* 0x000fe20003f86270 */
[C---:B------:R-:W-:Y:S01]  /*9490*/  IMAD R12, R7.reuse, R2, R12 ;  /* 0x00000002070c7224 */ /* 0x040fe200078e020c */
[----:B------:R-:W-:Y:S01]  /*94a0*/  IABS R13, R13 ;  /* 0x0000000d000d7213 */ /* 0x000fe20000000000 */
[----:B------:R-:W-:Y:S01]  /*94b0*/  @!P6 IMAD.MOV R74, RZ, RZ, -R74 ;  /* 0x000000ffff4ae224 */ /* 0x000fe200078e0a4a */
[----:B------:R-:W-:Y:S01]  /*94c0*/  IABS R42, R6 ;  /* 0x00000006002a7213 */ /* 0x000fe20000000000 */
[----:B------:R-:W-:Y:S01]  /*94d0*/  IMAD.HI.U32 R2, R8, R69, RZ ;  /* 0x0000004508027227 */ /* 0x000fe200078e00ff */
[----:B------:R-:W-:-:S02]  /*94e0*/  ISETP.GT.U32.AND P2, PT, R7, R18, PT ;  /* 0x000000120700720c */ /* 0x000fc40003f44070 */
[----:B------:R-:W-:Y:S01]  /*94f0*/  ISETP.GT.U32.AND P6, PT, R7, R12, PT ;  /* 0x0000000c0700720c */ /* 0x000fe20003fc4070 */
[----:B------:R-:W-:-:S04]  /*9500*/  IMAD.HI.U32 R10, R8, R13, RZ ;  /* 0x0000000d080a7227 */ /* 0x000fc800078e00ff */
[----:B------:R-:W-:-:S04]  /*9510*/  IMAD.HI.U32 R4, R8, R42, RZ ;  /* 0x0000002a08047227 */ /* 0x000fc800078e00ff */
[----:B------:R-:W-:Y:S02]  /*9520*/  @!P3 IMAD.IADD R19, R19, 0x1, -R7 ;  /* 0x000000011313b824 */ /* 0x000fe400078e0a07 */
[----:B------:R-:W-:Y:S02]  /*9530*/  IMAD.MOV R10, RZ, RZ, -R10 ;  /* 0x000000ffff0a7224 */ /* 0x000fe400078e0a0a */
[----:B------:R-:W-:Y:S01]  /*9540*/  IMAD.MOV R4, RZ, RZ, -R4 ;  /* 0x000000ffff047224 */ /* 0x000fe200078e0a04 */
        /* <DEDUP_REMOVED lines=9> */
[----:B------:R-:W-:Y:S01]  /*95e0*/  IMAD.MOV R2, RZ, RZ, -R2 ;  /* 0x000000ffff027224 */ /* 0x000fe200078e0a02 */
[----:B------:R-:W-:Y:S01]  /*95f0*/  IABS R15, R4 ;  /* 0x00000004000f7213 */ /* 0x000fe20000000000 */
[----:B------:R-:W-:-:S04]  /*9600*/  IMAD.HI.U32 R3, R8, R73, RZ ;  /* 0x0000004908037227 */ /* 0x000fc800078e00ff */
[----:B------:R-:W-:Y:S01]  /*9610*/  @!P3 IMAD.IADD R19, R19, 0x1, -R7 ;  /* 0x000000011313b824 */ /* 0x000fe200078e0a07 */
[----:B------:R-:W-:Y:S01]  /*9620*/  ISETP.GE.AND P3, PT, R6, RZ, PT ;  /* 0x000000ff0600720c */ /* 0x000fe20003f66270 */
[----:B------:R-:W-:Y:S01]  /*9630*/  IMAD R69, R7, R2, R69 ;  /* 0x0000000207457224 */ /* 0x000fe200078e0245 */
[----:B------:R-:W-:Y:S01]  /*9640*/  LOP3.LUT R6, R0, 0xb3, R9, 0xfe, !PT ;  /* 0x000000b300067812 */ /* 0x000fe200078efe09 */
[----:B------:R-:W-:Y:S01]  /*9650*/  @!P2 IMAD.IADD R13, R13, 0x1, -R7 ;  /* 0x000000010d0da824 */ /* 0x000fe200078e0a07 */
[----:B------:R-:W-:Y:S01]  /*9660*/  IABS R2, R10 ;  /* 0x0000000a00027213 */ /* 0x000fe20000000000 */
[----:B------:R-:W-:Y:S01]  /*9670*/  IMAD.MOV.U32 R21, RZ, RZ, R19 ;  /* 0x000000ffff157224 */ /* 0x000fe200078e0013 */
[----:B------:R-:W-:Y:S01]  /*9680*/  IABS R68, R6 ;  /* 0x0000000600447213 */ /* 0x000fe20000000000 */
[----:B------:R-:W-:Y:S01]  /*9690*/  @!P6 IMAD.IADD R42, R42, 0x1, -R7 ;  /* 0x000000012a2ae824 */ /* 0x000fe200078e0a07 */
[C---:B------:R-:W-:Y:S01]  /*96a0*/  ISETP.GT.U32.AND P2, PT, R7.reuse, R12, PT ;  /* 0x0000000c0700720c */ /* 0x040fe20003f44070 */
[----:B------:R-:W-:Y:S01]  /*96b0*/  @!P1 IMAD.MOV R21, RZ, RZ, -R21 ;  /* 0x000000ffff159224 */ /* 0x000fe200078e0a15 */
[C---:B------:R-:W-:Y:S01]  /*96c0*/  ISETP.GT.U32.AND P1, PT, R7.reuse, R13, PT ;  /* 0x0000000d0700720c */ /* 0x040fe20003f24070 */
[----:B------:R-:W-:Y:S01]  /*96d0*/  IMAD.MOV R3, RZ, RZ, -R3 ;  /* 0x000000ffff037224 */ /* 0x000fe200078e0a03 */
[----:B------:R-:W-:Y:S01]  /*96e0*/  ISETP.GT.U32.AND P6, PT, R7, R42, PT ;  /* 0x0000002a0700720c */ /* 0x000fe20003fc4070 */
[C---:B------:R-:W-:Y:S01]  /*96f0*/  IMAD.HI.U32 R19, R8.reuse, R68, RZ ;  /* 0x0000004408137227 */ /* 0x040fe200078e00ff */
[----:B------:R0:W-:Y:S03]  /*9700*/  STL [R1+0xaa0], R21 ;  /* 0x000aa01501007387 */ /* 0x0001e60000100800 */
[----:B------:R-:W-:-:S04]  /*9710*/  IMAD.HI.U32 R20, R8, R2, RZ ;  /* 0x0000000208147227 */ /* 0x000fc800078e00ff */
[C---:B------:R-:W-:Y:S01]  /*9720*/  IMAD R73, R7.reuse, R3, R73 ;  /* 0x0000000307497224 */ /* 0x040fe200078e0249 */
[----:B------:R-:W-:Y:S01]  /*9730*/  LOP3.LUT R3, R0, 0xb5, R9, 0xfe, !PT ;  /* 0x000000b500037812 */ /* 0x000fe200078efe09 */
[----:B------:R-:W-:Y:S02]  /*9740*/  IMAD.MOV R19, RZ, RZ, -R19 ;  /* 0x000000ffff137224 */ /* 0x000fe400078e0a13 */
[----:B------:R-:W-:Y:S01]  /*9750*/  IMAD.MOV R20, RZ, RZ, -R20 ;  /* 0x000000ffff147224 */ /* 0x000fe200078e0a14 */
[----:B------:R-:W-:Y:S01]  /*9760*/  IABS R17, R3 ;  /* 0x0000000300117213 */ /* 0x000fe20000000000 */
[----:B------:R-:W-:Y:S01]  /*9770*/  @!P0 IMAD.MOV R18, RZ, RZ, -R18 ;  /* 0x000000ffff128224 */ /* 0x000fe200078e0a12 */
[C---:B------:R-:W-:Y:S01]  /*9780*/  ISETP.GT.U32.AND P0, PT, R7.reuse, R73, PT ;  /* 0x000000490700720c */ /* 0x040fe20003f04070 */
[C---:B------:R-:W-:Y:S02]  /*9790*/  IMAD R68, R7.reuse, R19, R68 ;  /* 0x0000001307447224 */ /* 0x040fe400078e0244 */
[--C-:B------:R-:W-:Y:S01]  /*97a0*/  @!P2 IMAD.IADD R12, R12, 0x1, -R7.reuse ;  /* 0x000000010c0ca824 */ /* 0x100fe200078e0a07 */
[C---:B------:R-:W-:Y:S01]  /*97b0*/  ISETP.GT.U32.AND P2, PT, R7.reuse, R69, PT ;  /* 0x000000450700720c */ /* 0x040fe20003f44070 */
[----:B------:R-:W-:Y:S01]  /*97c0*/  IMAD R2, R7, R20, R2 ;  /* 0x0000001407027224 */ /* 0x000fe200078e0202 */
[----:B------:R1:W-:Y:S01]  /*97d0*/  STL [R1+0xaa4], R18 ;  /* 0x000aa41201007387 */ /* 0x0003e20000100800 */
[--C-:B------:R-:W-:Y:S01]  /*97e0*/  @!P1 IMAD.IADD R13, R13, 0x1, -R7.reuse ;  /* 0x000000010d0d9824 */ /* 0x100fe200078e0a07 */
[C---:B------:R-:W-:Y:S01]  /*97f0*/  ISETP.GT.U32.AND P1, PT, R7.reuse, R68, PT ;  /* 0x000000440700720c */ /* 0x040fe20003f24070 */
[----:B------:R-:W-:Y:S01]  /*9800*/  @!P6 IMAD.IADD R42, R42, 0x1, -R7 ;  /* 0x000000012a2ae824 */ /* 0x000fe200078e0a07 */
[----:B------:R-:W-:Y:S01]  /*9810*/  ISETP.GT.U32.AND P6, PT, R7, R2, PT ;  /* 0x000000020700720c */ /* 0x000fe20003fc4070 */
[----:B------:R-:W-:-:S02]  /*9820*/  IMAD.MOV.U32 R22, RZ, RZ, R12 ;  /* 0x000000ffff167224 */ /* 0x000fc400078e000c */
[----:B------:R-:W-:Y:S01]  /*9830*/  @!P0 IMAD.IADD R73, R73, 0x1, -R7 ;  /* 0x0000000149498824 */ /* 0x000fe200078e0a07 */
[----:B------:R-:W-:Y:S01]  /*9840*/  ISETP.GE.AND P0, PT, R16, RZ, PT ;  /* 0x000000ff1000720c */ /* 0x000fe20003f06270 */
[----:B0-----:R-:W-:Y:S01]  /*9850*/  IMAD.MOV.U32 R21, RZ, RZ, R13 ;  /* 0x000000ffff157224 */ /* 0x001fe200078e000d */
[----:B------:R-:W-:Y:S01]  /*9860*/  LOP3.LUT R16, R0, 0xb7, R9, 0xfe, !PT ;  /* 0x000000b700107812 */ /* 0x000fe200078efe09 */
[----:B-1----:R-:W-:-:S03]  /*9870*/  IMAD.HI.U32 R18, R8, R17, RZ ;  /* 0x0000001108127227 */ /* 0x002fc600078e00ff */
[----:B------:R-:W-:Y:S01]  /*9880*/  IABS R12, R16 ;  /* 0x00000010000c7213 */ /* 0x000fe20000000000 */
[--C-:B------:R-:W-:Y:S01]  /*9890*/  @!P2 IMAD.IADD R69, R69, 0x1, -R7.reuse ;  /* 0x000000014545a824 */ /* 0x100fe200078e0a07 */
[----:B------:R-:W-:Y:S01]  /*98a0*/  ISETP.GE.AND P2, PT, R14, RZ, PT ;  /* 0x000000ff0e00720c */ /* 0x000fe20003f46270 */
[----:B------:R-:W-:Y:S01]  /*98b0*/  @!P1 IMAD.IADD R68, R68, 0x1, -R7 ;  /* 0x0000000144449824 */ /* 0x000fe200078e0a07 */
[C---:B------:R-:W-:Y:S01]  /*98c0*/  ISETP.GT.U32.AND P1, PT, R7.reuse, R73, PT ;  /* 0x000000490700720c */ /* 0x040fe20003f24070 */
[----:B------:R-:W-:Y:S01]  /*98d0*/  IMAD.MOV R18, RZ, RZ, -R18 ;  /* 0x000000ffff127224 */ /* 0x000fe200078e0a12 */
[----:B------:R-:W-:Y:S01]  /*98e0*/  LOP3.LUT R14, R0, 0xb8, R9, 0xfe, !PT ;  /* 0x000000b8000e7812 */ /* 0x000fe200078efe09 */
[----:B------:R-:W-:Y:S01]  /*98f0*/  @!P6 IMAD.IADD R2, R2, 0x1, -R7 ;  /* 0x000000010202e824 */ /* 0x000fe200078e0a07 */
[C---:B------:R-:W-:Y:S01]  /*9900*/  ISETP.GT.U32.AND P6, PT, R7.reuse, R68, PT ;  /* 0x000000440700720c */ /* 0x040fe20003fc4070 */
[----:B------:R-:W-:Y:S01]  /*9910*/  @!P5 IMAD.MOV R22, RZ, RZ, -R22 ;  /* 0x000000ffff16d224 */ /* 0x000fe200078e0a16 */
[----:B------:R-:W-:Y:S01]  /*9920*/  ISETP.GT.U32.AND P5, PT, R7, R69, PT ;  /* 0x000000450700720c */ /* 0x000fe20003fa4070 */
[----:B------:R-:W-:Y:S01]  /*9930*/  IMAD.HI.U32 R19, R8, R15, RZ ;  /* 0x0000000f08137227 */ /* 0x000fe200078e00ff */
[----:B------:R-:W-:-:S02]  /*9940*/  IABS R13, R14 ;  /* 0x0000000e000d7213 */ /* 0x000fc40000000000 */
[----:B------:R-:W-:Y:S01]  /*9950*/  STL [R1+0xa98], R22 ;  /* 0x000a981601007387 */ /* 0x000fe20000100800 */
[C---:B------:R-:W-:Y:S02]  /*9960*/  IMAD R17, R7.reuse, R18, R17 ;  /* 0x0000001207117224 */ /* 0x040fe400078e0211 */
[----:B------:R-:W-:Y:S01]  /*9970*/  @!P4 IMAD.MOV R21, RZ, RZ, -R21 ;  /* 0x000000ffff15c224 */ /* 0x000fe200078e0a15 */
[C---:B------:R-:W-:Y:S01]  /*9980*/  ISETP.GT.U32.AND P4, PT, R7.reuse, R2, PT ;  /* 0x000000020700720c */ /* 0x040fe20003f84070 */
[----:B------:R-:W-:Y:S02]  /*9990*/  IMAD.MOV R19, RZ, RZ, -R19 ;  /* 0x000000ffff137224 */ /* 0x000fe400078e0a13 */
[----:B------:R-:W-:Y:S01]  /*99a0*/  @!P3 IMAD.MOV R42, RZ, RZ, -R42 ;  /* 0x000000ffff2ab224 */ /* 0x000fe200078e0a2a */
[C---:B------:R-:W-:Y:S01]  /*99b0*/  ISETP.GT.U32.AND P3, PT, R7.reuse, R17, PT ;  /* 0x000000110700720c */ /* 0x040fe20003f64070 */
[----:B------:R-:W-:Y:S01]  /*99c0*/  IMAD R15, R7, R19, R15 ;  /* 0x00000013070f7224 */ /* 0x000fe200078e020f */
[----:B------:R0:W-:Y:S01]  /*99d0*/  STL [R1+0xaa8], R21 ;  /* 0x000aa81501007387 */ /* 0x0001e20000100800 */
[--C-:B------:R-:W-:Y:S01]  /*99e0*/  @!P1 IMAD.IADD R73, R73, 0x1, -R7.reuse ;  /* 0x0000000149499824 */ /* 0x100fe200078e0a07 */
[----:B------:R-:W-:Y:S01]  /*99f0*/  ISETP.GE.AND P1, PT, R6, RZ, PT ;  /* 0x000000ff0600720c */ /* 0x000fe20003f26270 */
[----:B------:R-:W-:Y:S01]  /*9a00*/  @!P5 IMAD.IADD R69, R69, 0x1, -R7 ;  /* 0x000000014545d824 */ /* 0x000fe200078e0a07 */
[----:B------:R-:W-:Y:S01]  /*9a10*/  ISETP.GT.U32.AND P5, PT, R7, R15, PT ;  /* 0x0000000f0700720c */ /* 0x000fe20003fa4070 */
[----:B------:R-:W-:-:S02]  /*9a20*/  IMAD.MOV.U32 R6, RZ, RZ, R13 ;  /* 0x000000ffff067224 */ /* 0x000fc400078e000d */
[----:B------:R-:W-:Y:S01]  /*9a30*/  IMAD.HI.U32 R13, R8, R12, RZ ;  /* 0x0000000c080d7227 */ /* 0x000fe200078e00ff */
[----:B0-----:R-:W-:-:S03]  /*9a40*/  LOP3.LUT R21, R0, 0xda, R9, 0xfe, !PT ;  /* 0x000000da00157812 */ /* 0x001fc600078efe09 */
[--C-:B------:R-:W-:Y:S01]  /*9a50*/  @!P6 IMAD.IADD R68, R68, 0x1, -R7.reuse ;  /* 0x000000014444e824 */ /* 0x100fe200078e0a07 */
[----:B------:R-:W-:Y:S01]  /*9a60*/  ISETP.GE.AND P6, PT, R10, RZ, PT ;  /* 0x000000ff0a00720c */ /* 0x000fe20003fc6270 */
[----:B------:R-:W-:Y:S01]  /*9a70*/  @!P4 IMAD.IADD R2, R2, 0x1, -R7 ;  /* 0x000000010202c824 */ /* 0x000fe200078e0a07 */
[----:B------:R-:W-:Y:S01]  /*9a80*/  ISETP.GE.AND P4, PT, R3, RZ, PT ;  /* 0x000000ff0300720c */ /* 0x000fe20003f86270 */
[----:B------:R-:W-:-:S04]  /*9a90*/  IMAD.HI.U32 R10, R8, R6, RZ ;  /* 0x00000006080a7227 */ /* 0x000fc800078e00ff */
[----:B------:R-:W-:Y:S01]  /*9aa0*/  IMAD.MOV R3, RZ, RZ, -R13 ;  /* 0x000000ffff037224 */ /* 0x000fe200078e0a0d */
[----:B------:R-:W-:Y:S01]  /*9ab0*/  LOP3.LUT R13, R0, 0xc1, R9, 0xfe, !PT ;  /* 0x000000c1000d7812 */ /* 0x000fe200078efe09 */
[--C-:B------:R-:W-:Y:S01]  /*9ac0*/  @!P3 IMAD.IADD R17, R17, 0x1, -R7.reuse ;  /* 0x000000011111b824 */ /* 0x100fe200078e0a07 */
[----:B------:R-:W-:Y:S01]  /*9ad0*/  ISETP.GE.AND P3, PT, R4, RZ, PT ;  /* 0x000000ff0400720c */ /* 0x000fe20003f66270 */
[----:B------:R-:W-:Y:S01]  /*9ae0*/  IMAD.MOV R4, RZ, RZ, -R10 ;  /* 0x000000ffff047224 */ /* 0x000fe200078e0a0a */
[----:B------:R-:W-:Y:S01]  /*9af0*/  IABS R61, R13 ;  /* 0x0000000d003d7213 */ /* 0x000fe20000000000 */
[----:B------:R-:W-:Y:S02]  /*9b00*/  IMAD R3, R7, R3, R12 ;  /* 0x0000000307037224 */ /* 0x000fe400078e020c */
[----:B------:R-:W-:Y:S01]  /*9b10*/  @!P5 IMAD.IADD R15, R15, 0x1, -R7 ;  /* 0x000000010f0fd824 */ /* 0x000fe200078e0a07 */
[----:B------:R-:W-:Y:S01]  /*9b20*/  ISETP.GE.AND P5, PT, R16, RZ, PT ;  /* 0x000000ff1000720c */ /* 0x000fe20003fa6270 */
[C---:B------:R-:W-:Y:S01]  /*9b30*/  IMAD R4, R7.reuse, R4, R6 ;  /* 0x0000000407047224 */ /* 0x040fe200078e0206 */
[C-C-:B------:R-:W-:Y:S01]  /*9b40*/  LOP3.LUT R6, R0.reuse, 0xb9, R9.reuse, 0xfe, !PT ;  /* 0x000000b900067812 */ /* 0x140fe200078efe09 */
[----:B------:R-:W-:Y:S01]  /*9b50*/  IMAD.MOV.U32 R18, RZ, RZ, R2 ;  /* 0x000000ffff127224 */ /* 0x000fe200078e0002 */
[----:B------:R-:W-:Y:S01]  /*9b60*/  LOP3.LUT R2, R0, 0xba, R9, 0xfe, !PT ;  /* 0x000000ba00027812 */ /* 0x000fe200078efe09 */
[----:B------:R-:W-:Y:S01]  /*9b70*/  @!P1 IMAD.MOV R68, RZ, RZ, -R68 ;  /* 0x000000ffff449224 */ /* 0x000fe200078e0a44 */
[C---:B------:R-:W-:Y:S01]  /*9b80*/  ISETP.GT.U32.AND P1, PT, R7.reuse, R3, PT ;  /* 0x000000030700720c */ /* 0x040fe20003f24070 */
[----:B------:R-:W-:Y:S01]  /*9b90*/  @!P2 IMAD.MOV R69, RZ, RZ, -R69 ;  /* 0x000000ffff45a224 */ /* 0x000fe200078e0a45 */
[C---:B------:R-:W-:Y:S01]  /*9ba0*/  ISETP.GT.U32.AND P2, PT, R7.reuse, R15, PT ;  /* 0x0000000f0700720c */ /* 0x040fe20003f44070 */
[----:B------:R-:W-:Y:S01]  /*9bb0*/  @!P6 IMAD.MOV R18, RZ, RZ, -R18 ;  /* 0x000000ffff12e224 */ /* 0x000fe200078e0a12 */
[C---:B------:R-:W-:Y:S01]  /*9bc0*/  ISETP.GT.U32.AND P6, PT, R7.reuse, R4, PT ;  /* 0x000000040700720c */ /* 0x040fe20003fc4070 */
[----:B------:R-:W-:Y:S01]  /*9bd0*/  @!P0 IMAD.MOV R73, RZ, RZ, -R73 ;  /* 0x000000ffff498224 */ /* 0x000fe200078e0a49 */
[----:B------:R-:W-:-:S02]  /*9be0*/  ISETP.GT.U32.AND P0, PT, R7, R17, PT ;  /* 0x000000110700720c */ /* 0x000fc40003f04070 */
[----:B------:R-:W-:Y:S01]  /*9bf0*/  IABS R66, R6 ;  /* 0x0000000600427213 */ /* 0x000fe20000000000 */
[----:B------:R-:W-:Y:S01]  /*9c00*/  STL [R1+0xa90], R18 ;  /* 0x000a901201007387 */ /* 0x000fe20000100800 */
[----:B------:R-:W-:Y:S02]  /*9c10*/  IABS R65, R2 ;  /* 0x0000000200417213 */ /* 0x000fe40000000000 */
[----:B------:R-:W-:Y:S01]  /*9c20*/  LOP3.LUT R16, R0, 0xc0, R9, 0xfe, !PT ;  /* 0x000000c000107812 */ /* 0x000fe200078efe09 */
[--C-:B------:R-:W-:Y:S01]  /*9c30*/  @!P1 IMAD.IADD R3, R3, 0x1, -R7.reuse ;  /* 0x0000000103039824 */ /* 0x100fe200078e0a07 */
[----:B------:R-:W-:Y:S01]  /*9c40*/  ISETP.GE.AND P1, PT, R2, RZ, PT ;  /* 0x000000ff0200720c */ /* 0x000fe20003f26270 */
[--C-:B------:R-:W-:Y:S01]  /*9c50*/  @!P2 IMAD.IADD R15, R15, 0x1, -R7.reuse ;  /* 0x000000010f0fa824 */ /* 0x100fe200078e0a07 */
[----:B------:R-:W-:Y:S01]  /*9c60*/  ISETP.GE.AND P2, PT, R6, RZ, PT ;  /* 0x000000ff0600720c */ /* 0x000fe20003f46270 */
[--C-:B------:R-:W-:Y:S01]  /*9c70*/  @!P6 IMAD.IADD R4, R4, 0x1, -R7.reuse ;  /* 0x000000010404e824 */ /* 0x100fe200078e0a07 */
[----:B------:R-:W-:Y:S01]  /*9c80*/  ISETP.GT.U32.AND P6, PT, R7, R3, PT ;  /* 0x000000030700720c */ /* 0x000fe20003fc4070 */
[----:B------:R-:W-:Y:S01]  /*9c90*/  @!P0 IMAD.IADD R17, R17, 0x1, -R7 ;  /* 0x0000000111118824 */ /* 0x000fe200078e0a07 */
[----:B------:R-:W-:Y:S01]  /*9ca0*/  ISETP.GE.AND P0, PT, R14, RZ, PT ;  /* 0x000000ff0e00720c */ /* 0x000fe20003f06270 */
[----:B------:R-:W-:Y:S01]  /*9cb0*/  IMAD.HI.U32 R6, R8, R66, RZ ;  /* 0x0000004208067227 */ /* 0x000fe200078e00ff */
[----:B------:R-:W-:-:S02]  /*9cc0*/  LOP3.LUT R14, R0, 0xbd, R9, 0xfe, !PT ;  /* 0x000000bd000e7812 */ /* 0x000fc400078efe09 */
[----:B------:R-:W-:Y:S01]  /*9cd0*/  IABS R62, R16 ;  /* 0x00000010003e7213 */ /* 0x000fe20000000000 */
[----:B------:R-:W-:Y:S01]  /*9ce0*/  IMAD.MOV.U32 R10, RZ, RZ, R17 ;  /* 0x000000ffff0a7224 */ /* 0x000fe200078e0011 */
[----:B------:R-:W-:Y:S01]  /*9cf0*/  LOP3.LUT R17, R0, 0xbf, R9, 0xfe, !PT ;  /* 0x000000bf00117812 */ /* 0x000fe200078efe09 */
[----:B------:R-:W-:Y:S02]  /*9d00*/  IMAD.MOV R6, RZ, RZ, -R6 ;  /* 0x000000ffff067224 */ /* 0x000fe400078e0a06 */
[----:B------:R-:W-:Y:S01]  /*9d10*/  @!P4 IMAD.MOV R10, RZ, RZ, -R10 ;  /* 0x000000ffff0ac224 */ /* 0x000fe200078e0a0a */
[C---:B------:R-:W-:Y:S01]  /*9d20*/  ISETP.GT.U32.AND P4, PT, R7.reuse, R4, PT ;  /* 0x000000040700720c */ /* 0x040fe20003f84070 */
[----:B------:R-:W-:Y:S02]  /*9d30*/  IMAD R66, R7, R6, R66 ;  /* 0x0000000607427224 */ /* 0x000fe400078e0242 */
[----:B------:R-:W-:Y:S01]  /*9d40*/  IMAD.HI.U32 R2, R8, R65, RZ ;  /* 0x0000004108027227 */ /* 0x000fe200078e00ff */
[----:B------:R0:W-:Y:S03]  /*9d50*/  STL [R1+0xa94], R10 ;  /* 0x000a940a01007387 */ /* 0x0001e60000100800 */
[----:B------:R-:W-:Y:S01]  /*9d60*/  @!P6 IMAD.IADD R3, R3, 0x1, -R7 ;  /* 0x000000010303e824 */ /* 0x000fe200078e0a07 */
[----:B------:R-:W-:Y:S01]  /*9d70*/  ISETP.GT.U32.AND P6, PT, R7, R66, PT ;  /* 0x000000420700720c */ /* 0x000fe20003fc4070 */
[----:B------:R-:W-:-:S02]  /*9d80*/  IMAD.MOV R2, RZ, RZ, -R2 ;  /* 0x000000ffff027224 */ /* 0x000fc400078e0a02 */
[----:B------:R-:W-:Y:S02]  /*9d90*/  IMAD.MOV.U32 R12, RZ, RZ, R3 ;  /* 0x000000ffff0c7224 */ /* 0x000fe400078e0003 */
[C---:B------:R-:W-:Y:S01]  /*9da0*/  IMAD R65, R7.reuse, R2, R65 ;  /* 0x0000000207417224 */ /* 0x040fe200078e0241 */
[----:B------:R-:W-:Y:S01]  /*9db0*/  LOP3.LUT R2, R0, 0xbe, R9, 0xfe, !PT ;  /* 0x000000be00027812 */ /* 0x000fe200078efe09 */
[----:B0-----:R-:W-:Y:S02]  /*9dc0*/  IMAD.MOV.U32 R10, RZ, RZ, R15 ;  /* 0x000000ffff0a7224 */ /* 0x001fe400078e000f */
[----:B------:R-:W-:Y:S01]  /*9dd0*/  @!P5 IMAD.MOV R12, RZ, RZ, -R12 ;  /* 0x000000ffff0cd224 */ /* 0x000fe200078e0a0c */
[C---:B------:R-:W-:Y:S01]  /*9de0*/  ISETP.GT.U32.AND P5, PT, R7.reuse, R65, PT ;  /* 0x000000410700720c */ /* 0x040fe20003fa4070 */
[----:B------:R-:W-:Y:S01]  /*9df0*/  @!P3 IMAD.MOV R10, RZ, RZ, -R10 ;  /* 0x000000ffff0ab224 */ /* 0x000fe200078e0a0a */
[----:B------:R-:W-:Y:S01]  /*9e00*/  ISETP.GE.AND P3, PT, R64, RZ, PT ;  /* 0x000000ff4000720c */ /* 0x000fe20003f66270 */
[--C-:B------:R-:W-:Y:S01]  /*9e10*/  @!P4 IMAD.IADD R4, R4, 0x1, -R7.reuse ;  /* 0x000000010404c824 */ /* 0x100fe200078e0a07 */
[----:B------:R-:W-:Y:S01]  /*9e20*/  IABS R64, R64 ;  /* 0x0000004000407213 */ /* 0x000fe20000000000 */
[----:B------:R-:W-:Y:S01]  /*9e30*/  @!P6 IMAD.IADD R66, R66, 0x1, -R7 ;  /* 0x000000014242e824 */ /* 0x000fe200078e0a07 */
[----:B------:R0:W-:Y:S01]  /*9e40*/  STL [R1+0xa9c], R10 ;  /* 0x000a9c0a01007387 */ /* 0x0001e20000100800 */
[----:B------:R-:W-:Y:S01]  /*9e50*/  IMAD.MOV.U32 R41, RZ, RZ, R4 ;  /* 0x000000ffff297224 */ /* 0x000fe200078e0004 */
[----:B------:R-:W-:Y:S01]  /*9e60*/  IABS R4, R17 ;  /* 0x0000001100047213 */ /* 0x000fe20000000000 */
[----:B------:R-:W-:Y:S01]  /*9e70*/  IMAD.HI.U32 R6, R8, R64, RZ ;  /* 0x0000004008067227 */ /* 0x000fe200078e00ff */
[----:B------:R-:W-:Y:S01]  /*9e80*/  ISETP.GT.U32.AND P6, PT, R7, R66, PT ;  /* 0x000000420700720c */ /* 0x000fe20003fc4070 */
[----:B------:R1:W-:Y:S02]  /*9e90*/  STL [R1+0x9a8], R12 ;  /* 0x0009a80c01007387 */ /* 0x0003e40000100800 */
[----:B------:R-:W-:Y:S01]  /*9ea0*/  @!P0 IMAD.MOV R41, RZ, RZ, -R41 ;  /* 0x000000ffff298224 */ /* 0x000fe200078e0a29 */
[----:B------:R-:W-:Y:S01]  /*9eb0*/  ISETP.GE.AND P0, PT, R14, RZ, PT ;  /* 0x000000ff0e00720c */ /* 0x000fe20003f06270 */
[----:B------:R-:W-:Y:S01]  /*9ec0*/  IMAD.MOV R6, RZ, RZ, -R6 ;  /* 0x000000ffff067224 */ /* 0x000fe200078e0a06 */
[----:B0-----:R-:W-:Y:S01]  /*9ed0*/  LOP3.LUT R10, R0, 0xbc, R9, 0xfe, !PT ;  /* 0x000000bc000a7812 */ /* 0x001fe200078efe09 */
[----:B------:R-:W-:Y:S01]  /*9ee0*/  @!P5 IMAD.IADD R65, R65, 0x1, -R7 ;  /* 0x000000014141d824 */ /* 0x000fe200078e0a07 */
[----:B------:R-:W-:Y:S01]  /*9ef0*/  IABS R14, R14 ;  /* 0x0000000e000e7213 */ /* 0x000fe20000000000 */
[----:B------:R-:W-:Y:S01]  /*9f00*/  IMAD R64, R7, R6, R64 ;  /* 0x0000000607407224 */ /* 0x000fe200078e0240 */
[----:B------:R-:W-:Y:S01]  /*9f10*/  ISETP.GE.AND P4, PT, R10, RZ, PT ;  /* 0x000000ff0a00720c */ /* 0x000fe20003f86270 */
[----:B------:R-:W-:Y:S01]  /*9f20*/  IMAD.HI.U32 R15, R8, R61, RZ ;  /* 0x0000003d080f7227 */ /* 0x000fe200078e00ff */
[----:B------:R-:W-:-:S02]  /*9f30*/  IABS R10, R10 ;  /* 0x0000000a000a7213 */ /* 0x000fc40000000000 */
[----:B-1----:R-:W-:Y:S01]  /*9f40*/  IABS R12, R2 ;  /* 0x00000002000c7213 */ /* 0x002fe20000000000 */
[----:B------:R-:W-:Y:S01]  /*9f50*/  @!P6 IMAD.IADD R66, R66, 0x1, -R7 ;  /* 0x000000014242e824 */ /* 0x000fe200078e0a07 */
[C---:B------:R-:W-:Y:S01]  /*9f60*/  ISETP.GT.U32.AND P5, PT, R7.reuse, R65, PT ;  /* 0x000000410700720c */ /* 0x040fe20003fa4070 */
[----:B------:R-:W-:Y:S01]  /*9f70*/  IMAD.HI.U32 R3, R8, R10, RZ ;  /* 0x0000000a08037227 */ /* 0x000fe200078e00ff */
[----:B------:R-:W-:-:S03]  /*9f80*/  ISETP.GT.U32.AND P6, PT, R7, R64, PT ;  /* 0x000000400700720c */ /* 0x000fc60003fc4070 */
[----:B------:R-:W-:Y:S02]  /*9f90*/  IMAD.MOV R3, RZ, RZ, -R3 ;  /* 0x000000ffff037224 */ /* 0x000fe400078e0a03 */
[----:B------:R-:W-:-:S04]  /*9fa0*/  IMAD.HI.U32 R6, R8, R12, RZ ;  /* 0x0000000c08067227 */ /* 0x000fc800078e00ff */
[----:B------:R-:W-:Y:S02]  /*9fb0*/  IMAD R10, R7, R3, R10 ;  /* 0x00000003070a7224 */ /* 0x000fe400078e020a */
[----:B------:R-:W-:-:S04]  /*9fc0*/  IMAD.HI.U32 R3, R8, R14, RZ ;  /* 0x0000000e08037227 */ /* 0x000fc800078e00ff */
[----:B------:R-:W-:Y:S02]  /*9fd0*/  IMAD.MOV R3, RZ, RZ, -R3 ;  /* 0x000000ffff037224 */ /* 0x000fe400078e0a03 */
[----:B------:R-:W-:Y:S02]  /*9fe0*/  IMAD.MOV R6, RZ, RZ, -R6 ;  /* 0x000000ffff067224 */ /* 0x000fe400078e0a06 */
[C---:B------:R-:W-:Y:S02]  /*9ff0*/  IMAD R14, R7.reuse, R3, R14 ;  /* 0x00000003070e7224 */ /* 0x040fe400078e020e */
[----:B------:R-:W-:Y:S02]  /*a000*/  IMAD R12, R7, R6, R12 ;  /* 0x00000006070c7224 */ /* 0x000fe400078e020c */
[--C-:B------:R-:W-:Y:S01]  /*a010*/  @!P5 IMAD.IADD R65, R65, 0x1, -R7.reuse ;  /* 0x000000014141d824 */ /* 0x100fe200078e0a07 */
[C---:B------:R-:W-:Y:S01]  /*a020*/  ISETP.GT.U32.AND P5, PT, R7.reuse, R14, PT ;  /* 0x0000000e0700720c */ /* 0x040fe20003fa4070 */
[----:B------:R-:W-:Y:S01]  /*a030*/  @!P6 IMAD.IADD R64, R64, 0x1, -R7 ;  /* 0x000000014040e824 */ /* 0x000fe200078e0a07 */
[C---:B------:R-:W-:Y:S01]  /*a040*/  ISETP.GT.U32.AND P6, PT, R7.reuse, R12, PT ;  /* 0x0000000c0700720c */ /* 0x040fe20003fc4070 */
[----:B------:R-:W-:Y:S01]  /*a050*/  @!P2 IMAD.MOV R66, RZ, RZ, -R66 ;  /* 0x000000ffff42a224 */ /* 0x000fe200078e0a42 */
[----:B------:R-:W-:Y:S01]  /*a060*/  ISETP.GT.U32.AND P2, PT, R7, R10, PT ;  /* 0x0000000a0700720c */ /* 0x000fe20003f44070 */
[----:B------:R-:W-:-:S04]  /*a070*/  IMAD.HI.U32 R6, R8, R62, RZ ;  /* 0x0000003e08067227 */ /* 0x000fc800078e00ff */
[----:B------:R-:W-:-:S04]  /*a080*/  IMAD.HI.U32 R3, R8, R4, RZ ;  /* 0x0000000408037227 */ /* 0x000fc800078e00ff */
[--C-:B------:R-:W-:Y:S02]  /*a090*/  @!P5 IMAD.IADD R14, R14, 0x1, -R7.reuse ;  /* 0x000000010e0ed824 */ /* 0x100fe400078e0a07 */
[--C-:B------:R-:W-:Y:S02]  /*a0a0*/  @!P6 IMAD.IADD R12, R12, 0x1, -R7.reuse ;  /* 0x000000010c0ce824 */ /* 0x100fe400078e0a07 */
[----:B------:R-:W-:Y:S01]  /*a0b0*/  @!P2 IMAD.IADD R10, R10, 0x1, -R7 ;  /* 0x000000010a0aa824 */ /* 0x000fe200078e0a07 */
[C---:B------:R-:W-:Y:S01]  /*a0c0*/  ISETP.GT.U32.AND P6, PT, R7.reuse, R14, PT ;  /* 0x0000000e0700720c */ /* 0x040fe20003fc4070 */
[----:B------:R-:W-:Y:S01]  /*a0d0*/  IMAD.MOV R6, RZ, RZ, -R6 ;  /* 0x000000ffff067224 */ /* 0x000fe200078e0a06 */
[C---:B------:R-:W-:Y:S01]  /*a0e0*/  ISETP.GT.U32.AND P2, PT, R7.reuse, R64, PT ;  /* 0x000000400700720c */ /* 0x040fe20003f44070 */
[----:B------:R-:W-:Y:S01]  /*a0f0*/  IMAD.MOV R3, RZ, RZ, -R3 ;  /* 0x000000ffff037224 */ /* 0x000fe200078e0a03 */
[C---:B------:R-:W-:Y:S01]  /*a100*/  ISETP.GT.U32.AND P5, PT, R7.reuse, R10, PT ;  /* 0x0000000a0700720c */ /* 0x040fe20003fa4070 */
[C---:B------:R-:W-:Y:S01]  /*a110*/  IMAD R62, R7.reuse, R6, R62 ;  /* 0x00000006073e7224 */ /* 0x040fe200078e023e */
[C-C-:B------:R-:W-:Y:S01]  /*a120*/  LOP3.LUT R6, R0.reuse, 0xc3, R9.reuse, 0xfe, !PT ;  /* 0x000000c300067812 */ /* 0x140fe200078efe09 */
[C---:B------:R-:W-:Y:S01]  /*a130*/  IMAD R4, R7.reuse, R3, R4 ;  /* 0x0000000307047224 */ /* 0x040fe200078e0204 */
[----:B------:R-:W-:Y:S01]  /*a140*/  LOP3.LUT R3, R0, 0xc2, R9, 0xfe, !PT ;  /* 0x000000c200037812 */ /* 0x000fe200078efe09 */
[----:B------:R-:W-:Y:S01]  /*a150*/  @!P1 IMAD.MOV R65, RZ, RZ, -R65 ;  /* 0x000000ffff419224 */ /* 0x000fe200078e0a41 */
[C---:B------:R-:W-:Y:S01]  /*a160*/  ISETP.GT.U32.AND P1, PT, R7.reuse, R12, PT ;  /* 0x0000000c0700720c */ /* 0x040fe20003f24070 */
[----:B------:R-:W-:Y:S01]  /*a170*/  IMAD.MOV R15, RZ, RZ, -R15 ;  /* 0x000000ffff0f7224 */ /* 0x000fe200078e0a0f */
[----:B------:R-:W-:Y:S01]  /*a180*/  IABS R60, R3 ;  /* 0x00000003003c7213 */ /* 0x000fe20000000000 */
[--C-:B------:R-:W-:Y:S01]  /*a190*/  @!P6 IMAD.IADD R14, R14, 0x1, -R7.reuse ;  /* 0x000000010e0ee824 */ /* 0x100fe200078e0a07 */
[C---:B------:R-:W-:Y:S01]  /*a1a0*/  ISETP.GT.U32.AND P6, PT, R7.reuse, R62, PT ;  /* 0x0000003e0700720c */ /* 0x040fe20003fc4070 */
[--C-:B------:R-:W-:Y:S01]  /*a1b0*/  @!P2 IMAD.IADD R64, R64, 0x1, -R7.reuse ;  /* 0x000000014040a824 */ /* 0x100fe200078e0a07 */
[----:B------:R-:W-:Y:S01]  /*a1c0*/  ISETP.GT.U32.AND P2, PT, R7, R4, PT ;  /* 0x000000040700720c */ /* 0x000fe20003f44070 */
[----:B------:R-:W-:Y:S01]  /*a1d0*/  @!P5 IMAD.IADD R10, R10, 0x1, -R7 ;  /* 0x000000010a0ad824 */ /* 0x000fe200078e0a07 */
[----:B------:R-:W-:Y:S01]  /*a1e0*/  ISETP.GE.AND P5, PT, R2, RZ, PT ;  /* 0x000000ff0200720c */ /* 0x000fe20003fa6270 */
[----:B------:R-:W-:Y:S01]  /*a1f0*/  IMAD.HI.U32 R2, R8, R60, RZ ;  /* 0x0000003c08027227 */ /* 0x000fe200078e00ff */
[----:B------:R-:W-:-:S03]  /*a200*/  IABS R58, R6 ;  /* 0x00000006003a7213 */ /* 0x000fc60000000000 */
[--C-:B------:R-:W-:Y:S01]  /*a210*/  @!P1 IMAD.IADD R12, R12, 0x1, -R7.reuse ;  /* 0x000000010c0c9824 */ /* 0x100fe200078e0a07 */
[----:B------:R-:W-:Y:S01]  /*a220*/  ISETP.GE.AND P1, PT, R17, RZ, PT ;  /* 0x000000ff1100720c */ /* 0x000fe20003f26270 */
[----:B------:R-:W-:Y:S02]  /*a230*/  IMAD.MOV R2, RZ, RZ, -R2 ;  /* 0x000000ffff027224 */ /* 0x000fe400078e0a02 */
[--C-:B------:R-:W-:Y:S02]  /*a240*/  @!P6 IMAD.IADD R62, R62, 0x1, -R7.reuse ;  /* 0x000000013e3ee824 */ /* 0x100fe400078e0a07 */
[----:B------:R-:W-:Y:S01]  /*a250*/  @!P2 IMAD.IADD R4, R4, 0x1, -R7 ;  /* 0x000000010404a824 */ /* 0x000fe200078e0a07 */
[----:B------:R-:W-:Y:S01]  /*a260*/  ISETP.GE.AND P2, PT, R16, RZ, PT ;  /* 0x000000ff1000720c */ /* 0x000fe20003f46270 */
[C---:B------:R-:W-:Y:S01]  /*a270*/  IMAD R61, R7.reuse, R15, R61 ;  /* 0x0000000f073d7224 */ /* 0x040fe200078e023d */
[----:B------:R-:W-:Y:S01]  /*a280*/  ISETP.GT.U32.AND P6, PT, R7, R62, PT ;  /* 0x0000003e0700720c */ /* 0x000fe20003fc4070 */
[----:B------:R-:W-:-:S04]  /*a290*/  IMAD.HI.U32 R15, R8, R58, RZ ;  /* 0x0000003a080f7227 */ /* 0x000fc800078e00ff */
[----:B------:R-:W-:Y:S02]  /*a2a0*/  IMAD.MOV.U32 R19, RZ, RZ, R10 ;  /* 0x000000ffff137224 */ /* 0x000fe400078e000a */
[C---:B------:R-:W-:Y:S01]  /*a2b0*/  IMAD R60, R7.reuse, R2, R60 ;  /* 0x00000002073c7224 */ /* 0x040fe200078e023c */
[C---:B------:R-:W-:Y:S01]  /*a2c0*/  LOP3.LUT R2, R0.reuse, 0xc4, R9, 0xfe, !PT ;  /* 0x000000c400027812 */ /* 0x040fe200078efe09 */
[----:B------:R-:W-:Y:S01]  /*a2d0*/  @!P3 IMAD.MOV R64, RZ, RZ, -R64 ;  /* 0x000000ffff40b224 */ /* 0x000fe200078e0a40 */
[C---:B------:R-:W-:Y:S01]  /*a2e0*/  ISETP.GT.U32.AND P3, PT, R7.reuse, R4, PT ;  /* 0x000000040700720c */ /* 0x040fe20003f64070 */
[----:B------:R-:W-:Y:S02]  /*a2f0*/  IMAD.MOV.U32 R10, RZ, RZ, R12 ;  /* 0x000000ffff0a7224 */ /* 0x000fe400078e000c */
[----:B------:R-:W-:Y:S02]  /*a300*/  IMAD.MOV R15, RZ, RZ, -R15 ;  /* 0x000000ffff0f7224 */ /* 0x000fe400078e0a0f */
[----:B------:R-:W-:Y:S01]  /*a310*/  @!P5 IMAD.MOV R10, RZ, RZ, -R10 ;  /* 0x000000ffff0ad224 */ /* 0x000fe200078e0a0a */
[C---:B------:R-:W-:Y:S01]  /*a320*/  ISETP.GT.U32.AND P5, PT, R7.reuse, R60, PT ;  /* 0x0000003c0700720c */ /* 0x040fe20003fa4070 */
[----:B------:R-:W-:Y:S01]  /*a330*/  IMAD R58, R7, R15, R58 ;  /* 0x0000000f073a7224 */ /* 0x000fe200078e023a */
[----:B------:R-:W-:Y:S01]  /*a340*/  LOP3.LUT R15, R0, 0xc6, R9, 0xfe, !PT ;  /* 0x000000c6000f7812 */ /* 0x000fe200078efe09 */
[----:B------:R-:W-:-:S02]  /*a350*/  @!P6 IMAD.IADD R62, R62, 0x1, -R7 ;  /* 0x000000013e3ee824 */ /* 0x000fc400078e0a07 */
[----:B------:R-:W-:Y:S01]  /*a360*/  IMAD.MOV.U32 R18, RZ, RZ, R14 ;  /* 0x000000ffff127224 */ /* 0x000fe200078e000e */
[C---:B------:R-:W-:Y:S01]  /*a370*/  ISETP.GT.U32.AND P6, PT, R7.reuse, R58, PT ;  /* 0x0000003a0700720c */ /* 0x040fe20003fc4070 */
[----:B------:R-:W-:Y:S01]  /*a380*/  @!P4 IMAD.MOV R19, RZ, RZ, -R19 ;  /* 0x000000ffff13c224 */ /* 0x000fe200078e0a13 */
[----:B------:R-:W-:Y:S01]  /*a390*/  ISETP.GT.U32.AND P4, PT, R7, R61, PT ;  /* 0x0000003d0700720c */ /* 0x000fe20003f84070 */
[--C-:B------:R-:W-:Y:S01]  /*a3a0*/  @!P3 IMAD.IADD R4, R4, 0x1, -R7.reuse ;  /* 0x000000010404b824 */ /* 0x100fe200078e0a07 */
[----:B------:R-:W-:Y:S01]  /*a3b0*/  ISETP.GE.AND P3, PT, R3, RZ, PT ;  /* 0x000000ff0300720c */ /* 0x000fe20003f66270 */
[----:B------:R-:W-:Y:S01]  /*a3c0*/  @!P0 IMAD.MOV R18, RZ, RZ, -R18 ;  /* 0x000000ffff128224 */ /* 0x000fe200078e0a12 */
[----:B------:R-:W-:Y:S01]  /*a3d0*/  ISETP.GE.AND P0, PT, R13, RZ, PT ;  /* 0x000000ff0d00720c */ /* 0x000fe20003f06270 */
[----:B------:R-:W-:Y:S01]  /*a3e0*/  IMAD.MOV.U32 R12, RZ, RZ, R4 ;  /* 0x000000ffff0c7224 */ /* 0x000fe200078e0004 */
[----:B------:R-:W-:Y:S01]  /*a3f0*/  IABS R13, R2 ;  /* 0x00000002000d7213 */ /* 0x000fe20000000000 */
[----:B------:R-:W-:Y:S01]  /*a400*/  @!P5 IMAD.IADD R60, R60, 0x1, -R7 ;  /* 0x000000013c3cd824 */ /* 0x000fe200078e0a07 */
[----:B------:R-:W-:Y:S01]  /*a410*/  LOP3.LUT R3, R0, 0xc5, R9, 0xfe, !PT ;  /* 0x000000c500037812 */ /* 0x000fe200078efe09 */
[----:B------:R-:W-:Y:S01]  /*a420*/  STL [R1+0x5b8], R19 ;  /* 0x0005b81301007387 */ /* 0x000fe20000100800 */
[----:B------:R-:W-:Y:S01]  /*a430*/  @!P1 IMAD.MOV R12, RZ, RZ, -R12 ;  /* 0x000000ffff0c9224 */ /* 0x000fe200078e0a0c */
[----:B------:R-:W-:Y:S01]  /*a440*/  IABS R16, R15 ;  /* 0x0000000f00107213 */ /* 0x000fe20000000000 */
[----:B------:R-:W-:Y:S01]  /*a450*/  IMAD.HI.U32 R4, R8, R13, RZ ;  /* 0x0000000d08047227 */ /* 0x000fe200078e00ff */
[----:B------:R0:W-:Y:S01]  /*a460*/  STL [R1+0x5bc], R18 ;  /* 0x0005bc1201007387 */ /* 0x0001e20000100800 */
[----:B------:R-:W-:-:S02]  /*a470*/  ISETP.GT.U32.AND P1, PT, R7, R60, PT ;  /* 0x0000003c0700720c */ /* 0x000fc40003f24070 */
[--C-:B------:R-:W-:Y:S01]  /*a480*/  @!P6 IMAD.IADD R58, R58, 0x1, -R7.reuse ;  /* 0x000000013a3ae824 */ /* 0x100fe200078e0a07 */
[----:B------:R1:W-:Y:S01]  /*a490*/  STL [R1+0x994], R10 ;  /* 0x0009940a01007387 */ /* 0x0003e20000100800 */
[----:B------:R-:W-:Y:S01]  /*a4a0*/  @!P4 IMAD.IADD R61, R61, 0x1, -R7 ;  /* 0x000000013d3dc824 */ /* 0x000fe200078e0a07 */
[----:B------:R-:W-:Y:S01]  /*a4b0*/  ISETP.GE.AND P4, PT, R6, RZ, PT ;  /* 0x000000ff0600720c */ /* 0x000fe20003f86270 */
[----:B------:R-:W-:Y:S01]  /*a4c0*/  IMAD.MOV R4, RZ, RZ, -R4 ;  /* 0x000000ffff047224 */ /* 0x000fe200078e0a04 */
[C---:B------:R-:W-:Y:S01]  /*a4d0*/  ISETP.GT.U32.AND P6, PT, R7.reuse, R58, PT ;  /* 0x0000003a0700720c */ /* 0x040fe20003fc4070 */
[----:B------:R2:W-:Y:S01]  /*a4e0*/  STL [R1+0x5c0], R12 ;  /* 0x0005c00c01007387 */ /* 0x0005e20000100800 */
[C---:B------:R-:W-:Y:S01]  /*a4f0*/  ISETP.GT.U32.AND P5, PT, R7.reuse, R61, PT ;  /* 0x0000003d0700720c */ /* 0x040fe20003fa4070 */
[----:B------:R-:W-:Y:S01]  /*a500*/  IMAD R4, R7, R4, R13 ;  /* 0x0000000407047224 */ /* 0x000fe200078e020d */
[----:B0-----:R-:W-:Y:S01]  /*a510*/  LOP3.LUT R18, R0, 0xf2, R9, 0xfe, !PT ;  /* 0x000000f200127812 */ /* 0x001fe200078efe09 */
[----:B------:R-:W-:Y:S01]  /*a520*/  IMAD.MOV.U32 R13, RZ, RZ, R16 ;  /* 0x000000ffff0d7224 */ /* 0x000fe200078e0010 */
[----:B-1----:R-:W-:Y:S01]  /*a530*/  IABS R10, R3 ;  /* 0x00000003000a7213 */ /* 0x002fe20000000000 */
[----:B------:R-:W-:Y:S01]  /*a540*/  @!P1 IMAD.IADD R60, R60, 0x1, -R7 ;  /* 0x000000013c3c9824 */ /* 0x000fe200078e0a07 */
[----:B------:R-:W-:Y:S01]  /*a550*/  ISETP.GE.AND P1, PT, R2, RZ, PT ;  /* 0x000000ff0200720c */ /* 0x000fe20003f26270 */
[----:B------:R-:W-:-:S02]  /*a560*/  @!P2 IMAD.MOV R62, RZ, RZ, -R62 ;  /* 0x000000ffff3ea224 */ /* 0x000fc400078e0a3e */
[----:B------:R-:W-:Y:S01]  /*a570*/  IMAD.HI.U32 R6, R8, R10, RZ ;  /* 0x0000000a08067227 */ /* 0x000fe200078e00ff */
[----:B--2---:R-:W-:-:S03]  /*a580*/  LOP3.LUT R12, R0, 0xc7, R9, 0xfe, !PT ;  /* 0x000000c7000c7812 */ /* 0x004fc600078efe09 */
[----:B------:R-:W-:Y:S01]  /*a590*/  IMAD.MOV R16, RZ, RZ, -R6 ;  /* 0x000000ffff107224 */ /* 0x000fe200078e0a06 */
[----:B------:R-:W-:Y:S01]  /*a5a0*/  IABS R14, R12 ;  /* 0x0000000c000e7213 */ /* 0x000fe20000000000 */
[----:B------:R-:W-:Y:S02]  /*a5b0*/  @!P6 IMAD.IADD R58, R58, 0x1, -R7 ;  /* 0x000000013a3ae824 */ /* 0x000fe400078e0a07 */
[----:B------:R-:W-:Y:S01]  /*a5c0*/  IMAD R2, R7, R16, R10 ;  /* 0x0000001007027224 */ /* 0x000fe200078e020a */
[----:B------:R-:W-:Y:S01]  /*a5d0*/  LOP3.LUT R10, R0, 0xc8, R9, 0xfe, !PT ;  /* 0x000000c8000a7812 */ /* 0x000fe200078efe09 */
[----:B------:R-:W-:-:S03]  /*a5e0*/  IMAD.HI.U32 R16, R8, R13, RZ ;  /* 0x0000000d08107227 */ /* 0x000fc600078e00ff */
[----:B------:R-:W-:Y:S01]  /*a5f0*/  ISETP.GT.U32.AND P6, PT, R7, R2, PT ;  /* 0x000000020700720c */ /* 0x000fe20003fc4070 */
[----:B------:R-:W-:Y:S01]  /*a600*/  @!P5 IMAD.IADD R61, R61, 0x1, -R7 ;  /* 0x000000013d3dd824 */ /* 0x000fe200078e0a07 */
[C---:B------:R-:W-:Y:S01]  /*a610*/  ISETP.GT.U32.AND P5, PT, R7.reuse, R4, PT ;  /* 0x000000040700720c */ /* 0x040fe20003fa4070 */
[----:B------:R-:W-:Y:S01]  /*a620*/  IMAD.MOV R16, RZ, RZ, -R16 ;  /* 0x000000ffff107224 */ /* 0x000fe200078e0a10 */
[----:B------:R-:W-:Y:S01]  /*a630*/  IABS R38, R10 ;  /* 0x0000000a00267213 */ /* 0x000fe20000000000 */
[----:B------:R-:W-:Y:S02]  /*a640*/  @!P0 IMAD.MOV R61, RZ, RZ, -R61 ;  /* 0x000000ffff3d8224 */ /* 0x000fe400078e0a3d */
[----:B------:R-:W-:Y:S02]  /*a650*/  IMAD R13, R7, R16, R13 ;  /* 0x00000010070d7224 */ /* 0x000fe400078e020d */
[----:B------:R-:W-:-:S04]  /*a660*/  IMAD.HI.U32 R16, R8, R38, RZ ;  /* 0x0000002608107227 */ /* 0x000fc800078e00ff */
[----:B------:R-:W-:Y:S01]  /*a670*/  @!P6 IMAD.IADD R2, R2, 0x1, -R7 ;  /* 0x000000010202e824 */ /* 0x000fe200078e0a07 */
[C---:B------:R-:W-:Y:S01]  /*a680*/  ISETP.GT.U32.AND P6, PT, R7.reuse, R13, PT ;  /* 0x0000000d0700720c */ /* 0x040fe20003fc4070 */
[----:B------:R-:W-:Y:S02]  /*a690*/  IMAD.MOV.U32 R6, RZ, RZ, R14 ;  /* 0x000000ffff067224 */ /* 0x000fe400078e000e */
[----:B------:R-:W-:Y:S01]  /*a6a0*/  IMAD.MOV R16, RZ, RZ, -R16 ;  /* 0x000000ffff107224 */ /* 0x000fe200078e0a10 */
[----:B------:R-:W-:Y:S01]  /*a6b0*/  ISETP.GT.U32.AND P0, PT, R7, R2, PT ;  /* 0x000000020700720c */ /* 0x000fe20003f04070 */
[----:B------:R-:W-:-:S04]  /*a6c0*/  IMAD.HI.U32 R14, R8, R6, RZ ;  /* 0x00000006080e7227 */ /* 0x000fc800078e00ff */
[----:B------:R-:W-:Y:S01]  /*a6d0*/  @!P5 IMAD.IADD R4, R4, 0x1, -R7 ;  /* 0x000000010404d824 */ /* 0x000fe200078e0a07 */
[----:B------:R-:W-:Y:S01]  /*a6e0*/  ISETP.GE.AND P5, PT, R3, RZ, PT ;  /* 0x000000ff0300720c */ /* 0x000fe20003fa6270 */
[C---:B------:R-:W-:Y:S01]  /*a6f0*/  IMAD R38, R7.reuse, R16, R38 ;  /* 0x0000001007267224 */ /* 0x040fe200078e0226 */
[----:B------:R-:W-:Y:S01]  /*a700*/  LOP3.LUT R3, R0, 0xc9, R9, 0xfe, !PT ;  /* 0x000000c900037812 */ /* 0x000fe200078efe09 */
[----:B------:R-:W-:Y:S01]  /*a710*/  IMAD.MOV R14, RZ, RZ, -R14 ;  /* 0x000000ffff0e7224 */ /* 0x000fe200078e0a0e */
[C---:B------:R-:W-:Y:S01]  /*a720*/  ISETP.GT.U32.AND P2, PT, R7.reuse, R4, PT ;  /* 0x000000040700720c */ /* 0x040fe20003f44070 */
[----:B------:R-:W-:Y:S02]  /*a730*/  @!P4 IMAD.MOV R58, RZ, RZ, -R58 ;  /* 0x000000ffff3ac224 */ /* 0x000fe400078e0a3a */
[--C-:B------:R-:W-:Y:S01]  /*a740*/  @!P0 IMAD.IADD R2, R2, 0x1, -R7.reuse ;  /* 0x0000000102028824 */ /* 0x100fe200078e0a07 */
[C---:B------:R-:W-:Y:S01]  /*a750*/  ISETP.GT.U32.AND P0, PT, R7.reuse, R38, PT ;  /* 0x000000260700720c */ /* 0x040fe20003f04070 */
[----:B------:R-:W-:Y:S01]  /*a760*/  IMAD R6, R7, R14, R6 ;  /* 0x0000000e07067224 */ /* 0x000fe200078e0206 */
[----:B------:R-:W-:Y:S01]  /*a770*/  IABS R14, R3 ;  /* 0x00000003000e7213 */ /* 0x000fe20000000000 */
[----:B------:R-:W-:Y:S01]  /*a780*/  @!P6 IMAD.IADD R13, R13, 0x1, -R7 ;  /* 0x000000010d0de824 */ /* 0x000fe200078e0a07 */
[----:B------:R-:W-:Y:S01]  /*a790*/  ISETP.GE.AND P6, PT, R10, RZ, PT ;  /* 0x000000ff0a00720c */ /* 0x000fe20003fc6270 */
[----:B------:R-:W-:Y:S01]  /*a7a0*/  @!P3 IMAD.MOV R60, RZ, RZ, -R60 ;  /* 0x000000ffff3cb224 */ /* 0x000fe200078e0a3c */
[----:B------:R-:W-:Y:S01]  /*a7b0*/  ISETP.GT.U32.AND P4, PT, R7, R6, PT ;  /* 0x000000060700720c */ /* 0x000fe20003f84070 */
[----:B------:R-:W-:Y:S01]  /*a7c0*/  IMAD.MOV.U32 R29, RZ, RZ, R14 ;  /* 0x000000ffff1d7224 */ /* 0x000fe200078e000e */
[----:B------:R-:W-:Y:S01]  /*a7d0*/  LOP3.LUT R14, R0, 0xca, R9, 0xfe, !PT ;  /* 0x000000ca000e7812 */ /* 0x000fe200078efe09 */
[----:B------:R-:W-:Y:S01]  /*a7e0*/  @!P2 IMAD.IADD R4, R4, 0x1, -R7 ;  /* 0x000000010404a824 */ /* 0x000fe200078e0a07 */
[----:B------:R-:W-:Y:S01]  /*a7f0*/  ISETP.GE.AND P3, PT, R15, RZ, PT ;  /* 0x000000ff0f00720c */ /* 0x000fe20003f66270 */
[----:B------:R-:W-:Y:S01]  /*a800*/  IMAD.HI.U32 R15, R8, R29, RZ ;  /* 0x0000001d080f7227 */ /* 0x000fe200078e00ff */
[----:B------:R-:W-:-:S02]  /*a810*/  IABS R19, R14 ;  /* 0x0000000e00137213 */ /* 0x000fc40000000000 */
[----:B------:R-:W-:Y:S01]  /*a820*/  ISETP.GE.AND P2, PT, R12, RZ, PT ;  /* 0x000000ff0c00720c */ /* 0x000fe20003f46270 */
[----:B------:R-:W-:Y:S01]  /*a830*/  @!P0 IMAD.IADD R38, R38, 0x1, -R7 ;  /* 0x0000000126268824 */ /* 0x000fe200078e0a07 */
[----:B------:R-:W-:Y:S01]  /*a840*/  LOP3.LUT R12, R0, 0xcb, R9, 0xfe, !PT ;  /* 0x000000cb000c7812 */ /* 0x000fe200078efe09 */
[----:B------:R-:W-:Y:S02]  /*a850*/  IMAD.MOV.U32 R17, RZ, RZ, R4 ;  /* 0x000000ffff117224 */ /* 0x000fe400078e0004 */
[----:B------:R-:W-:Y:S01]  /*a860*/  IMAD.MOV.U32 R4, RZ, RZ, R2 ;  /* 0x000000ffff047224 */ /* 0x000fe200078e0002 */
[----:B------:R-:W-:Y:S01]  /*a870*/  ISETP.GT.U32.AND P0, PT, R7, R38, PT ;  /* 0x000000260700720c */ /* 0x000fe20003f04070 */
[----:B------:R-:W-:Y:S01]  /*a880*/  IMAD.HI.U32 R2, R8, R19, RZ ;  /* 0x0000001308027227 */ /* 0x000fe200078e00ff */
[----:B------:R-:W-:-:S03]  /*a890*/  IABS R25, R12 ;  /* 0x0000000c00197213 */ /* 0x000fc60000000000 */
[----:B------:R-:W-:Y:S02]  /*a8a0*/  IMAD.MOV R2, RZ, RZ, -R2 ;  /* 0x000000ffff027224 */ /* 0x000fe400078e0a02 */
[----:B------:R-:W-:Y:S01]  /*a8b0*/  @!P4 IMAD.IADD R6, R6, 0x1, -R7 ;  /* 0x000000010606c824 */ /* 0x000fe200078e0a07 */
[C---:B------:R-:W-:Y:S01]  /*a8c0*/  ISETP.GT.U32.AND P4, PT, R7.reuse, R13, PT ;  /* 0x0000000d0700720c */ /* 0x040fe20003f84070 */
[C---:B------:R-:W-:Y:S01]  /*a8d0*/  IMAD R19, R7.reuse, R2, R19 ;  /* 0x0000000207137224 */ /* 0x040fe200078e0213 */
[----:B------:R-:W-:Y:S01]  /*a8e0*/  LOP3.LUT R2, R0, 0xcc, R9, 0xfe, !PT ;  /* 0x000000cc00027812 */ /* 0x000fe200078efe09 */
[----:B------:R-:W-:Y:S01]  /*a8f0*/  @!P1 IMAD.MOV R17, RZ, RZ, -R17 ;  /* 0x000000ffff119224 */ /* 0x000fe200078e0a11 */
[C---:B------:R-:W-:Y:S01]  /*a900*/  ISETP.GT.U32.AND P1, PT, R7.reuse, R6, PT ;  /* 0x000000060700720c */ /* 0x040fe20003f24070 */
[----:B------:R-:W-:Y:S01]  /*a910*/  @!P0 IMAD.IADD R38, R38, 0x1, -R7 ;  /* 0x0000000126268824 */ /* 0x000fe200078e0a07 */
[----:B------:R-:W-:Y:S01]  /*a920*/  ISETP.GT.U32.AND P0, PT, R7, R19, PT ;  /* 0x000000130700720c */ /* 0x000fe20003f04070 */
[----:B------:R-:W-:Y:S01]  /*a930*/  IMAD.MOV R15, RZ, RZ, -R15 ;  /* 0x000000ffff0f7224 */ /* 0x000fe200078e0a0f */
[----:B------:R0:W-:Y:S01]  /*a940*/  STL [R1+0x5b0], R17 ;  /* 0x0005b01101007387 */ /* 0x0001e20000100800 */
[----:B------:R-:W-:Y:S01]  /*a950*/  @!P5 IMAD.MOV R4, RZ, RZ, -R4 ;  /* 0x000000ffff04d224 */ /* 0x000fe200078e0a04 */
[----:B------:R-:W-:Y:S01]  /*a960*/  ISETP.GE.AND P5, PT, R3, RZ, PT ;  /* 0x000000ff0300720c */ /* 0x000fe20003fa6270 */
[----:B------:R-:W-:Y:S01]  /*a970*/  IMAD R29, R7, R15, R29 ;  /* 0x0000000f071d7224 */ /* 0x000fe200078e021d */
[----:B------:R-:W-:Y:S01]  /*a980*/  IABS R3, R2 ;  /* 0x0000000200037213 */ /* 0x000fe20000000000 */
[--C-:B------:R-:W-:Y:S01]  /*a990*/  @!P4 IMAD.IADD R13, R13, 0x1, -R7.reuse ;  /* 0x000000010d0dc824 */ /* 0x100fe200078e0a07 */
[----:B------:R1:W-:Y:S01]  /*a9a0*/  STL [R1+0x5ac], R4 ;  /* 0x0005ac0401007387 */ /* 0x0003e20000100800 */
[----:B------:R-:W-:Y:S01]  /*a9b0*/  @!P6 IMAD.MOV R38, RZ, RZ, -R38 ;  /* 0x000000ffff26e224 */ /* 0x000fe200078e0a26 */
[----:B------:R-:W-:Y:S01]  /*a9c0*/  ISETP.GT.U32.AND P4, PT, R7, R29, PT ;  /* 0x0000001d0700720c */ /* 0x000fe20003f84070 */
[----:B------:R-:W-:Y:S01]  /*a9d0*/  @!P1 IMAD.IADD R6, R6, 0x1, -R7 ;  /* 0x0000000106069824 */ /* 0x000fe200078e0a07 */
[----:B------:R-:W-:Y:S01]  /*a9e0*/  ISETP.GE.AND P1, PT, R14, RZ, PT ;  /* 0x000000ff0e00720c */ /* 0x000fe20003f26270 */
[----:B------:R-:W-:Y:S01]  /*a9f0*/  IMAD.HI.U32 R14, R8, R25, RZ ;  /* 0x00000019080e7227 */ /* 0x000fe200078e00ff */
[----:B------:R-:W-:-:S02]  /*aa00*/  ISETP.GE.AND P6, PT, R2, RZ, PT ;  /* 0x000000ff0200720c */ /* 0x000fc40003fc6270 */
[C---:B0-----:R-:W-:Y:S01]  /*aa10*/  LOP3.LUT R17, R0.reuse, 0xeb, R9, 0xfe, !PT ;  /* 0x000000eb00117812 */ /* 0x041fe200078efe09 */
[----:B------:R-:W-:Y:S01]  /*aa20*/  IMAD.MOV.U32 R15, RZ, RZ, R13 ;  /* 0x000000ffff0f7224 */ /* 0x000fe200078e000d */
[----:B-1----:R-:W-:Y:S01]  /*aa30*/  LOP3.LUT R4, R0, 0xcd, R9, 0xfe, !PT ;  /* 0x000000cd00047812 */ /* 0x002fe200078efe09 */
[----:B------:R-:W-:Y:S01]  /*aa40*/  @!P0 IMAD.IADD R19, R19, 0x1, -R7 ;  /* 0x0000000113138824 */ /* 0x000fe200078e0a07 */
[----:B------:R-:W-:Y:S01]  /*aa50*/  IABS R37, R17 ;  /* 0x0000001100257213 */ /* 0x000fe20000000000 */
[----:B------:R-:W-:Y:S01]  /*aa60*/  IMAD.MOV R14, RZ, RZ, -R14 ;  /* 0x000000ffff0e7224 */ /* 0x000fe200078e0a0e */
[----:B------:R-:W-:Y:S01]  /*aa70*/  IABS R10, R4 ;  /* 0x00000004000a7213 */ /* 0x000fe20000000000 */
[----:B------:R-:W-:Y:S01]  /*aa80*/  @!P3 IMAD.MOV R15, RZ, RZ, -R15 ;  /* 0x000000ffff0fb224 */ /* 0x000fe200078e0a0f */
[----:B------:R-:W-:Y:S01]  /*aa90*/  ISETP.GE.AND P3, PT, R12, RZ, PT ;  /* 0x000000ff0c00720c */ /* 0x000fe20003f66270 */
[----:B------:R-:W-:Y:S01]  /*aaa0*/  IMAD.HI.U32 R12, R8, R3, RZ ;  /* 0x00000003080c7227 */ /* 0x000fe200078e00ff */
[----:B------:R-:W-:-:S02]  /*aab0*/  ISETP.GT.U32.AND P0, PT, R7, R19, PT ;  /* 0x000000130700720c */ /* 0x000fc40003f04070 */
[----:B------:R-:W-:Y:S01]  /*aac0*/  STL [R1+0x5a8], R15 ;  /* 0x0005a80f01007387 */ /* 0x000fe20000100800 */
[C---:B------:R-:W-:Y:S02]  /*aad0*/  IMAD R25, R7.reuse, R14, R25 ;  /* 0x0000000e07197224 */ /* 0x040fe400078e0219 */
[----:B------:R-:W-:Y:S02]  /*aae0*/  IMAD.MOV.U32 R13, RZ, RZ, R6 ;  /* 0x000000ffff0d7224 */ /* 0x000fe400078e0006 */
[----:B------:R-:W-:Y:S02]  /*aaf0*/  IMAD.MOV R12, RZ, RZ, -R12 ;  /* 0x000000ffff0c7224 */ /* 0x000fe400078e0a0c */
[----:B------:R-:W-:Y:S01]  /*ab00*/  @!P2 IMAD.MOV R13, RZ, RZ, -R13 ;  /* 0x000000ffff0da224 */ /* 0x000fe200078e0a0d */
[C---:B------:R-:W-:Y:S01]  /*ab10*/  ISETP.GT.U32.AND P2, PT, R7.reuse, R25, PT ;  /* 0x000000190700720c */ /* 0x040fe20003f44070 */
[----:B------:R-:W-:Y:S02]  /*ab20*/  IMAD R3, R7, R12, R3 ;  /* 0x0000000c07037224 */ /* 0x000fe400078e0203 */
[--C-:B------:R-:W-:Y:S01]  /*ab30*/  @!P4 IMAD.IADD R29, R29, 0x1, -R7.reuse ;  /* 0x000000011d1dc824 */ /* 0x100fe200078e0a07 */
[----:B------:R0:W-:Y:S01]  /*ab40*/  STL [R1+0x5b4], R13 ;  /* 0x0005b40d01007387 */ /* 0x0001e20000100800 */
[----:B------:R-:W-:Y:S01]  /*ab50*/  @!P0 IMAD.IADD R19, R19, 0x1, -R7 ;  /* 0x0000000113138824 */ /* 0x000fe200078e0a07 */
[C---:B------:R-:W-:Y:S01]  /*ab60*/  ISETP.GT.U32.AND P0, PT, R7.reuse, R3, PT ;  /* 0x000000030700720c */ /* 0x040fe20003f04070 */
[----:B------:R-:W-:Y:S01]  /*ab70*/  IMAD.HI.U32 R6, R8, R10, RZ ;  /* 0x0000000a08067227 */ /* 0x000fe200078e00ff */
[----:B------:R-:W-:-:S03]  /*ab80*/  ISETP.GT.U32.AND P4, PT, R7, R29, PT ;  /* 0x0000001d0700720c */ /* 0x000fc60003f84070 */
[----:B------:R-:W-:Y:S01]  /*ab90*/  IMAD.MOV R2, RZ, RZ, -R6 ;  /* 0x000000ffff027224 */ /* 0x000fe200078e0a06 */
[C---:B------:R-:W-:Y:S01]  /*aba0*/  LOP3.LUT R6, R0.reuse, 0xce, R9, 0xfe, !PT ;  /* 0x000000ce00067812 */ /* 0x040fe200078efe09 */
[----:B------:R-:W-:Y:S01]  /*abb0*/  @!P2 IMAD.IADD R25, R25, 0x1, -R7 ;  /* 0x000000011919a824 */ /* 0x000fe200078e0a07 */
[----:B0-----:R-:W-:Y:S01]  /*abc0*/  LOP3.LUT R13, R0, 0xcf, R9, 0xfe, !PT ;  /* 0x000000cf000d7812 */ /* 0x001fe200078efe09 */
[----:B------:R-:W-:Y:S01]  /*abd0*/  @!P1 IMAD.MOV R19, RZ, RZ, -R19 ;  /* 0x000000ffff139224 */ /* 0x000fe200078e0a13 */
[----:B------:R-:W-:Y:S02]  /*abe0*/  IABS R12, R6 ;  /* 0x00000006000c7213 */ /* 0x000fe40000000000 */
[----:B------:R-:W-:Y:S01]  /*abf0*/  ISETP.GT.U32.AND P2, PT, R7, R25, PT ;  /* 0x000000190700720c */ /* 0x000fe20003f44070 */
[--C-:B------:R-:W-:Y:S01]  /*ac00*/  @!P0 IMAD.IADD R3, R3, 0x1, -R7.reuse ;  /* 0x0000000103038824 */ /* 0x100fe200078e0a07 */
[----:B------:R-:W-:Y:S01]  /*ac10*/  IABS R14, R13 ;  /* 0x0000000d000e7213 */ /* 0x000fe20000000000 */
[----:B------:R-:W-:Y:S01]  /*ac20*/  @!P4 IMAD.IADD R29, R29, 0x1, -R7 ;  /* 0x000000011d1dc824 */ /* 0x000fe200078e0a07 */
[----:B------:R-:W-:Y:S01]  /*ac30*/  ISETP.GE.AND P4, PT, R4, RZ, PT ;  /* 0x000000ff0400720c */ /* 0x000fe20003f86270 */
[C---:B------:R-:W-:Y:S01]  /*ac40*/  IMAD R4, R7.reuse, R2, R10 ;  /* 0x0000000207047224 */ /* 0x040fe200078e020a */
[C---:B------:R-:W-:Y:S01]  /*ac50*/  ISETP.GT.U32.AND P0, PT, R7.reuse, R3, PT ;  /* 0x000000030700720c */ /* 0x040fe20003f04070 */
[----:B------:R-:W-:Y:S01]  /*ac60*/  @!P5 IMAD.MOV R29, RZ, RZ, -R29 ;  /* 0x000000ffff1dd224 */ /* 0x000fe200078e0a1d */
[----:B------:R-:W-:Y:S01]  /*ac70*/  ISETP.GE.AND P1, PT, R6, RZ, PT ;  /* 0x000000ff0600720c */ /* 0x000fe20003f26270 */
[----:B------:R-:W-:Y:S01]  /*ac80*/  IMAD.MOV.U32 R6, RZ, RZ, R14 ;  /* 0x000000ffff067224 */ /* 0x000fe200078e000e */
[----:B------:R-:W-:Y:S01]  /*ac90*/  ISETP.GT.U32.AND P5, PT, R7, R4, PT ;  /* 0x000000040700720c */ /* 0x000fe20003fa4070 */
[----:B------:R-:W-:Y:S01]  /*aca0*/  IMAD.HI.U32 R15, R8, R12, RZ ;  /* 0x0000000c080f7227 */ /* 0x000fe200078e00ff */
[----:B------:R-:W-:-:S03]  /*acb0*/  LOP3.LUT R2, R0, 0xd0, R9, 0xfe, !PT ;  /* 0x000000d000027812 */ /* 0x000fc600078efe09 */
[----:B------:R-:W-:Y:S01]  /*acc0*/  @!P2 IMAD.IADD R25, R25, 0x1, -R7 ;  /* 0x000000011919a824 */ /* 0x000fe200078e0a07 */
[----:B------:R-:W-:Y:S01]  /*acd0*/  ISETP.GE.AND P2, PT, R13, RZ, PT ;  /* 0x000000ff0d00720c */ /* 0x000fe20003f46270 */
[----:B------:R-:W-:Y:S01]  /*ace0*/  IMAD.HI.U32 R13, R8, R6, RZ ;  /* 0x00000006080d7227 */ /* 0x000fe200078e00ff */
[----:B------:R-:W-:-:S03]  /*acf0*/  IABS R10, R2 ;  /* 0x00000002000a7213 */ /* 0x000fc60000000000 */
[----:B------:R-:W-:Y:S02]  /*ad00*/  IMAD.MOV R13, RZ, RZ, -R13 ;  /* 0x000000ffff0d7224 */ /* 0x000fe400078e0a0d */
[----:B------:R-:W-:Y:S02]  /*ad10*/  @!P0 IMAD.IADD R3, R3, 0x1, -R7 ;  /* 0x0000000103038824 */ /* 0x000fe400078e0a07 */
[----:B------:R-:W-:Y:S01]  /*ad20*/  @!P3 IMAD.MOV R25, RZ, RZ, -R25 ;  /* 0x000000ffff19b224 */ /* 0x000fe200078e0a19 */
[----:B------:R-:W-:Y:S01]  /*ad30*/  ISETP.GE.AND P3, PT, R2, RZ, PT ;  /* 0x000000ff0200720c */ /* 0x000fe20003f66270 */
[----:B------:R-:W-:Y:S02]  /*ad40*/  @!P5 IMAD.IADD R4, R4, 0x1, -R7 ;  /* 0x000000010404d824 */ /* 0x000fe400078e0a07 */
[C---:B------:R-:W-:Y:S01]  /*ad50*/  IMAD R2, R7.reuse, R13, R6 ;  /* 0x0000000d07027224 */ /* 0x040fe200078e0206 */
[C---:B------:R-:W-:Y:S01]  /*ad60*/  LOP3.LUT R6, R0.reuse, 0xd3, R9, 0xfe, !PT ;  /* 0x000000d300067812 */ /* 0x040fe200078efe09 */
[----:B------:R-:W-:Y:S01]  /*ad70*/  IMAD.MOV.U32 R16, RZ, RZ, R3 ;  /* 0x000000ffff107224 */ /* 0x000fe200078e0003 */
[C---:B------:R-:W-:Y:S01]  /*ad80*/  ISETP.GT.U32.AND P5, PT, R7.reuse, R4, PT ;  /* 0x000000040700720c */ /* 0x040fe20003fa4070 */
[----:B------:R-:W-:Y:S01]  /*ad90*/  IMAD.MOV R15, RZ, RZ, -R15 ;  /* 0x000000ffff0f7224 */ /* 0x000fe200078e0a0f */
[--C-:B------:R-:W-:Y:S01]  /*ada0*/  LOP3.LUT R13, R0, 0xd4, R9.reuse, 0xfe, !PT ;  /* 0x000000d4000d7812 */ /* 0x100fe200078efe09 */
[----:B------:R-:W-:Y:S01]  /*adb0*/  @!P6 IMAD.MOV R16, RZ, RZ, -R16 ;  /* 0x000000ffff10e224 */ /* 0x000fe200078e0a10 */
[C---:B------:R-:W-:Y:S01]  /*adc0*/  ISETP.GT.U32.AND P6, PT, R7.reuse, R2, PT ;  /* 0x000000020700720c */ /* 0x040fe20003fc4070 */
[C---:B------:R-:W-:Y:S01]  /*add0*/  IMAD R12, R7.reuse, R15, R12 ;  /* 0x0000000f070c7224 */ /* 0x040fe200078e020c */
[----:B------:R-:W-:Y:S01]  /*ade0*/  IABS R26, R6 ;  /* 0x00000006001a7213 */ /* 0x000fe20000000000 */
[----:B------:R-:W-:Y:S01]  /*adf0*/  IMAD.HI.U32 R14, R8, R10, RZ ;  /* 0x0000000a080e7227 */ /* 0x000fe200078e00ff */
[----:B------:R-:W-:Y:S01]  /*ae00*/  LOP3.LUT R3, R0, 0xd2, R9, 0xfe, !PT ;  /* 0x000000d200037812 */ /* 0x000fe200078efe09 */
[----:B------:R0:W-:Y:S01]  /*ae10*/  STL [R1+0x5a0], R16 ;  /* 0x0005a01001007387 */ /* 0x0001e20000100800 */
[C---:B------:R-:W-:Y:S01]  /*ae20*/  ISETP.GT.U32.AND P0, PT, R7.reuse, R12, PT ;  /* 0x0000000c0700720c */ /* 0x040fe20003f04070 */
[----:B------:R-:W-:Y:S01]  /*ae30*/  IMAD.MOV R14, RZ, RZ, -R14 ;  /* 0x000000ffff0e7224 */ /* 0x000fe200078e0a0e */
[----:B------:R-:W-:Y:S01]  /*ae40*/  IABS R109, R13 ;  /* 0x0000000d006d7213 */ /* 0x000fe20000000000 */
[--C-:B------:R-:W-:Y:S01]  /*ae50*/  @!P5 IMAD.IADD R4, R4, 0x1, -R7.reuse ;  /* 0x000000010404d824 */ /* 0x100fe200078e0a07 */
[----:B------:R-:W-:Y:S01]  /*ae60*/  ISETP.GE.AND P5, PT, R30, RZ, PT ;  /* 0x000000ff1e00720c */ /* 0x000fe20003fa6270 */
[C---:B------:R-:W-:Y:S01]  /*ae70*/  IMAD R10, R7.reuse, R14, R10 ;  /* 0x0000000e070a7224 */ /* 0x040fe200078e020a */
[----:B------:R-:W-:Y:S01]  /*ae80*/  IABS R30, R30 ;  /* 0x0000001e001e7213 */ /* 0x000fe20000000000 */
[----:B------:R-:W-:Y:S01]  /*ae90*/  @!P6 IMAD.IADD R2, R2, 0x1, -R7 ;  /* 0x000000010202e824 */ /* 0x000fe200078e0a07 */
[----:B------:R-:W-:Y:S01]  /*aea0*/  IABS R20, R3 ;  /* 0x0000000300147213 */ /* 0x000fe20000000000 */
[----:B------:R-:W-:Y:S01]  /*aeb0*/  IMAD.MOV.U32 R15, RZ, RZ, R4 ;  /* 0x000000ffff0f7224 */ /* 0x000fe200078e0004 */
[----:B------:R-:W-:Y:S01]  /*aec0*/  STL [R1+0x194], R13 ;  /* 0x0001940d01007387 */ /* 0x000fe20000100800 */
[----:B------:R-:W-:Y:S01]  /*aed0*/  IMAD.HI.U32 R14, R8, R30, RZ ;  /* 0x0000001e080e7227 */ /* 0x000fe200078e00ff */
[----:B------:R-:W-:-:S02]  /*aee0*/  ISETP.GT.U32.AND P6, PT, R7, R2, PT ;  /* 0x000000020700720c */ /* 0x000fc40003fc4070 */
[----:B0-----:R-:W-:Y:S01]  /*aef0*/  LOP3.LUT R16, R0, 0xd5, R9, 0xfe, !PT ;  /* 0x000000d500107812 */ /* 0x001fe200078efe09 */
[----:B------:R-:W-:Y:S02]  /*af00*/  IMAD.MOV R14, RZ, RZ, -R14 ;  /* 0x000000ffff0e7224 */ /* 0x000fe400078e0a0e */
[----:B------:R-:W-:Y:S01]  /*af10*/  @!P0 IMAD.IADD R12, R12, 0x1, -R7 ;  /* 0x000000010c0c8824 */ /* 0x000fe200078e0a07 */
[----:B------:R-:W-:Y:S01]  /*af20*/  IABS R108, R16 ;  /* 0x00000010006c7213 */ /* 0x000fe20000000000 */
[----:B------:R-:W-:Y:S01]  /*af30*/  @!P4 IMAD.MOV R15, RZ, RZ, -R15 ;  /* 0x000000ffff0fc224 */ /* 0x000fe200078e0a0f */
[C---:B------:R-:W-:Y:S01]  /*af40*/  ISETP.GT.U32.AND P4, PT, R7.reuse, R10, PT ;  /* 0x0000000a0700720c */ /* 0x040fe20003f84070 */
[C---:B------:R-:W-:Y:S01]  /*af50*/  IMAD R30, R7.reuse, R14, R30 ;  /* 0x0000000e071e7224 */ /* 0x040fe200078e021e */
[C---:B------:R-:W-:Y:S01]  /*af60*/  ISETP.GT.U32.AND P0, PT, R7.reuse, R12, PT ;  /* 0x0000000c0700720c */ /* 0x040fe20003f04070 */
[----:B------:R-:W-:Y:S01]  /*af70*/  IMAD.HI.U32 R4, R8, R26, RZ ;  /* 0x0000001a08047227 */ /* 0x000fe200078e00ff */
[----:B------:R0:W-:Y:S03]  /*af80*/  STL [R1+0x5a4], R15 ;  /* 0x0005a40f01007387 */ /* 0x0001e60000100800 */
[----:B------:R-:W-:Y:S01]  /*af90*/  @!P6 IMAD.IADD R2, R2, 0x1, -R7 ;  /* 0x000000010202e824 */ /* 0x000fe200078e0a07 */
[----:B------:R-:W-:Y:S01]  /*afa0*/  ISETP.GT.U32.AND P6, PT, R7, R30, PT ;  /* 0x0000001e0700720c */ /* 0x000fe20003fc4070 */
[----:B------:R-:W-:Y:S01]  /*afb0*/  IMAD.MOV R4, RZ, RZ, -R4 ;  /* 0x000000ffff047224 */ /* 0x000fe200078e0a04 */
[----:B------:R-:W-:Y:S01]  /*afc0*/  STL [R1+0x198], R16 ;  /* 0x0001981001007387 */ /* 0x000fe20000100800 */
[----:B------:R-:W-:-:S02]  /*afd0*/  IMAD.MOV.U32 R14, RZ, RZ, R2 ;  /* 0x000000ffff0e7224 */ /* 0x000fc400078e0002 */
[----:B------:R-:W-:Y:S01]  /*afe0*/  @!P4 IMAD.IADD R10, R10, 0x1, -R7 ;  /* 0x000000010a0ac824 */ /* 0x000fe200078e0a07 */
[----:B0-----:R-:W-:Y:S01]  /*aff0*/  LOP3.LUT R15, R0, 0xd6, R9, 0xfe, !PT ;  /* 0x000000d6000f7812 */ /* 0x001fe200078efe09 */
[--C-:B------:R-:W-:Y:S01]  /*b000*/  @!P0 IMAD.IADD R12, R12, 0x1, -R7.reuse ;  /* 0x000000010c0c8824 */ /* 0x100fe200078e0a07 */
[----:B------:R-:W-:Y:S01]  /*b010*/  ISETP.GE.AND P0, PT, R3, RZ, PT ;  /* 0x000000ff0300720c */ /* 0x000fe20003f06270 */
[----:B------:R-:W-:Y:S02]  /*b020*/  IMAD.HI.U32 R3, R8, R109, RZ ;  /* 0x0000006d08037227 */ /* 0x000fe400078e00ff */
[----:B------:R0:W-:Y:S02]  /*b030*/  STL [R1+0x19c], R15 ;  /* 0x00019c0f01007387 */ /* 0x0001e40000100800 */
[----:B------:R-:W-:Y:S01]  /*b040*/  @!P6 IMAD.IADD R30, R30, 0x1, -R7 ;  /* 0x000000011e1ee824 */ /* 0x000fe200078e0a07 */
[C---:B------:R-:W-:Y:S01]  /*b050*/  ISETP.GT.U32.AND P6, PT, R7.reuse, R10, PT ;  /* 0x0000000a0700720c */ /* 0x040fe20003fc4070 */
[----:B------:R-:W-:Y:S01]  /*b060*/  IMAD R26, R7, R4, R26 ;  /* 0x00000004071a7224 */ /* 0x000fe200078e021a */
[----:B------:R-:W-:Y:S01]  /*b070*/  IABS R4, R15 ;  /* 0x0000000f00047213 */ /* 0x000fe20000000000 */
[----:B------:R-:W-:-:S02]  /*b080*/  IMAD.MOV R3, RZ, RZ, -R3 ;  /* 0x000000ffff037224 */ /* 0x000fc400078e0a03 */
[----:B------:R-:W-:Y:S01]  /*b090*/  IMAD.HI.U32 R13, R8, R20, RZ ;  /* 0x00000014080d7227 */ /* 0x000fe200078e00ff */
[----:B0-----:R-:W-:-:S03]  /*b0a0*/  LOP3.LUT R15, R0, 0xe0, R9, 0xfe, !PT ;  /* 0x000000e0000f7812 */ /* 0x001fc600078efe09 */
[C---:B------:R-:W-:Y:S01]  /*b0b0*/  IMAD R109, R7.reuse, R3, R109 ;  /* 0x00000003076d7224 */ /* 0x040fe200078e026d */
[----:B------:R-:W-:Y:S01]  /*b0c0*/  LOP3.LUT R3, R0, 0xd8, R9, 0xfe, !PT ;  /* 0x000000d800037812 */ /* 0x000fe200078efe09 */
[----:B------:R-:W-:Y:S01]  /*b0d0*/  @!P2 IMAD.MOV R14, RZ, RZ, -R14 ;  /* 0x000000ffff0ea224 */ /* 0x000fe200078e0a0e */
[C---:B------:R-:W-:Y:S01]  /*b0e0*/  ISETP.GT.U32.AND P2, PT, R7.reuse, R26, PT ;  /* 0x0000001a0700720c */ /* 0x040fe20003f44070 */
[----:B------:R-:W-:Y:S01]  /*b0f0*/  IMAD.MOV R13, RZ, RZ, -R13 ;  /* 0x000000ffff0d7224 */ /* 0x000fe200078e0a0d */
[----:B------:R-:W-:Y:S01]  /*b100*/  IABS R16, R3 ;  /* 0x0000000300107213 */ /* 0x000fe20000000000 */
[----:B------:R-:W-:Y:S01]  /*b110*/  @!P6 IMAD.IADD R10, R10, 0x1, -R7 ;  /* 0x000000010a0ae824 */ /* 0x000fe200078e0a07 */
[C---:B------:R-:W-:Y:S01]  /*b120*/  ISETP.GT.U32.AND P6, PT, R7.reuse, R109, PT ;  /* 0x0000006d0700720c */ /* 0x040fe20003fc4070 */
[----:B------:R-:W-:Y:S02]  /*b130*/  IMAD R20, R7, R13, R20 ;  /* 0x0000000d07147224 */ /* 0x000fe400078e0214 */
[----:B------:R-:W-:-:S03]  /*b140*/  IMAD.HI.U32 R2, R8, R16, RZ ;  /* 0x0000001008027227 */ /* 0x000fc600078e00ff */
[C---:B------:R-:W-:Y:S01]  /*b150*/  ISETP.GT.U32.AND P4, PT, R7.reuse, R20, PT ;  /* 0x000000140700720c */ /* 0x040fe20003f84070 */
[----:B------:R-:W-:Y:S02]  /*b160*/  IMAD.MOV R2, RZ, RZ, -R2 ;  /* 0x000000ffff027224 */ /* 0x000fe400078e0a02 */
[--C-:B------:R-:W-:Y:S02]  /*b170*/  @!P2 IMAD.IADD R26, R26, 0x1, -R7.reuse ;  /* 0x000000011a1aa824 */ /* 0x100fe400078e0a07 */
[----:B------:R-:W-:Y:S02]  /*b180*/  IMAD R16, R7, R2, R16 ;  /* 0x0000000207107224 */ /* 0x000fe400078e0210 */
[--C-:B------:R-:W-:Y:S01]  /*b190*/  @!P6 IMAD.IADD R109, R109, 0x1, -R7.reuse ;  /* 0x000000016d6de824 */ /* 0x100fe200078e0a07 */
[C---:B------:R-:W-:Y:S01]  /*b1a0*/  ISETP.GT.U32.AND P6, PT, R7.reuse, R26, PT ;  /* 0x0000001a0700720c */ /* 0x040fe20003fc4070 */
[----:B------:R-:W-:Y:S01]  /*b1b0*/  @!P1 IMAD.MOV R12, RZ, RZ, -R12 ;  /* 0x000000ffff0c9224 */ /* 0x000fe200078e0a0c */
[C---:B------:R-:W-:Y:S01]  /*b1c0*/  ISETP.GT.U32.AND P1, PT, R7.reuse, R30, PT ;  /* 0x0000001e0700720c */ /* 0x040fe20003f24070 */
[----:B------:R-:W-:Y:S01]  /*b1d0*/  @!P3 IMAD.MOV R10, RZ, RZ, -R10 ;  /* 0x000000ffff0ab224 */ /* 0x000fe200078e0a0a */
[----:B------:R-:W-:Y:S01]  /*b1e0*/  ISETP.GT.U32.AND P3, PT, R7, R109, PT ;  /* 0x0000006d0700720c */ /* 0x000fe20003f64070 */
[----:B------:R-:W-:Y:S01]  /*b1f0*/  @!P4 IMAD.IADD R20, R20, 0x1, -R7 ;  /* 0x000000011414c824 */ /* 0x000fe200078e0a07 */
[----:B------:R0:W-:Y:S01]  /*b200*/  STL [R1+0x598], R12 ;  /* 0x0005980c01007387 */ /* 0x0001e20000100800 */
[----:B------:R-:W-:-:S03]  /*b210*/  IMAD.HI.U32 R13, R8, R4, RZ ;  /* 0x00000004080d7227 */ /* 0x000fc600078e00ff */
[C---:B------:R-:W-:Y:S01]  /*b220*/  ISETP.GT.U32.AND P4, PT, R7.reuse, R20, PT ;  /* 0x000000140700720c */ /* 0x040fe20003f84070 */
[----:B------:R1:W-:Y:S02]  /*b230*/  STL [R1+0x59c], R14 ;  /* 0x00059c0e01007387 */ /* 0x0003e40000100800 */
[--C-:B------:R-:W-:Y:S01]  /*b240*/  @!P6 IMAD.IADD R26, R26, 0x1, -R7.reuse ;  /* 0x000000011a1ae824 */ /* 0x100fe200078e0a07 */
[----:B------:R-:W-:Y:S01]  /*b250*/  ISETP.GT.U32.AND P6, PT, R7, R16, PT ;  /* 0x000000100700720c */ /* 0x000fe20003fc4070 */
[----:B------:R-:W-:Y:S01]  /*b260*/  @!P1 IMAD.IADD R30, R30, 0x1, -R7 ;  /* 0x000000011e1e9824 */ /* 0x000fe200078e0a07 */
[----:B------:R-:W-:Y:S01]  /*b270*/  ISETP.GE.AND P1, PT, R6, RZ, PT ;  /* 0x000000ff0600720c */ /* 0x000fe20003f26270 */
[----:B0-----:R-:W-:-:S04]  /*b280*/  IMAD.HI.U32 R12, R8, R108, RZ ;  /* 0x0000006c080c7227 */ /* 0x001fc800078e00ff */
[----:B------:R-:W-:Y:S02]  /*b290*/  IMAD.MOV R12, RZ, RZ, -R12 ;  /* 0x000000ffff0c7224 */ /* 0x000fe400078e0a0c */
[----:B------:R-:W-:Y:S01]  /*b2a0*/  @!P4 IMAD.IADD R20, R20, 0x1, -R7 ;  /* 0x000000011414c824 */ /* 0x000fe200078e0a07 */
[----:B------:R-:W-:Y:S01]  /*b2b0*/  ISETP.GE.AND P4, PT, R3, RZ, PT ;  /* 0x000000ff0300720c */ /* 0x000fe20003f86270 */
[----:B------:R-:W-:Y:S02]  /*b2c0*/  IMAD.MOV R6, RZ, RZ, -R13 ;  /* 0x000000ffff067224 */ /* 0x000fe400078e0a0d */
[----:B------:R-:W-:Y:S01]  /*b2d0*/  @!P0 IMAD.MOV R20, RZ, RZ, -R20 ;  /* 0x000000ffff148224 */ /* 0x000fe200078e0a14 */
[----:B------:R-:W-:Y:S01]  /*b2e0*/  ISETP.GE.AND P0, PT, R31, RZ, PT ;  /* 0x000000ff1f00720c */ /* 0x000fe20003f06270 */
[----:B------:R-:W-:Y:S01]  /*b2f0*/  @!P6 IMAD.IADD R16, R16, 0x1, -R7 ;  /* 0x000000011010e824 */ /* 0x000fe200078e0a07 */
[----:B------:R-:W-:Y:S01]  /*b300*/  IABS R31, R31 ;  /* 0x0000001f001f7213 */ /* 0x000fe20000000000 */
[----:B------:R-:W-:-:S02]  /*b310*/  IMAD R108, R7, R12, R108 ;  /* 0x0000000c076c7224 */ /* 0x000fc400078e026c */
[C---:B-1----:R-:W-:Y:S01]  /*b320*/  IMAD R14, R7.reuse, R6, R4 ;  /* 0x00000006070e7224 */ /* 0x042fe200078e0204 */
[C---:B------:R-:W-:Y:S01]  /*b330*/  ISETP.GT.U32.AND P6, PT, R7.reuse, R16, PT ;  /* 0x000000100700720c */ /* 0x040fe20003fc4070 */
[----:B------:R-:W-:Y:S01]  /*b340*/  IMAD.HI.U32 R2, R8, R31, RZ ;  /* 0x0000001f08027227 */ /* 0x000fe200078e00ff */
[C---:B------:R-:W-:Y:S02]  /*b350*/  ISETP.GT.U32.AND P2, PT, R7.reuse, R108, PT ;  /* 0x0000006c0700720c */ /* 0x040fe40003f44070 */
[----:B------:R-:W-:Y:S01]  /*b360*/  LOP3.LUT R6, R0, 0xe8, R9, 0xfe, !PT ;  /* 0x000000e800067812 */ /* 0x000fe200078efe09 */
[----:B------:R-:W-:Y:S02]  /*b370*/  IMAD.MOV R2, RZ, RZ, -R2 ;  /* 0x000000ffff027224 */ /* 0x000fe400078e0a02 */
[----:B------:R-:W-:Y:S01]  /*b380*/  @!P5 IMAD.MOV R30, RZ, RZ, -R30 ;  /* 0x000000ffff1ed224 */ /* 0x000fe200078e0a1e */
[C---:B------:R-:W-:Y:S01]  /*b390*/  ISETP.GT.U32.AND P5, PT, R7.reuse, R14, PT ;  /* 0x0000000e0700720c */ /* 0x040fe20003fa4070 */
[----:B------:R-:W-:Y:S01]  /*b3a0*/  IMAD R31, R7, R2, R31 ;  /* 0x00000002071f7224 */ /* 0x000fe200078e021f */
[----:B------:R-:W-:Y:S01]  /*b3b0*/  IABS R35, R6 ;  /* 0x0000000600237213 */ /* 0x000fe20000000000 */
[--C-:B------:R-:W-:Y:S01]  /*b3c0*/  @!P3 IMAD.IADD R109, R109, 0x1, -R7.reuse ;  /* 0x000000016d6db824 */ /* 0x100fe200078e0a07 */
[----:B------:R-:W-:Y:S01]  /*b3d0*/  ISETP.GE.AND P3, PT, R21, RZ, PT ;  /* 0x000000ff1500720c */ /* 0x000fe20003f66270 */
[--C-:B------:R-:W-:Y:S01]  /*b3e0*/  @!P6 IMAD.IADD R16, R16, 0x1, -R7.reuse ;  /* 0x000000011010e824 */ /* 0x100fe200078e0a07 */
[----:B------:R-:W-:Y:S01]  /*b3f0*/  ISETP.GT.U32.AND P6, PT, R7, R31, PT ;  /* 0x0000001f0700720c */ /* 0x000fe20003fc4070 */
[----:B------:R-:W-:Y:S01]  /*b400*/  @!P1 IMAD.MOV R26, RZ, RZ, -R26 ;  /* 0x000000ffff1a9224 */ /* 0x000fe200078e0a1a */
[----:B------:R-:W-:Y:S01]  /*b410*/  IABS R21, R21 ;  /* 0x0000001500157213 */ /* 0x000fe20000000000 */
[----:B------:R-:W-:Y:S01]  /*b420*/  @!P2 IMAD.IADD R108, R108, 0x1, -R7 ;  /* 0x000000016c6ca824 */ /* 0x000fe200078e0a07 */
[----:B------:R-:W-:Y:S01]  /*b430*/  ISETP.GE.AND P1, PT, R27, RZ, PT ;  /* 0x000000ff1b00720c */ /* 0x000fe20003f26270 */
[----:B------:R-:W-:Y:S01]  /*b440*/  @!P4 IMAD.MOV R16, RZ, RZ, -R16 ;  /* 0x000000ffff10c224 */ /* 0x000fe200078e0a10 */
[----:B------:R-:W-:Y:S01]  /*b450*/  IABS R27, R27 ;  /* 0x0000001b001b7213 */ /* 0x000fe20000000000 */
[----:B------:R-:W-:Y:S01]  /*b460*/  IMAD.HI.U32 R4, R8, R21, RZ ;  /* 0x0000001508047227 */ /* 0x000fe200078e00ff */
[----:B------:R-:W-:-:S03]  /*b470*/  ISETP.GT.U32.AND P2, PT, R7, R108, PT ;  /* 0x0000006c0700720c */ /* 0x000fc60003f44070 */
[----:B------:R-:W-:-:S04]  /*b480*/  IMAD.HI.U32 R2, R8, R27, RZ ;  /* 0x0000001b08027227 */ /* 0x000fc800078e00ff */
[--C-:B------:R-:W-:Y:S02]  /*b490*/  @!P6 IMAD.IADD R31, R31, 0x1, -R7.reuse ;  /* 0x000000011f1fe824 */ /* 0x100fe400078e0a07 */
[----:B------:R-:W-:Y:S02]  /*b4a0*/  IMAD.MOV R4, RZ, RZ, -R4 ;  /* 0x000000ffff047224 */ /* 0x000fe400078e0a04 */
[----:B------:R-:W-:Y:S01]  /*b4b0*/  @!P5 IMAD.IADD R14, R14, 0x1, -R7 ;  /* 0x000000010e0ed824 */ /* 0x000fe200078e0a07 */
[C---:B------:R-:W-:Y:S01]  /*b4c0*/  ISETP.GT.U32.AND P6, PT, R7.reuse, R31, PT ;  /* 0x0000001f0700720c */ /* 0x040fe20003fc4070 */
[----:B------:R-:W-:Y:S02]  /*b4d0*/  IMAD.MOV R2, RZ, RZ, -R2 ;  /* 0x000000ffff027224 */ /* 0x000fe400078e0a02 */
[C---:B------:R-:W-:Y:S01]  /*b4e0*/  IMAD R21, R7.reuse, R4, R21 ;  /* 0x0000000407157224 */ /* 0x040fe200078e0215 */
[C---:B------:R-:W-:Y:S01]  /*b4f0*/  ISETP.GT.U32.AND P5, PT, R7.reuse, R14, PT ;  /* 0x0000000e0700720c */ /* 0x040fe20003fa4070 */
[C---:B------:R-:W-:Y:S01]  /*b500*/  IMAD R27, R7.reuse, R2, R27 ;  /* 0x00000002071b7224 */ /* 0x040fe200078e021b */
[----:B------:R-:W-:Y:S01]  /*b510*/  LOP3.LUT R2, R0, 0xe2, R9, 0xfe, !PT ;  /* 0x000000e200027812 */ /* 0x000fe200078efe09 */
[----:B------:R-:W-:Y:S01]  /*b520*/  @!P2 IMAD.IADD R108, R108, 0x1, -R7 ;  /* 0x000000016c6ca824 */ /* 0x000fe200078e0a07 */
[----:B------:R-:W-:-:S02]  /*b530*/  ISETP.GT.U32.AND P4, PT, R7, R21, PT ;  /* 0x000000150700720c */ /* 0x000fc40003f84070 */
[----:B------:R-:W-:Y:S02]  /*b540*/  ISETP.GE.AND P2, PT, R15, RZ, PT ;  /* 0x000000ff0f00720c */ /* 0x000fe40003f46270 */
[----:B------:R-:W-:Y:S01]  /*b550*/  IABS R15, R15 ;  /* 0x0000000f000f7213 */ /* 0x000fe20000000000 */
[--C-:B------:R-:W-:Y:S01]  /*b560*/  @!P6 IMAD.IADD R31, R31, 0x1, -R7.reuse ;  /* 0x000000011f1fe824 */ /* 0x100fe200078e0a07 */
[----:B------:R-:W-:Y:S02]  /*b570*/  ISETP.GT.U32.AND P6, PT, R7, R27, PT ;  /* 0x0000001b0700720c */ /* 0x000fe40003fc4070 */
[----:B------:R-:W-:Y:S01]  /*b580*/  IABS R22, R2 ;  /* 0x0000000200167213 */ /* 0x000fe20000000000 */
[----:B------:R-:W-:Y:S01]  /*b590*/  @!P5 IMAD.IADD R14, R14, 0x1, -R7 ;  /* 0x000000010e0ed824 */ /* 0x000fe200078e0a07 */
[----:B------:R-:W-:Y:S01]  /*b5a0*/  ISETP.GE.AND P5, PT, R32, RZ, PT ;  /* 0x000000ff2000720c */ /* 0x000fe20003fa6270 */
[----:B------:R-:W-:Y:S01]  /*b5b0*/  IMAD.HI.U32 R3, R8, R15, RZ ;  /* 0x0000000f08037227 */ /* 0x000fe200078e00ff */
[----:B------:R-:W-:-:S02]  /*b5c0*/  IABS R32, R32 ;  /* 0x0000002000207213 */ /* 0x000fc40000000000 */
[----:B------:R0:W-:Y:S01]  /*b5d0*/  STL [R1+0x1f8], R14 ;  /* 0x0001f80e01007387 */ /* 0x0001e20000100800 */
[----:B------:R-:W-:Y:S02]  /*b5e0*/  @!P4 IMAD.IADD R21, R21, 0x1, -R7 ;  /* 0x000000011515c824 */ /* 0x000fe400078e0a07 */
[----:B------:R-:W-:Y:S01]  /*b5f0*/  IMAD.MOV R3, RZ, RZ, -R3 ;  /* 0x000000ffff037224 */ /* 0x000fe200078e0a03 */
[----:B------:R1:W-:Y:S01]  /*b600*/  STL [R1+0x148], R34 ;  /* 0x0001482201007387 */ /* 0x0003e20000100800 */
[----:B------:R-:W-:Y:S01]  /*b610*/  @!P6 IMAD.IADD R27, R27, 0x1, -R7 ;  /* 0x000000011b1be824 */ /* 0x000fe200078e0a07 */
[C---:B------:R-:W-:Y:S01]  /*b620*/  ISETP.GT.U32.AND P4, PT, R7.reuse, R21, PT ;  /* 0x000000150700720c */ /* 0x040fe20003f84070 */
[----:B------:R-:W-:Y:S01]  /*b630*/  IMAD.HI.U32 R4, R8, R32, RZ ;  /* 0x0000002008047227 */ /* 0x000fe200078e00ff */
[----:B------:R2:W-:Y:S02]  /*b640*/  STL [R1+0x164], R24 ;  /* 0x0001641801007387 */ /* 0x0005e40000100800 */
[C---:B------:R-:W-:Y:S01]  /*b650*/  ISETP.GT.U32.AND P6, PT, R7.reuse, R27, PT ;  /* 0x0000001b0700720c */ /* 0x040fe20003fc4070 */
[C---:B------:R-:W-:Y:S01]  /*b660*/  IMAD R15, R7.reuse, R3, R15 ;  /* 0x00000003070f7224 */ /* 0x040fe200078e020f */
[C-C-:B------:R-:W-:Y:S01]  /*b670*/  LOP3.LUT R3, R0.reuse, 0xe3, R9.reuse, 0xfe, !PT ;  /* 0x000000e300037812 */ /* 0x140fe200078efe09 */
[----:B------:R-:W-:Y:S01]  /*b680*/  IMAD.MOV R4, RZ, RZ, -R4 ;  /* 0x000000ffff047224 */ /* 0x000fe200078e0a04 */
[--C-:B0-----:R-:W-:Y:S01]  /*b690*/  LOP3.LUT R14, R0, 0xea, R9.reuse, 0xfe, !PT ;  /* 0x000000ea000e7812 */ /* 0x101fe200078efe09 */
[----:B------:R-:W-:Y:S01]  /*b6a0*/  IMAD.HI.U32 R13, R8, R22, RZ ;  /* 0x00000016080d7227 */ /* 0x000fe200078e00ff */
[----:B------:R-:W-:Y:S01]  /*b6b0*/  IABS R28, R3 ;  /* 0x00000003001c7213 */ /* 0x000fe20000000000 */
[----:B------:R0:W-:Y:S01]  /*b6c0*/  STL [R1+0x16c], R18 ;  /* 0x00016c1201007387 */ /* 0x0001e20000100800 */
[----:B------:R-:W-:Y:S01]  /*b6d0*/  IABS R23, R14 ;  /* 0x0000000e00177213 */ /* 0x000fe20000000000 */
[----:B------:R-:W-:Y:S01]  /*b6e0*/  IMAD R32, R7, R4, R32 ;  /* 0x0000000407207224 */ /* 0x000fe200078e0220 */
[----:B-1----:R-:W-:Y:S01]  /*b6f0*/  LOP3.LUT R34, R0, 0xf3, R9, 0xfe, !PT ;  /* 0x000000f300227812 */ /* 0x002fe200078efe09 */
[----:B------:R-:W-:-:S02]  /*b700*/  IMAD.MOV R13, RZ, RZ, -R13 ;  /* 0x000000ffff0d7224 */ /* 0x000fc400078e0a0d */
[----:B------:R-:W-:Y:S01]  /*b710*/  @!P4 IMAD.IADD R21, R21, 0x1, -R7 ;  /* 0x000000011515c824 */ /* 0x000fe200078e0a07 */
[C---:B------:R-:W-:Y:S01]  /*b720*/  ISETP.GT.U32.AND P4, PT, R7.reuse, R32, PT ;  /* 0x000000200700720c */ /* 0x040fe20003f84070 */
[----:B------:R-:W-:Y:S01]  /*b730*/  IMAD R22, R7, R13, R22 ;  /* 0x0000000d07167224 */ /* 0x000fe200078e0216 */
[----:B------:R1:W-:Y:S01]  /*b740*/  STL [R1+0x174], R34 ;  /* 0x0001742201007387 */ /* 0x0003e20000100800 */
[----:B------:R-:W-:-:S04]  /*b750*/  IMAD.HI.U32 R12, R8, R28, RZ ;  /* 0x0000001c080c7227 */ /* 0x000fc800078e00ff */
[----:B------:R-:W-:Y:S01]  /*b760*/  @!P6 IMAD.IADD R27, R27, 0x1, -R7 ;  /* 0x000000011b1be824 */ /* 0x000fe200078e0a07 */
[C---:B------:R-:W-:Y:S01]  /*b770*/  ISETP.GT.U32.AND P6, PT, R7.reuse, R22, PT ;  /* 0x000000160700720c */ /* 0x040fe20003fc4070 */
[----:B------:R-:W-:Y:S02]  /*b780*/  IMAD.MOV R12, RZ, RZ, -R12 ;  /* 0x000000ffff0c7224 */ /* 0x000fe400078e0a0c */
[----:B------:R-:W-:Y:S01]  /*b790*/  @!P0 IMAD.MOV R31, RZ, RZ, -R31 ;  /* 0x000000ffff1f8224 */ /* 0x000fe200078e0a1f */
[C---:B------:R-:W-:Y:S01]  /*b7a0*/  ISETP.GT.U32.AND P0, PT, R7.reuse, R15, PT ;  /* 0x0000000f0700720c */ /* 0x040fe20003f04070 */
[C---:B------:R-:W-:Y:S01]  /*b7b0*/  IMAD R28, R7.reuse, R12, R28 ;  /* 0x0000000c071c7224 */ /* 0x040fe200078e021c */
[----:B------:R-:W-:Y:S01]  /*b7c0*/  LOP3.LUT R12, R0, 0xe9, R9, 0xfe, !PT ;  /* 0x000000e9000c7812 */ /* 0x000fe200078efe09 */
[----:B------:R-:W-:Y:S02]  /*b7d0*/  @!P4 IMAD.IADD R32, R32, 0x1, -R7 ;  /* 0x000000012020c824 */ /* 0x000fe400078e0a07 */
[----:B------:R-:W-:Y:S01]  /*b7e0*/  @!P3 IMAD.MOV R21, RZ, RZ, -R21 ;  /* 0x000000ffff15b224 */ /* 0x000fe200078e0a15 */
[----:B------:R-:W-:Y:S01]  /*b7f0*/  IABS R33, R12 ;  /* 0x0000000c00217213 */ /* 0x000fe20000000000 */
[----:B------:R-:W-:Y:S01]  /*b800*/  IMAD.HI.U32 R13, R8, R23, RZ ;  /* 0x00000017080d7227 */ /* 0x000fe200078e00ff */
[----:B------:R-:W-:-:S03]  /*b810*/  ISETP.GT.U32.AND P3, PT, R7, R32, PT ;  /* 0x000000200700720c */ /* 0x000fc60003f64070 */
[----:B------:R-:W-:Y:S02]  /*b820*/  @!P6 IMAD.IADD R22, R22, 0x1, -R7 ;  /* 0x000000011616e824 */ /* 0x000fe400078e0a07 */
[----:B------:R-:W-:-:S03]  /*b830*/  IMAD.HI.U32 R17, R8, R33, RZ ;  /* 0x0000002108117227 */ /* 0x000fc600078e00ff */
[----:B------:R-:W-:Y:S01]  /*b840*/  ISETP.GT.U32.AND P6, PT, R7, R22, PT ;  /* 0x000000160700720c */ /* 0x000fe20003fc4070 */
[----:B------:R-:W-:Y:S02]  /*b850*/  IMAD.MOV R17, RZ, RZ, -R17 ;  /* 0x000000ffff117224 */ /* 0x000fe400078e0a11 */
[----:B------:R-:W-:Y:S01]  /*b860*/  @!P0 IMAD.IADD R15, R15, 0x1, -R7 ;  /* 0x000000010f0f8824 */ /* 0x000fe200078e0a07 */
[----:B------:R-:W-:Y:S01]  /*b870*/  ISETP.GT.U32.AND P0, PT, R7, R28, PT ;  /* 0x0000001c0700720c */ /* 0x000fe20003f04070 */
[----:B------:R-:W-:-:S03]  /*b880*/  IMAD.HI.U32 R4, R8, R35, RZ ;  /* 0x0000002308047227 */ /* 0x000fc600078e00ff */
[C---:B------:R-:W-:Y:S01]  /*b890*/  ISETP.GT.U32.AND P4, PT, R7.reuse, R15, PT ;  /* 0x0000000f0700720c */ /* 0x040fe20003f84070 */
[----:B------:R-:W-:Y:S02]  /*b8a0*/  IMAD.MOV R13, RZ, RZ, -R13 ;  /* 0x000000ffff0d7224 */ /* 0x000fe400078e0a0d */
[C---:B------:R-:W-:Y:S02]  /*b8b0*/  IMAD R33, R7.reuse, R17, R33 ;  /* 0x0000001107217224 */ /* 0x040fe400078e0221 */
[----:B------:R-:W-:Y:S02]  /*b8c0*/  IMAD.MOV R4, RZ, RZ, -R4 ;  /* 0x000000ffff047224 */ /* 0x000fe400078e0a04 */
[C---:B------:R-:W-:Y:S01]  /*b8d0*/  IMAD R23, R7.reuse, R13, R23 ;  /* 0x0000000d07177224 */ /* 0x040fe200078e0217 */
[----:B------:R-:W-:Y:S01]  /*b8e0*/  IABS R13, R18 ;  /* 0x00000012000d7213 */ /* 0x000fe20000000000 */
[----:B------:R-:W-:Y:S01]  /*b8f0*/  @!P3 IMAD.IADD R32, R32, 0x1, -R7 ;  /* 0x000000012020b824 */ /* 0x000fe200078e0a07 */
[C---:B------:R-:W-:Y:S01]  /*b900*/  ISETP.GT.U32.AND P3, PT, R7.reuse, R33, PT ;  /* 0x000000210700720c */ /* 0x040fe20003f64070 */
[----:B------:R-:W-:-:S02]  /*b910*/  IMAD R35, R7, R4, R35 ;  /* 0x0000000407237224 */ /* 0x000fc400078e0223 */
[----:B------:R-:W-:-:S04]  /*b920*/  IMAD.HI.U32 R4, R8, R37, RZ ;  /* 0x0000002508047227 */ /* 0x000fc800078e00ff */
[--C-:B------:R-:W-:Y:S01]  /*b930*/  @!P6 IMAD.IADD R22, R22, 0x1, -R7.reuse ;  /* 0x000000011616e824 */ /* 0x100fe200078e0a07 */
[----:B------:R-:W-:Y:S01]  /*b940*/  ISETP.GT.U32.AND P6, PT, R7, R23, PT ;  /* 0x000000170700720c */ /* 0x000fe20003fc4070 */
[----:B------:R-:W-:Y:S02]  /*b950*/  IMAD.MOV R4, RZ, RZ, -R4 ;  /* 0x000000ffff047224 */ /* 0x000fe400078e0a04 */
[----:B------:R-:W-:Y:S01]  /*b960*/  @!P4 IMAD.IADD R15, R15, 0x1, -R7 ;  /* 0x000000010f0fc824 */ /* 0x000fe200078e0a07 */
[C---:B------:R-:W-:Y:S01]  /*b970*/  ISETP.GT.U32.AND P4, PT, R7.reuse, R35, PT ;  /* 0x000000230700720c */ /* 0x040fe20003f84070 */
[----:B------:R-:W-:Y:S01]  /*b980*/  IMAD R37, R7, R4, R37 ;  /* 0x0000000407257224 */ /* 0x000fe200078e0225 */
[----:B------:R-:W-:Y:S01]  /*b990*/  IABS R4, R24 ;  /* 0x0000001800047213 */ /* 0x000fe20000000000 */
[----:B--2---:R-:W-:-:S04]  /*b9a0*/  IMAD.HI.U32 R24, R8, R36, RZ ;  /* 0x0000002408187227 */ /* 0x004fc800078e00ff */
[----:B------:R-:W-:Y:S02]  /*b9b0*/  @!P3 IMAD.IADD R33, R33, 0x1, -R7 ;  /* 0x000000012121b824 */ /* 0x000fe400078e0a07 */
[----:B0-----:R-:W-:-:S04]  /*b9c0*/  IMAD.HI.U32 R18, R8, R4, RZ ;  /* 0x0000000408127227 */ /* 0x001fc800078e00ff */
[----:B------:R-:W-:Y:S02]  /*b9d0*/  IMAD.MOV R24, RZ, RZ, -R24 ;  /* 0x000000ffff187224 */ /* 0x000fe400078e0a18 */
[----:B------:R-:W-:Y:S01]  /*b9e0*/  @!P6 IMAD.IADD R23, R23, 0x1, -R7 ;  /* 0x000000011717e824 */ /* 0x000fe200078e0a07 */
[----:B------:R-:W-:Y:S01]  /*b9f0*/  ISETP.GT.U32.AND P6, PT, R7, R33, PT ;  /* 0x000000210700720c */ /* 0x000fe20003fc4070 */
[----:B------:R-:W-:-:S04]  /*ba00*/  IMAD.HI.U32 R17, R8, R13, RZ ;  /* 0x0000000d08117227 */ /* 0x000fc800078e00ff */
[----:B------:R-:W-:Y:S02]  /*ba10*/  IMAD.MOV R18, RZ, RZ, -R18 ;  /* 0x000000ffff127224 */ /* 0x000fe400078e0a12 */
[C---:B------:R-:W-:Y:S01]  /*ba20*/  IMAD R36, R7.reuse, R24, R36 ;  /* 0x0000001807247224 */ /* 0x040fe200078e0224 */
[C---:B------:R-:W-:Y:S01]  /*ba30*/  LOP3.LUT R24, R0.reuse, 0xf9, R9, 0xfe, !PT ;  /* 0x000000f900187812 */ /* 0x040fe200078efe09 */
[----:B------:R-:W-:Y:S02]  /*ba40*/  IMAD.MOV R17, RZ, RZ, -R17 ;  /* 0x000000ffff117224 */ /* 0x000fe400078e0a11 */
[----:B------:R-:W-:Y:S01]  /*ba50*/  IMAD R4, R7, R18, R4 ;  /* 0x0000001207047224 */ /* 0x000fe200078e0204 */
[----:B------:R-:W-:Y:S01]  /*ba60*/  LOP3.LUT R18, R0, 0xfa, R9, 0xfe, !PT ;  /* 0x000000fa00127812 */ /* 0x000fe200078efe09 */
[----:B------:R-:W-:Y:S01]  /*ba70*/  @!P4 IMAD.IADD R35, R35, 0x1, -R7 ;  /* 0x000000012323c824 */ /* 0x000fe200078e0a07 */
[C---:B------:R-:W-:Y:S01]  /*ba80*/  ISETP.GT.U32.AND P4, PT, R7.reuse, R36, PT ;  /* 0x000000240700720c */ /* 0x040fe20003f84070 */
[C---:B------:R-:W-:Y:S01]  /*ba90*/  IMAD R13, R7.reuse, R17, R13 ;  /* 0x00000011070d7224 */ /* 0x040fe200078e020d */
[----:B------:R-:W-:Y:S01]  /*baa0*/  ISETP.GT.U32.AND P3, PT, R7, R4, PT ;  /* 0x000000040700720c */ /* 0x000fe20003f64070 */
[----:B------:R-:W-:Y:S01]  /*bab0*/  @!P6 IMAD.IADD R33, R33, 0x1, -R7 ;  /* 0x000000012121e824 */ /* 0x000fe200078e0a07 */
[----:B------:R-:W-:Y:S01]  /*bac0*/  IABS R17, R34 ;  /* 0x0000002200117213 */ /* 0x000fe20000000000 */
[----:B------:R-:W-:Y:S01]  /*bad0*/  @!P1 IMAD.MOV R27, RZ, RZ, -R27 ;  /* 0x000000ffff1b9224 */ /* 0x000fe200078e0a1b */
[C---:B------:R-:W-:Y:S01]  /*bae0*/  ISETP.GT.U32.AND P6, PT, R7.reuse, R13, PT ;  /* 0x0000000d0700720c */ /* 0x040fe20003fc4070 */
[----:B------:R-:W-:Y:S01]  /*baf0*/  @!P2 IMAD.MOV R15, RZ, RZ, -R15 ;  /* 0x000000ffff0fa224 */ /* 0x000fe200078e0a0f */
[----:B------:R-:W-:Y:S01]  /*bb00*/  ISETP.GT.U32.AND P1, PT, R7, R35, PT ;  /* 0x000000230700720c */ /* 0x000fe20003f24070 */
[----:B------:R-:W-:Y:S01]  /*bb10*/  @!P0 IMAD.IADD R28, R28, 0x1, -R7 ;  /* 0x000000011c1c8824 */ /* 0x000fe200078e0a07 */
[----:B-1----:R-:W-:Y:S01]  /*bb20*/  LOP3.LUT R34, R0, 0xf8, R9, 0xfe, !PT ;  /* 0x000000f800227812 */ /* 0x002fe200078efe09 */
[----:B------:R-:W-:-:S02]  /*bb30*/  @!P5 IMAD.MOV R32, RZ, RZ, -R32 ;  /* 0x000000ffff20d224 */ /* 0x000fc400078e0a20 */
[--C-:B------:R-:W-:Y:S01]  /*bb40*/  @!P4 IMAD.IADD R36, R36, 0x1, -R7.reuse ;  /* 0x000000012424c824 */ /* 0x100fe200078e0a07 */
[C---:B------:R-:W-:Y:S01]  /*bb50*/  ISETP.GT.U32.AND P0, PT, R7.reuse, R28, PT ;  /* 0x0000001c0700720c */ /* 0x040fe20003f04070 */
[--C-:B------:R-:W-:Y:S01]  /*bb60*/  @!P3 IMAD.IADD R4, R4, 0x1, -R7.reuse ;  /* 0x000000010404b824 */ /* 0x100fe200078e0a07 */
[----:B------:R0:W-:Y:S02]  /*bb70*/  STL [R1+0x180], R34 ;  /* 0x0001802201007387 */ /* 0x0001e40000100800 */
[----:B------:R-:W-:Y:S01]  /*bb80*/  ISETP.GT.U32.AND P3, PT, R7, R36, PT ;  /* 0x000000240700720c */ /* 0x000fe20003f64070 */
[--C-:B------:R-:W-:Y:S01]  /*bb90*/  @!P6 IMAD.IADD R13, R13, 0x1, -R7.reuse ;  /* 0x000000010d0de824 */ /* 0x100fe200078e0a07 */
[----:B------:R-:W-:Y:S01]  /*bba0*/  ISETP.GT.U32.AND P2, PT, R7, R4, PT ;  /* 0x000000040700720c */ /* 0x000fe20003f44070 */
[----:B------:R-:W-:Y:S01]  /*bbb0*/  @!P1 IMAD.IADD R35, R35, 0x1, -R7 ;  /* 0x0000000123239824 */ /* 0x000fe200078e0a07 */
[----:B------:R-:W-:Y:S01]  /*bbc0*/  ISETP.GE.AND P1, PT, R2, RZ, PT ;  /* 0x000000ff0200720c */ /* 0x000fe20003f26270 */
[----:B------:R-:W-:Y:S01]  /*bbd0*/  IMAD.HI.U32 R2, R8, R17, RZ ;  /* 0x0000001108027227 */ /* 0x000fe200078e00ff */
[----:B------:R-:W-:Y:S01]  /*bbe0*/  ISETP.GT.U32.AND P6, PT, R7, R13, PT ;  /* 0x0000000d0700720c */ /* 0x000fe20003fc4070 */
[----:B------:R1:W-:Y:S02]  /*bbf0*/  STL [R1+0x188], R24 ;  /* 0x0001881801007387 */ /* 0x0003e40000100800 */
[----:B------:R-:W-:-:S02]  /*bc00*/  IMAD.MOV R2, RZ, RZ, -R2 ;  /* 0x000000ffff027224 */ /* 0x000fc400078e0a02 */
[--C-:B------:R-:W-:Y:S01]  /*bc10*/  @!P0 IMAD.IADD R28, R28, 0x1, -R7.reuse ;  /* 0x000000011c1c8824 */ /* 0x100fe200078e0a07 */
[C---:B------:R-:W-:Y:S01]  /*bc20*/  ISETP.GT.U32.AND P0, PT, R7.reuse, R37, PT ;  /* 0x000000250700720c */ /* 0x040fe20003f04070 */
[----:B------:R-:W-:Y:S01]  /*bc30*/  @!P3 IMAD.IADD R36, R36, 0x1, -R7 ;  /* 0x000000012424b824 */ /* 0x000fe200078e0a07 */
[----:B------:R-:W-:Y:S01]  /*bc40*/  ISETP.GE.AND P3, PT, R12, RZ, PT ;  /* 0x000000ff0c00720c */ /* 0x000fe20003f66270 */
[----:B------:R-:W-:Y:S01]  /*bc50*/  IMAD R12, R7, R2, R17 ;  /* 0x00000002070c7224 */ /* 0x000fe200078e0211 */
[----:B------:R-:W-:Y:S01]  /*bc60*/  IABS R17, R24 ;  /* 0x0000001800117213 */ /* 0x000fe20000000000 */
[--C-:B------:R-:W-:Y:S01]  /*bc70*/  @!P2 IMAD.IADD R4, R4, 0x1, -R7.reuse ;  /* 0x000000010404a824 */ /* 0x100fe200078e0a07 */
[----:B------:R-:W-:Y:S01]  /*bc80*/  ISETP.GE.AND P2, PT, R14, RZ, PT ;  /* 0x000000ff0e00720c */ /* 0x000fe20003f46270 */
[----:B------:R-:W-:Y:S01]  /*bc90*/  @!P6 IMAD.IADD R13, R13, 0x1, -R7 ;  /* 0x000000010d0de824 */ /* 0x000fe200078e0a07 */
[----:B------:R-:W-:Y:S01]  /*bca0*/  ISETP.GT.U32.AND P6, PT, R7, R12, PT ;  /* 0x0000000c0700720c */ /* 0x000fe20003fc4070 */
[----:B------:R2:W-:Y:S01]  /*bcb0*/  STL [R1+0x18c], R18 ;  /* 0x00018c1201007387 */ /* 0x0005e20000100800 */
[----:B------:R-:W-:Y:S01]  /*bcc0*/  IABS R14, R34 ;  /* 0x00000022000e7213 */ /* 0x000fe20000000000 */
[----:B------:R-:W-:Y:S01]  /*bcd0*/  @!P1 IMAD.MOV R22, RZ, RZ, -R22 ;  /* 0x000000ffff169224 */ /* 0x000fe200078e0a16 */
[----:B------:R-:W-:Y:S01]  /*bce0*/  LOP3.LUT R2, R0, 0xfb, R9, 0xfe, !PT ;  /* 0x000000fb00027812 */ /* 0x000fe200078efe09 */
[--C-:B------:R-:W-:Y:S01]  /*bcf0*/  @!P0 IMAD.IADD R37, R37, 0x1, -R7.reuse ;  /* 0x0000000125258824 */ /* 0x100fe200078e0a07 */
[C---:B------:R-:W-:Y:S01]  /*bd00*/  ISETP.GT.U32.AND P0, PT, R7.reuse, R23, PT ;  /* 0x000000170700720c */ /* 0x040fe20003f04070 */
[----:B0-----:R-:W-:Y:S01]  /*bd10*/  IMAD.HI.U32 R34, R8, R14, RZ ;  /* 0x0000000e08227227 */ /* 0x001fe200078e00ff */
[----:B-1----:R-:W-:Y:S01]  /*bd20*/  IABS R24, R2 ;  /* 0x0000000200187213 */ /* 0x002fe20000000000 */
[----:B------:R0:W-:Y:S01]  /*bd30*/  STL [R1+0x190], R2 ;  /* 0x0001900201007387 */ /* 0x0001e20000100800 */
[----:B------:R-:W-:Y:S01]  /*bd40*/  ISETP.GT.U32.AND P4, PT, R7, R37, PT ;  /* 0x000000250700720c */ /* 0x000fe20003f84070 */
[----:B------:R-:W-:Y:S01]  /*bd50*/  IMAD.MOV R34, RZ, RZ, -R34 ;  /* 0x000000ffff227224 */ /* 0x000fe200078e0a22 */
[----:B--2---:R-:W-:Y:S01]  /*bd60*/  IABS R18, R18 ;  /* 0x0000001200127213 */ /* 0x004fe20000000000 */
[----:B------:R-:W-:Y:S01]  /*bd70*/  @!P6 IMAD.IADD R12, R12, 0x1, -R7 ;  /* 0x000000010c0ce824 */ /* 0x000fe200078e0a07 */
[----:B------:R-:W-:Y:S01]  /*bd80*/  LEA.HI R9, R49, 0x3e, RZ, 0x1a ;  /* 0x0000003e31097811 */ /* 0x000fe200078fd0ff */
[C---:B------:R-:W-:Y:S01]  /*bd90*/  IMAD R14, R7.reuse, R34, R14 ;  /* 0x00000022070e7224 */ /* 0x040fe200078e020e */
[----:B------:R-:W-:Y:S01]  /*bda0*/  SHF.R.U32.HI R34, RZ, 0x6, R49 ;  /* 0x00000006ff227819 */ /* 0x000fe20000011631 */
[----:B------:R-:W-:Y:S01]  /*bdb0*/  IMAD.U32 R49, RZ, RZ, UR6 ;  /* 0x00000006ff317e24 */ /* 0x000fe2000f8e00ff */
[----:B------:R-:W-:Y:S01]  /*bdc0*/  ISETP.GT.U32.AND P6, PT, R7, R12, PT ;  /* 0x0000000c0700720c */ /* 0x000fe20003fc4070 */
[----:B------:R-:W-:Y:S01]  /*bdd0*/  @!P0 IMAD.IADD R23, R23, 0x1, -R7 ;  /* 0x0000000117178824 */ /* 0x000fe200078e0a07 */
[----:B------:R-:W-:Y:S01]  /*bde0*/  SGXT.U32 R34, R34, 0x1 ;  /* 0x000000012222781a */ /* 0x000fe20000000000 */
[----:B0-----:R-:W-:Y:S01]  /*bdf0*/  IMAD.HI.U32 R2, R8, R24, RZ ;  /* 0x0000001808027227 */ /* 0x001fe200078e00ff */
[----:B------:R-:W-:-:S03]  /*be00*/  ISETP.GE.AND P0, PT, R3, RZ, PT ;  /* 0x000000ff0300720c */ /* 0x000fc60003f06270 */
[----:B------:R-:W-:Y:S01]  /*be10*/  @!P4 IMAD.IADD R37, R37, 0x1, -R7 ;  /* 0x000000012525c824 */ /* 0x000fe200078e0a07 */
[----:B------:R-:W-:Y:S01]  /*be20*/  ISETP.GE.AND P4, PT, R6, RZ, PT ;  /* 0x000000ff0600720c */ /* 0x000fe20003f86270 */
[----:B------:R-:W-:-:S04]  /*be30*/  IMAD.HI.U32 R6, R8, R17, RZ ;  /* 0x0000001108067227 */ /* 0x000fc800078e00ff */
[----:B------:R-:W-:Y:S01]  /*be40*/  @!P6 IMAD.IADD R12, R12, 0x1, -R7 ;  /* 0x000000010c0ce824 */ /* 0x000fe200078e0a07 */
[C---:B------:R-:W-:Y:S01]  /*be50*/  ISETP.GT.U32.AND P6, PT, R7.reuse, R14, PT ;  /* 0x0000000e0700720c */ /* 0x040fe20003fc4070 */
[----:B------:R-:W-:Y:S02]  /*be60*/  IMAD.MOV R6, RZ, RZ, -R6 ;  /* 0x000000ffff067224 */ /* 0x000fe400078e0a06 */
[----:B------:R-:W-:Y:S02]  /*be70*/  IMAD R136, R34, UR6, RZ ;  /* 0x0000000622887c24 */ /* 0x000fe4000f8e02ff */
[----:B------:R-:W-:Y:S02]  /*be80*/  IMAD R17, R7, R6, R17 ;  /* 0x0000000607117224 */ /* 0x000fe400078e0211 */
[----:B------:R-:W-:Y:S02]  /*be90*/  IMAD R138, R138, 0x2, R136 ;  /* 0x000000028a8a7824 */ /* 0x000fe400078e0288 */
[----:B------:R-:W-:-:S04]  /*bea0*/  IMAD.HI.U32 R3, R8, R18, RZ ;  /* 0x0000001208037227 */ /* 0x000fc800078e00ff */
[----:B------:R-:W-:Y:S02]  /*beb0*/  @!P6 IMAD.IADD R14, R14, 0x1, -R7 ;  /* 0x000000010e0ee824 */ /* 0x000fe400078e0a07 */
[----:B------:R-:W-:Y:S02]  /*bec0*/  IMAD R140, R140, 0x2, R138 ;  /* 0x000000028c8c7824 */ /* 0x000fe400078e028a */
[----:B------:R-:W-:Y:S01]  /*bed0*/  IMAD.MOV R3, RZ, RZ, -R3 ;  /* 0x000000ffff037224 */ /* 0x000fe200078e0a03 */
[C---:B------:R-:W-:Y:S01]  /*bee0*/  ISETP.GT.U32.AND P6, PT, R7.reuse, R14, PT ;  /* 0x0000000e0700720c */ /* 0x040fe20003fc4070 */
[----:B------:R-:W-:Y:S02]  /*bef0*/  IMAD R142, R142, 0x2, R140 ;  /* 0x000000028e8e7824 */ /* 0x000fe400078e028c */
[----:B------:R-:W-:Y:S02]  /*bf00*/  IMAD R18, R7, R3, R18 ;  /* 0x0000000307127224 */ /* 0x000fe400078e0212 */
[----:B------:R-:W-:Y:S01]  /*bf10*/  IMAD R144, R144, 0x2, R142 ;  /* 0x0000000290907824 */ /* 0x000fe200078e028e */
[----:B------:R-:W0:Y:S01]  /*bf20*/  LDC R3, c[0x0][0x3a0] ;  /* 0x0000e800ff037b82 */ /* 0x000e220000000800 */
[----:B------:R-:W-:-:S02]  /*bf30*/  IMAD.MOV R2, RZ, RZ, -R2 ;  /* 0x000000ffff027224 */ /* 0x000fc400078e0a02 */
[----:B------:R-:W-:Y:S02]  /*bf40*/  IMAD R146, R146, 0x2, R144 ;  /* 0x0000000292927824 */ /* 0x000fe400078e0290 */
[C---:B------:R-:W-:Y:S02]  /*bf50*/  IMAD R24, R7.reuse, R2, R24 ;  /* 0x0000000207187224 */ /* 0x040fe400078e0218 */
[----:B------:R-:W-:Y:S01]  /*bf60*/  @!P6 IMAD.IADD R14, R14, 0x1, -R7 ;  /* 0x000000010e0ee824 */ /* 0x000fe200078e0a07 */
[----:B------:R-:W-:Y:S01]  /*bf70*/  ISETP.GT.U32.AND P6, PT, R7, R17, PT ;  /* 0x000000110700720c */ /* 0x000fe20003fc4070 */
[----:B------:R-:W-:Y:S02]  /*bf80*/  IMAD R148, R148, 0x2, R146 ;  /* 0x0000000294947824 */ /* 0x000fe400078e0292 */
[----:B------:R-:W-:Y:S02]  /*bf90*/  IMAD R6, R45, UR6, RZ ;  /* 0x000000062d067c24 */ /* 0x000fe4000f8e02ff */
[----:B------:R-:W-:-:S02]  /*bfa0*/  IMAD R152, R152, 0x4, R148 ;  /* 0x0000000498987824 */ /* 0x000fc400078e0294 */
[----:B------:R-:W-:Y:S02]  /*bfb0*/  IMAD.U32 R45, RZ, RZ, UR6 ;  /* 0x00000006ff2d7e24 */ /* 0x000fe4000f8e00ff */
[----:B------:R-:W-:Y:S02]  /*bfc0*/  IMAD R154, R154, 0x2, R152 ;  /* 0x000000029a9a7824 */ /* 0x000fe400078e0298 */
[----:B------:R-:W-:Y:S02]  /*bfd0*/  IMAD R67, R9, UR6, RZ ;  /* 0x0000000609437c24 */ /* 0x000fe4000f8e02ff */
[----:B------:R-:W-:Y:S02]  /*bfe0*/  @!P6 IMAD.IADD R17, R17, 0x1, -R7 ;  /* 0x000000011111e824 */ /* 0x000fe400078e0a07 */
[----:B------:R-:W-:Y:S02]  /*bff0*/  IMAD R156, R156, 0x2, R154 ;  /* 0x000000029c9c7824 */ /* 0x000fe400078e029a */
[----:B------:R-:W-:Y:S01]  /*c000*/  IMAD.U32 R9, RZ, RZ, UR6 ;  /* 0x00000006ff097e24 */ /* 0x000fe2000f8e00ff */
[----:B------:R-:W-:Y:S01]  /*c010*/  ISETP.GT.U32.AND P6, PT, R7, R17, PT ;  /* 0x000000110700720c */ /* 0x000fe20003fc4070 */
[----:B------:R-:W-:-:S02]  /*c020*/  IMAD R158, R158, 0x2, R156 ;  /* 0x000000029e9e7824 */ /* 0x000fc400078e029c */
[----:B------:R-:W-:Y:S02]  /*c030*/  @!P0 IMAD.MOV R28, RZ, RZ, -R28 ;  /* 0x000000ffff1c8224 */ /* 0x000fe400078e0a1c */
[----:B------:R-:W-:-:S04]  /*c040*/  IMAD R160, R160, 0x2, R158 ;  /* 0x00000002a0a07824 */ /* 0x000fc800078e029e */
[----:B------:R-:W-:-:S04]  /*c050*/  IMAD R162, R162, 0x2, R160 ;  /* 0x00000002a2a27824 */ /* 0x000fc800078e02a0 */
[----:B------:R-:W-:Y:S01]  /*c060*/  @!P6 IMAD.IADD R17, R17, 0x1, -R7 ;  /* 0x000000011111e824 */ /* 0x000fe200078e0a07 */
[----:B------:R-:W-:Y:S01]  /*c070*/  ISETP.GT.U32.AND P6, PT, R7, R18, PT ;  /* 0x000000120700720c */ /* 0x000fe20003fc4070 */
[----:B------:R-:W-:-:S04]  /*c080*/  IMAD R164, R164, 0x2, R162 ;  /* 0x00000002a4a47824 */ /* 0x000fc800078e02a2 */
        /* <DEDUP_REMOVED lines=9> */
[----:B------:R-:W-:-:S03]  /*c120*/  IMAD R79, R79, 0x2, R123 ;  /* 0x000000024f4f7824 */ /* 0x000fc600078e027b */
[----:B------:R-:W-:Y:S01]  /*c130*/  ISETP.GT.U32.AND P5, PT, R7, R24, PT ;  /* 0x000000180700720c */ /* 0x000fe20003fa4070 */
[----:B------:R-:W-:-:S04]  /*c140*/  IMAD R119, R119, 0x2, R79 ;  /* 0x0000000277777824 */ /* 0x000fc800078e024f */
[----:B------:R-:W-:-:S04]  /*c150*/  IMAD R115, R115, 0x4, R119 ;  /* 0x0000000473737824 */ /* 0x000fc800078e0277 */
[----:B------:R-:W-:Y:S01]  /*c160*/  @!P6 IMAD.IADD R18, R18, 0x1, -R7 ;  /* 0x000000011212e824 */ /* 0x000fe200078e0a07 */
[----:B------:R-:W-:Y:S01]  /*c170*/  LEA R2, P6, R5, UR20, 0x1 ;  /* 0x0000001405027c11 */ /* 0x000fe2000f8c08ff */
[----:B------:R-:W-:Y:S02]  /*c180*/  IMAD R75, R75, 0x2, R115 ;  /* 0x000000024b4b7824 */ /* 0x000fe400078e0273 */
[----:B------:R-:W-:Y:S01]  /*c190*/  @!P5 IMAD.IADD R24, R24, 0x1, -R7 ;  /* 0x000000011818d824 */ /* 0x000fe200078e0a07 */
[----:B------:R-:W-:Y:S01]  /*c1a0*/  LEA.HI.X.SX32 R5, R5, UR21, 0x1, P6 ;  /* 0x0000001505057c11 */ /* 0x000fe2000b0f0eff */
[----:B------:R-:W-:Y:S01]  /*c1b0*/  IMAD R111, R111, 0x2, R75 ;  /* 0x000000026f6f7824 */ /* 0x000fe200078e024b */
[-C--:B------:R-:W-:Y:S02]  /*c1c0*/  LEA R139, P6, R138, R2.reuse, 0x1 ;  /* 0x000000028a8b7211 */ /* 0x080fe400078c08ff */
[----:B------:R-:W-:Y:S01]  /*c1d0*/  LEA R137, P5, R136, R2, 0x1 ;  /* 0x0000000288897211 */ /* 0x000fe200078a08ff */
[----:B------:R-:W-:Y:S01]  /*c1e0*/  IMAD R51, R51, 0x2, R111 ;  /* 0x0000000233337824 */ /* 0x000fe200078e026f */
[----:B------:R-:W-:-:S02]  /*c1f0*/  LEA.HI.X.SX32 R138, R138, R5, 0x1, P6 ;  /* 0x000000058a8a7211 */ /* 0x000fc400030f0eff */
[-C--:B------:R-:W-:Y:S01]  /*c200*/  LEA.HI.X.SX32 R136, R136, R5.reuse, 0x1, P5 ;  /* 0x0000000588887211 */ /* 0x080fe200028f0eff */
[----:B------:R-:W-:Y:S01]  /*c210*/  IMAD R107, R107, 0x2, R51 ;  /* 0x000000026b6b7824 */ /* 0x000fe200078e0233 */
[-C--:B------:R-:W-:Y:S02]  /*c220*/  LEA R143, P6, R142, R2.reuse, 0x1 ;  /* 0x000000028e8f7211 */ /* 0x080fe400078c08ff */
[-C--:B------:R-:W-:Y:S01]  /*c230*/  LEA R141, P5, R140, R2.reuse, 0x1 ;  /* 0x000000028c8d7211 */ /* 0x080fe200078a08ff */
[----:B------:R-:W-:Y:S01]  /*c240*/  IMAD R49, R49, 0x2, R107 ;  /* 0x0000000231317824 */ /* 0x000fe200078e026b */
[-C--:B------:R-:W-:Y:S02]  /*c250*/  LEA.HI.X.SX32 R142, R142, R5.reuse, 0x1, P6 ;  /* 0x000000058e8e7211 */ /* 0x080fe400030f0eff */
[----:B------:R-:W-:Y:S01]  /*c260*/  LEA.HI.X.SX32 R140, R140, R5, 0x1, P5 ;  /* 0x000000058c8c7211 */ /* 0x000fe200028f0eff */
[----:B------:R-:W-:Y:S01]  /*c270*/  IMAD R103, R103, 0x2, R49 ;  /* 0x0000000267677824 */ /* 0x000fe200078e0231 */
[----:B------:R-:W-:-:S02]  /*c280*/  LEA R147, P6, R146, R2, 0x1 ;  /* 0x0000000292937211 */ /* 0x000fc400078c08ff */
[-C--:B------:R-:W-:Y:S01]  /*c290*/  LEA R145, P5, R144, R2.reuse, 0x1 ;  /* 0x0000000290917211 */ /* 0x080fe200078a08ff */
[----:B------:R-:W-:Y:S01]  /*c2a0*/  IMAD R99, R99, 0x4, R103 ;  /* 0x0000000463637824 */ /* 0x000fe200078e0267 */
[-C--:B------:R-:W-:Y:S02]  /*c2b0*/  LEA.HI.X.SX32 R146, R146, R5.reuse, 0x1, P6 ;  /* 0x0000000592927211 */ /* 0x080fe400030f0eff */
[-C--:B------:R-:W-:Y:S01]  /*c2c0*/  LEA.HI.X.SX32 R144, R144, R5.reuse, 0x1, P5 ;  /* 0x0000000590907211 */ /* 0x080fe200028f0eff */
        /* <DEDUP_REMOVED lines=14> */
[-C--:B------:R-:W-:Y:S02]  /*c3b0*/  LEA R157, P5, R156, R2.reuse, 0x1 ;  /* 0x000000029c9d7211 */ /* 0x080fe400078a08ff */
[-C--:B------:R-:W-:Y:S02]  /*c3c0*/  LEA.HI.X.SX32 R158, R158, R5.reuse, 0x1, P6 ;  /* 0x000000059e9e7211 */ /* 0x080fe400030f0eff */
[-C--:B------:R-:W-:Y:S02]  /*c3d0*/  LEA.HI.X.SX32 R156, R156, R5.reuse, 0x1, P5 ;  /* 0x000000059c9c7211 */ /* 0x080fe400028f0eff */
[-C--:B------:R-:W-:Y:S02]  /*c3e0*/  LEA R163, P6, R162, R2.reuse, 0x1 ;  /* 0x00000002a2a37211 */ /* 0x080fe400078c08ff */
[----:B------:R-:W-:Y:S02]  /*c3f0*/  LEA R161, P5, R160, R2, 0x1 ;  /* 0x00000002a0a17211 */ /* 0x000fe400078a08ff */
[----:B------:R-:W-:-:S02]  /*c400*/  LEA.HI.X.SX32 R162, R162, R5, 0x1, P6 ;  /* 0x00000005a2a27211 */ /* 0x000fc400030f0eff */
[-C--:B------:R-:W-:Y:S02]  /*c410*/  LEA.HI.X.SX32 R160, R160, R5.reuse, 0x1, P5 ;  /* 0x00000005a0a07211 */ /* 0x080fe400028f0eff */
[CC--:B------:R-:W-:Y:S02]  /*c420*/  LEA R34, P6, R59.reuse, R2.reuse, 0x1 ;  /* 0x000000023b227211 */ /* 0x0c0fe400078c08ff */
[CC--:B------:R-:W-:Y:S02]  /*c430*/  LEA R165, P5, R164.reuse, R2.reuse, 0x1 ;  /* 0x00000002a4a57211 */ /* 0x0c0fe400078a08ff */
[-C--:B------:R-:W-:Y:S01]  /*c440*/  LEA.HI.X.SX32 R59, R59, R5.reuse, 0x1, P6 ;  /* 0x000000053b3b7211 */ /* 0x080fe200030f0eff */
[----:B------:R1:W-:Y:S01]  /*c450*/  STL [R1+0x4], R34 ;  /* 0x0000042201007387 */ /* 0x0003e20000100800 */
[----:B------:R-:W-:Y:S02]  /*c460*/  LEA.HI.X.SX32 R164, R164, R5, 0x1, P5 ;  /* 0x00000005a4a47211 */ /* 0x000fe400028f0eff */
[----:B-1----:R-:W-:-:S05]  /*c470*/  LEA R34, P5, R131, R2, 0x1 ;  /* 0x0000000283227211 */ /* 0x002fca00078a08ff */
[----:B------:R1:W-:Y:S04]  /*c480*/  STL [R1+0xc], R34 ;  /* 0x00000c2201007387 */ /* 0x0003e80000100800 */
[----:B------:R2:W-:Y:S01]  /*c490*/  STL [R1], R59 ;  /* 0x0000003b01007387 */ /* 0x0005e20000100800 */
[----:B-1----:R-:W1:Y:S01]  /*c4a0*/  S2R R34, SR_TID.X ;  /* 0x0000000000227919 */ /* 0x002e620000002100 */
[----:B--2---:R-:W-:-:S04]  /*c4b0*/  LEA R59, P6, R83, R2, 0x1 ;  /* 0x00000002533b7211 */ /* 0x004fc800078c08ff */
[-C--:B------:R-:W-:Y:S01]  /*c4c0*/  LEA.HI.X.SX32 R83, R83, R5.reuse, 0x1, P6 ;  /* 0x0000000553537211 */ /* 0x080fe200030f0eff */
[----:B------:R2:W-:Y:S02]  /*c4d0*/  STL [R1+0x14], R59 ;  /* 0x0000143b01007387 */ /* 0x0005e40000100800 */
[----:B--2---:R-:W-:Y:S01]  /*c4e0*/  IMAD R59, R9, 0x2, R45 ;  /* 0x00000002093b7824 */ /* 0x004fe200078e022d */
[----:B------:R-:W-:Y:S01]  /*c4f0*/  LEA.HI.X.SX32 R9, R131, R5, 0x1, P5 ;  /* 0x0000000583097211 */ /* 0x000fe200028f0eff */
[----:B------:R-:W-:-:S04]  /*c500*/  IMAD.U32 R131, RZ, RZ, UR6 ;  /* 0x00000006ff837e24 */ /* 0x000fc8000f8e00ff */
[----:B------:R2:W-:Y:S01]  /*c510*/  STL [R1+0x8], R9 ;  /* 0x0000080901007387 */ /* 0x0005e20000100800 */
[----:B-1----:R-:W-:Y:S02]  /*c520*/  SHF.R.U32.HI R34, RZ, 0x6, R34 ;  /* 0x00000006ff227819 */ /* 0x002fe40000011622 */
[CC--:B--2---:R-:W-:Y:S02]  /*c530*/  LEA R9, P5, R127.reuse, R2.reuse, 0x1 ;  /* 0x000000027f097211 */ /* 0x0c4fe400078a08ff */
[----:B------:R-:W-:Y:S02]  /*c540*/  SGXT.U32 R34, R34, 0x1 ;  /* 0x000000012222781a */ /* 0x000fe40000000000 */
[----:B------:R-:W-:Y:S01]  /*c550*/  LEA.HI.X.SX32 R127, R127, R5, 0x1, P5 ;  /* 0x000000057f7f7211 */ /* 0x000fe200028f0eff */
[----:B------:R1:W-:Y:S04]  /*c560*/  STL [R1+0x1c], R9 ;  /* 0x00001c0901007387 */ /* 0x0003e80000100800 */
[----:B------:R2:W-:Y:S01]  /*c570*/  STL [R1+0x10], R83 ;  /* 0x0000105301007387 */ /* 0x0005e20000100800 */
[----:B-1----:R-:W1:Y:S01]  /*c580*/  S2R R9, SR_CgaCtaId ;  /* 0x0000000000097919 */ /* 0x002e620000008800 */
[----:B--2---:R-:W-:-:S04]  /*c590*/  LEA R83, P6, R43, R2, 0x1 ;  /* 0x000000022b537211 */ /* 0x004fc800078c08ff */
[----:B------:R-:W-:Y:S01]  /*c5a0*/  LEA.HI.X.SX32 R43, R43, R5, 0x1, P6 ;  /* 0x000000052b2b7211 */ /* 0x000fe200030f0eff */
[----:B------:R2:W-:Y:S04]  /*c5b0*/  STL [R1+0x24], R83 ;  /* 0x0000245301007387 */ /* 0x0005e80000100800 */
[----:B------:R4:W-:Y:S01]  /*c5c0*/  STL [R1+0x18], R127 ;  /* 0x0000187f01007387 */ /* 0x0009e20000100800 */
[----:B--2---:R-:W-:Y:S01]  /*c5d0*/  IMAD R83, R131, 0x4, R59 ;  /* 0x0000000483537824 */ /* 0x004fe200078e023b */
[----:B----4-:R-:W-:-:S05]  /*c5e0*/  LEA R127, P5, R123, R2, 0x1 ;  /* 0x000000027b7f7211 */ /* 0x010fca00078a08ff */
[----:B------:R2:W-:Y:S04]  /*c5f0*/  STL [R1+0x2c], R127 ;  /* 0x00002c7f01007387 */ /* 0x0005e80000100800 */
[----:B------:R4:W-:Y:S01]  /*c600*/  STL [R1+0x20], R43 ;  /* 0x0000202b01007387 */ /* 0x0009e20000100800 */
[----:B-1----:R-:W-:Y:S01]  /*c610*/  IMAD.SHL.U32 R9, R9, 0x100, RZ ;  /* 0x0000010009097824 */ /* 0x002fe200078e00ff */
[----:B--2---:R-:W-:-:S04]  /*c620*/  LEA R127, P6, R79, R2, 0x1 ;  /* 0x000000024f7f7211 */ /* 0x004fc800078c08ff */
[----:B------:R-:W-:Y:S01]  /*c630*/  LOP3.LUT R9, R9, 0x100, RZ, 0xc0, !PT ;  /* 0x0000010009097812 */ /* 0x000fe200078ec0ff */
[----:B----4-:R-:W-:Y:S01]  /*c640*/  IMAD R43, R131, 0x2, R83 ;  /* 0x00000002832b7824 */ /* 0x010fe200078e0253 */
[----:B------:R1:W-:Y:S02]  /*c650*/  STL [R1+0x34], R127 ;  /* 0x0000347f01007387 */ /* 0x0003e40000100800 */
[----:B-1----:R-:W-:Y:S02]  /*c660*/  LEA.HI.X.SX32 R127, R123, R5, 0x1, P5 ;  /* 0x000000057b7f7211 */ /* 0x002fe400028f0eff */
[----:B------:R-:W-:-:S03]  /*c670*/  LEA R123, P5, R119, R2, 0x1 ;  /* 0x00000002777b7211 */ /* 0x000fc600078a08ff */
[----:B------:R1:W-:Y:S01]  /*c680*/  STL [R1+0x28], R127 ;  /* 0x0000287f01007387 */ /* 0x0003e20000100800 */
[----:B------:R-:W-:-:S03]  /*c690*/  LEA.HI.X.SX32 R119, R119, R5, 0x1, P5 ;  /* 0x0000000577777211 */ /* 0x000fc600028f0eff */
[----:B------:R2:W-:Y:S01]  /*c6a0*/  STL [R1+0x3c], R123 ;  /* 0x00003c7b01007387 */ /* 0x0005e20000100800 */
[----:B-1----:R-:W-:Y:S01]  /*c6b0*/  LEA.HI.X.SX32 R127, R79, R5, 0x1, P6 ;  /* 0x000000054f7f7211 */ /* 0x002fe200030f0eff */
[----:B------:R-:W-:Y:S01]  /*c6c0*/  IMAD R79, R131, 0x2, R43 ;  /* 0x00000002834f7824 */ /* 0x000fe200078e022b */
[----:B--2---:R-:W-:-:S03]  /*c6d0*/  LEA R123, P6, R6, R2, 0x1 ;  /* 0x00000002067b7211 */ /* 0x004fc600078c08ff */
[----:B------:R1:W-:Y:S04]  /*c6e0*/  STL [R1+0x30], R127 ;  /* 0x0000307f01007387 */ /* 0x0003e80000100800 */
[----:B------:R2:W-:Y:S04]  /*c6f0*/  STL [R1+0x44], R123 ;  /* 0x0000447b01007387 */ /* 0x0005e80000100800 */
[----:B------:R4:W-:Y:S01]  /*c700*/  STL [R1+0x38], R119 ;  /* 0x0000387701007387 */ /* 0x0009e20000100800 */
[----:B-1----:R-:W-:Y:S02]  /*c710*/  LEA R127, P5, R115, R2, 0x1 ;  /* 0x00000002737f7211 */ /* 0x002fe400078a08ff */
[----:B--2---:R-:W-:-:S03]  /*c720*/  LEA.HI.X.SX32 R123, R6, R5, 0x1, P6 ;  /* 0x00000005067b7211 */ /* 0x004fc600030f0eff */
[----:B------:R-:W-:Y:S01]  /*c730*/  STL [R1+0x4c], R127 ;  /* 0x00004c7f01007387 */ /* 0x000fe20000100800 */
[----:B------:R-:W-:Y:S01]  /*c740*/  LEA.HI.X.SX32 R115, R115, R5, 0x1, P5 ;  /* 0x0000000573737211 */ /* 0x000fe200028f0eff */
[----:B------:R-:W-:Y:S01]  /*c750*/  IMAD R6, R131, 0x2, R79 ;  /* 0x0000000283067824 */ /* 0x000fe200078e024f */
[-C--:B----4-:R-:W-:Y:S01]  /*c760*/  LEA R119, P6, R75, R2.reuse, 0x1 ;  /* 0x000000024b777211 */ /* 0x090fe200078c08ff */
[----:B------:R1:W-:Y:S04]  /*c770*/  STL [R1+0x40], R123 ;  /* 0x0000407b01007387 */ /* 0x0003e80000100800 */
[----:B------:R2:W-:Y:S04]  /*c780*/  STL [R1+0x54], R119 ;  /* 0x0000547701007387 */ /* 0x0005e80000100800 */
[----:B------:R4:W-:Y:S01]  /*c790*/  STL [R1+0x48], R115 ;  /* 0x0000487301007387 */ /* 0x0009e20000100800 */
[----:B-1----:R-:W-:-:S02]  /*c7a0*/  LEA R123, P5, R111, R2, 0x1 ;  /* 0x000000026f7b7211 */ /* 0x002fc400078a08ff */
[----:B--2---:R-:W-:-:S03]  /*c7b0*/  LEA.HI.X.SX32 R119, R75, R5, 0x1, P6 ;  /* 0x000000054b777211 */ /* 0x004fc600030f0eff */
[----:B------:R-:W-:Y:S01]  /*c7c0*/  STL [R1+0x5c], R123 ;  /* 0x00005c7b01007387 */ /* 0x000fe20000100800 */
[-C--:B------:R-:W-:Y:S01]  /*c7d0*/  LEA.HI.X.SX32 R111, R111, R5.reuse, 0x1, P5 ;  /* 0x000000056f6f7211 */ /* 0x080fe200028f0eff */
[----:B------:R-:W-:Y:S01]  /*c7e0*/  IMAD R75, R131, 0x2, R6 ;  /* 0x00000002834b7824 */ /* 0x000fe200078e0206 */
[-C--:B----4-:R-:W-:Y:S01]  /*c7f0*/  LEA R115, P6, R51, R2.reuse, 0x1 ;  /* 0x0000000233737211 */ /* 0x090fe200078c08ff */
[----:B------:R1:W-:Y:S04]  /*c800*/  STL [R1+0x50], R119 ;  /* 0x0000507701007387 */ /* 0x0003e80000100800 */
[----:B------:R2:W-:Y:S04]  /*c810*/  STL [R1+0x64], R115 ;  /* 0x0000647301007387 */ /* 0x0005e80000100800 */
[----:B------:R4:W-:Y:S01]  /*c820*/  STL [R1+0x58], R111 ;  /* 0x0000586f01007387 */ /* 0x0009e20000100800 */
[-C--:B-1----:R-:W-:Y:S01]  /*c830*/  LEA R119, P5, R107, R2.reuse, 0x1 ;  /* 0x000000026b777211 */ /* 0x082fe200078a08ff */
[----:B------:R-:W1:Y:S01]  /*c840*/  S2R R123, SR_TID.X ;  /* 0x00000000007b7919 */ /* 0x000e620000002100 */
[-C--:B--2---:R-:W-:Y:S01]  /*c850*/  LEA.HI.X.SX32 R115, R51, R5.reuse, 0x1, P6 ;  /* 0x0000000533737211 */ /* 0x084fe200030f0eff */
[----:B------:R-:W-:Y:S01]  /*c860*/  IMAD R51, R131, 0x2, R75 ;  /* 0x0000000283337824 */ /* 0x000fe200078e024b */
[----:B------:R-:W-:Y:S01]  /*c870*/  LEA.HI.X.SX32 R107, R107, R5, 0x1, P5 ;  /* 0x000000056b6b7211 */ /* 0x000fe200028f0eff */
[----:B------:R2:W-:Y:S01]  /*c880*/  STL [R1+0x6c], R119 ;  /* 0x00006c7701007387 */ /* 0x0005e20000100800 */
[----:B----4-:R-:W-:-:S03]  /*c890*/  LEA R111, P6, R49, R2, 0x1 ;  /* 0x00000002316f7211 */ /* 0x010fc600078c08ff */
[----:B------:R4:W-:Y:S04]  /*c8a0*/  STL [R1+0x60], R115 ;  /* 0x0000607301007387 */ /* 0x0009e80000100800 */
[----:B------:R5:W-:Y:S01]  /*c8b0*/  STL [R1+0x74], R111 ;  /* 0x0000746f01007387 */ /* 0x000be20000100800 */
[----:B--2---:R-:W-:-:S03]  /*c8c0*/  IMAD.U32 R119, RZ, RZ, UR6 ;  /* 0x00000006ff777e24 */ /* 0x004fc6000f8e00ff */
[----:B------:R2:W-:Y:S01]  /*c8d0*/  STL [R1+0x68], R107 ;  /* 0x0000686b01007387 */ /* 0x0005e20000100800 */
[----:B----4-:R-:W-:Y:S02]  /*c8e0*/  LEA R115, P5, R103, R2, 0x1 ;  /* 0x0000000267737211 */ /* 0x010fe400078a08ff */
[----:B-----5:R-:W-:-:S03]  /*c8f0*/  LEA.HI.X.SX32 R111, R49, R5, 0x1, P6 ;  /* 0x00000005316f7211 */ /* 0x020fc600030f0eff */
[----:B------:R4:W-:Y:S01]  /*c900*/  STL [R1+0x7c], R115 ;  /* 0x00007c7301007387 */ /* 0x0009e20000100800 */
[----:B------:R-:W-:Y:S01]  /*c910*/  LEA.HI.X.SX32 R103, R103, R5, 0x1, P5 ;  /* 0x0000000567677211 */ /* 0x000fe200028f0eff */
[----:B------:R-:W-:Y:S01]  /*c920*/  IMAD R49, R131, 0x2, R51 ;  /* 0x0000000283317824 */ /* 0x000fe200078e0233 */
[----:B--2---:R-:W-:Y:S01]  /*c930*/  LEA R107, P6, R67, R2, 0x1 ;  /* 0x00000002436b7211 */ /* 0x004fe200078c08ff */
[----:B------:R2:W-:Y:S04]  /*c940*/  STL [R1+0x70], R111 ;  /* 0x0000706f01007387 */ /* 0x0005e80000100800 */
[----:B------:R5:W-:Y:S01]  /*c950*/  STL [R1+0x84], R107 ;  /* 0x0000846b01007387 */ /* 0x000be20000100800 */
[----:B-1----:R-:W-:Y:S01]  /*c960*/  LEA.HI R123, R123, 0x4e, RZ, 0x1a ;  /* 0x0000004e7b7b7811 */ /* 0x002fe200078fd0ff */
[----:B----4-:R-:W-:-:S02]  /*c970*/  IMAD.U32 R115, RZ, RZ, UR6 ;  /* 0x00000006ff737e24 */ /* 0x010fc4000f8e00ff */
[----:B------:R1:W-:Y:S01]  /*c980*/  STL [R1+0x78], R103 ;  /* 0x0000786701007387 */ /* 0x0003e20000100800 */
[----:B--2---:R-:W-:Y:S01]  /*c990*/  LEA R111, P5, R99, R2, 0x1 ;  /* 0x00000002636f7211 */ /* 0x004fe200078a08ff */
[----:B------:R-:W-:Y:S01]  /*c9a0*/  IMAD R123, R123, UR6, RZ ;  /* 0x000000067b7b7c24 */ /* 0x000fe2000f8e02ff */
[----:B-----5:R-:W-:-:S03]  /*c9b0*/  LEA.HI.X.SX32 R107, R67, R5, 0x1, P6 ;  /* 0x00000005436b7211 */ /* 0x020fc600030f0eff */
[----:B------:R-:W-:Y:S01]  /*c9c0*/  STL [R1+0x8c], R111 ;  /* 0x00008c6f01007387 */ /* 0x000fe20000100800 */
[----:B------:R-:W-:Y:S01]  /*c9d0*/  LEA.HI.X.SX32 R99, R99, R5, 0x1, P5 ;  /* 0x0000000563637211 */ /* 0x000fe200028f0eff */
[----:B------:R-:W-:Y:S01]  /*c9e0*/  IMAD R67, R131, 0x4, R49 ;  /* 0x0000000483437824 */ /* 0x000fe200078e0231 */
[-C--:B-1----:R-:W-:Y:S01]  /*c9f0*/  LEA R103, P6, R47, R2.reuse, 0x1 ;  /* 0x000000022f677211 */ /* 0x082fe200078c08ff */
[----:B------:R1:W-:Y:S04]  /*ca00*/  STL [R1+0x80], R107 ;  /* 0x0000806b01007387 */ /* 0x0003e80000100800 */
[----:B------:R2:W-:Y:S04]  /*ca10*/  STL [R1+0x94], R103 ;  /* 0x0000946701007387 */ /* 0x0005e80000100800 */
[----:B------:R4:W-:Y:S01]  /*ca20*/  STL [R1+0x88], R99 ;  /* 0x0000886301007387 */ /* 0x0009e20000100800 */
[----:B-1----:R-:W1:Y:S01]  /*ca30*/  S2R R107, SR_TID.X ;  /* 0x00000000006b7919 */ /* 0x002e620000002100 */
[----:B--2---:R-:W-:-:S02]  /*ca40*/  LEA R103, P5, R95, R2, 0x1 ;  /* 0x000000025f677211 */ /* 0x004fc400078a08ff */
[----:B----4-:R-:W-:-:S03]  /*ca50*/  LEA.HI.X.SX32 R99, R47, R5, 0x1, P6 ;  /* 0x000000052f637211 */ /* 0x010fc600030f0eff */
[----:B------:R2:W-:Y:S01]  /*ca60*/  STL [R1+0x9c], R103 ;  /* 0x00009c6701007387 */ /* 0x0005e20000100800 */
[-C--:B------:R-:W-:Y:S01]  /*ca70*/  LEA R127, P6, R63, R2.reuse, 0x1 ;  /* 0x000000023f7f7211 */ /* 0x080fe200078c08ff */
[----:B------:R-:W-:Y:S02]  /*ca80*/  IMAD R47, R131, 0x2, R67 ;  /* 0x00000002832f7824 */ /* 0x000fe400078e0243 */
[----:B------:R4:W-:Y:S01]  /*ca90*/  STL [R1+0x90], R99 ;  /* 0x0000906301007387 */ /* 0x0009e20000100800 */
[-C--:B------:R-:W-:Y:S01]  /*caa0*/  LEA.HI.X.SX32 R131, R63, R5.reuse, 0x1, P6 ;  /* 0x000000053f837211 */ /* 0x080fe200030f0eff */
[----:B------:R-:W-:Y:S02]  /*cab0*/  IMAD R63, R119, 0x2, R47 ;  /* 0x00000002773f7824 */ /* 0x000fe400078e022f */
[----:B--2---:R-:W-:Y:S01]  /*cac0*/  IMAD.U32 R103, RZ, RZ, UR6 ;  /* 0x00000006ff677e24 */ /* 0x004fe2000f8e00ff */
[----:B----4-:R-:W-:Y:S02]  /*cad0*/  LEA.HI.X.SX32 R99, R95, R5, 0x1, P5 ;  /* 0x000000055f637211 */ /* 0x010fe400028f0eff */
[----:B------:R-:W-:-:S03]  /*cae0*/  LEA R95, P5, R91, R2, 0x1 ;  /* 0x000000025b5f7211 */ /* 0x000fc600078a08ff */
[----:B------:R2:W-:Y:S01]  /*caf0*/  STL [R1+0x98], R99 ;  /* 0x0000986301007387 */ /* 0x0005e20000100800 */
[----:B------:R-:W-:-:S03]  /*cb00*/  LEA.HI.X.SX32 R91, R91, R5, 0x1, P5 ;  /* 0x000000055b5b7211 */ /* 0x000fc600028f0eff */
[----:B------:R-:W-:Y:S01]  /*cb10*/  STL [R1+0xa4], R127 ;  /* 0x0000a47f01007387 */ /* 0x000fe20000100800 */
[----:B-1----:R-:W-:-:S03]  /*cb20*/  LEA.HI R107, R107, 0x5e, RZ, 0x1a ;  /* 0x0000005e6b6b7811 */ /* 0x002fc600078fd0ff */
[----:B------:R1:W-:Y:S02]  /*cb30*/  STL [R1+0x8ac], R95 ;  /* 0x0008ac5f01007387 */ /* 0x0003e40000100800 */
[----:B--2---:R-:W-:Y:S02]  /*cb40*/  IMAD R99, R107, UR6, RZ ;  /* 0x000000066b637c24 */ /* 0x004fe4000f8e02ff */
[----:B------:R-:W-:Y:S01]  /*cb50*/  IMAD.U32 R107, RZ, RZ, UR6 ;  /* 0x00000006ff6b7e24 */ /* 0x000fe2000f8e00ff */
[----:B-1----:R-:W-:-:S05]  /*cb60*/  LEA R95, P6, R45, R2, 0x1 ;  /* 0x000000022d5f7211 */ /* 0x002fca00078c08ff */
[----:B------:R1:W-:Y:S04]  /*cb70*/  STL [R1+0x8b4], R95 ;  /* 0x0008b45f01007387 */ /* 0x0003e80000100800 */
[----:B------:R-:W-:Y:S04]  /*cb80*/  STL [R1+0xa0], R131 ;  /* 0x0000a08301007387 */ /* 0x000fe80000100800 */
[----:B------:R2:W-:Y:S01]  /*cb90*/  STL [R1+0xa8], R91 ;  /* 0x0000a85b01007387 */ /* 0x0005e20000100800 */
[----:B-1----:R-:W-:-:S05]  /*cba0*/  LEA R95, P5, R59, R2, 0x1 ;  /* 0x000000023b5f7211 */ /* 0x002fca00078a08ff */
[----:B------:R-:W-:Y:S01]  /*cbb0*/  STL [R1+0x8bc], R95 ;  /* 0x0008bc5f01007387 */ /* 0x000fe20000100800 */
[----:B--2---:R-:W-:Y:S01]  /*cbc0*/  LEA.HI.X.SX32 R91, R45, R5, 0x1, P6 ;  /* 0x000000052d5b7211 */ /* 0x004fe200030f0eff */
[----:B------:R-:W-:Y:S01]  /*cbd0*/  IMAD R45, R115, 0x2, R63 ;  /* 0x00000002732d7824 */ /* 0x000fe200078e023f */
[----:B------:R-:W-:-:S03]  /*cbe0*/  LEA R119, P6, R123, R2, 0x1 ;  /* 0x000000027b777211 */ /* 0x000fc600078c08ff */
[----:B------:R1:W-:Y:S01]  /*cbf0*/  STL [R1+0x8b0], R91 ;  /* 0x0008b05b01007387 */ /* 0x0003e20000100800 */
[-C--:B------:R-:W-:Y:S02]  /*cc00*/  LEA.HI.X.SX32 R123, R123, R5.reuse, 0x1, P6 ;  /* 0x000000057b7b7211 */ /* 0x080fe400030f0eff */
[----:B-1----:R-:W-:Y:S02]  /*cc10*/  LEA.HI.X.SX32 R91, R59, R5, 0x1, P5 ;  /* 0x000000053b5b7211 */ /* 0x002fe400028f0eff */
[----:B------:R-:W-:-:S03]  /*cc20*/  LEA R59, P5, R83, R2, 0x1 ;  /* 0x00000002533b7211 */ /* 0x000fc600078a08ff */
[----:B------:R1:W-:Y:S01]  /*cc30*/  STL [R1+0x8b8], R91 ;  /* 0x0008b85b01007387 */ /* 0x0003e20000100800 */
[----:B------:R-:W-:-:S03]  /*cc40*/  LEA.HI.X.SX32 R83, R83, R5, 0x1, P5 ;  /* 0x0000000553537211 */ /* 0x000fc600028f0eff */
[----:B------:R-:W-:Y:S04]  /*cc50*/  STL [R1+0x8c4], R119 ;  /* 0x0008c47701007387 */ /* 0x000fe80000100800 */
[----:B------:R2:W-:Y:S01]  /*cc60*/  STL [R1+0x8cc], R59 ;  /* 0x0008cc3b01007387 */ /* 0x0005e20000100800 */
[----:B-1----:R-:W-:-:S05]  /*cc70*/  LEA R91, P6, R43, R2, 0x1 ;  /* 0x000000022b5b7211 */ /* 0x002fca00078c08ff */
[----:B------:R1:W-:Y:S01]  /*cc80*/  STL [R1+0x8d4], R91 ;  /* 0x0008d45b01007387 */ /* 0x0003e20000100800 */
[----:B--2---:R-:W-:-:S03]  /*cc90*/  IMAD R59, R115, 0x2, R45 ;  /* 0x00000002733b7824 */ /* 0x004fc600078e022d */
[----:B------:R-:W-:Y:S04]  /*cca0*/  STL [R1+0x8c0], R123 ;  /* 0x0008c07b01007387 */ /* 0x000fe80000100800 */
[----:B------:R2:W-:Y:S01]  /*ccb0*/  STL [R1+0x8c8], R83 ;  /* 0x0008c85301007387 */ /* 0x0005e20000100800 */
[----:B-1----:R-:W-:-:S05]  /*ccc0*/  LEA R91, P5, R79, R2, 0x1 ;  /* 0x000000024f5b7211 */ /* 0x002fca00078a08ff */
[----:B------:R1:W-:Y:S01]  /*ccd0*/  STL [R1+0x8dc], R91 ;  /* 0x0008dc5b01007387 */ /* 0x0003e20000100800 */
[----:B--2---:R-:W-:Y:S01]  /*cce0*/  LEA.HI.X.SX32 R83, R43, R5, 0x1, P6 ;  /* 0x000000052b537211 */ /* 0x004fe200030f0eff */
[----:B------:R-:W-:Y:S01]  /*ccf0*/  IMAD R43, R115, 0x2, R59 ;  /* 0x00000002732b7824 */ /* 0x000fe200078e023b */
[----:B------:R-:W-:-:S03]  /*cd00*/  LEA R111, P6, R6, R2, 0x1 ;  /* 0x00000002066f7211 */ /* 0x000fc600078c08ff */
[----:B------:R2:W-:Y:S01]  /*cd10*/  STL [R1+0x8d0], R83 ;  /* 0x0008d05301007387 */ /* 0x0005e20000100800 */
[-C--:B------:R-:W-:Y:S01]  /*cd20*/  LEA.HI.X.SX32 R115, R6, R5.reuse, 0x1, P6 ;  /* 0x0000000506737211 */ /* 0x080fe200030f0eff */
[----:B------:R-:W-:Y:S02]  /*cd30*/  IMAD R6, R103, 0x2, R43 ;  /* 0x0000000267067824 */ /* 0x000fe400078e022b */
[----:B-1----:R-:W-:Y:S01]  /*cd40*/  IMAD.U32 R91, RZ, RZ, UR6 ;  /* 0x00000006ff5b7e24 */ /* 0x002fe2000f8e00ff */
[----:B--2---:R-:W-:Y:S02]  /*cd50*/  LEA.HI.X.SX32 R83, R79, R5, 0x1, P5 ;  /* 0x000000054f537211 */ /* 0x004fe400028f0eff */
[----:B------:R-:W-:-:S03]  /*cd60*/  LEA R79, P5, R75, R2, 0x1 ;  /* 0x000000024b4f7211 */ /* 0x000fc600078a08ff */
[----:B------:R-:W-:Y:S01]  /*cd70*/  STL [R1+0x8d8], R83 ;  /* 0x0008d85301007387 */ /* 0x000fe20000100800 */
[----:B------:R-:W-:-:S03]  /*cd80*/  LEA.HI.X.SX32 R75, R75, R5, 0x1, P5 ;  /* 0x000000054b4b7211 */ /* 0x000fc600028f0eff */
[----:B------:R-:W-:Y:S04]  /*cd90*/  STL [R1+0x8e4], R111 ;  /* 0x0008e46f01007387 */ /* 0x000fe80000100800 */
[----:B------:R1:W-:Y:S02]  /*cda0*/  STL [R1+0x8ec], R79 ;  /* 0x0008ec4f01007387 */ /* 0x0003e40000100800 */
[----:B-1----:R-:W-:-:S05]  /*cdb0*/  LEA R79, P6, R51, R2, 0x1 ;  /* 0x00000002334f7211 */ /* 0x002fca00078c08ff */
[----:B------:R1:W-:Y:S04]  /*cdc0*/  STL [R1+0x8f4], R79 ;  /* 0x0008f44f01007387 */ /* 0x0003e80000100800 */
        /* <DEDUP_REMOVED lines=8> */
[-C--:B-1----:R-:W-:Y:S02]  /*ce50*/  LEA.HI.X.SX32 R79, R99, R5.reuse, 0x1, P6 ;  /* 0x00000005634f7211 */ /* 0x082fe400030f0eff */
[----:B--2---:R-:W-:Y:S02]  /*ce60*/  LEA.HI.X.SX32 R75, R49, R5, 0x1, P5 ;  /* 0x00000005314b7211 */ /* 0x004fe400028f0eff */
[----:B------:R-:W-:-:S03]  /*ce70*/  LEA R49, P5, R67, R2, 0x1 ;  /* 0x0000000243317211 */ /* 0x000fc600078a08ff */
[----:B------:R1:W-:Y:S01]  /*ce80*/  STL [R1+0x8f8], R75 ;  /* 0x0008f84b01007387 */ /* 0x0003e20000100800 */
[----:B------:R-:W-:-:S03]  /*ce90*/  LEA.HI.X.SX32 R67, R67, R5, 0x1, P5 ;  /* 0x0000000543437211 */ /* 0x000fc600028f0eff */
[----:B------:R-:W-:Y:S04]  /*cea0*/  STL [R1+0x904], R103 ;  /* 0x0009046701007387 */ /* 0x000fe80000100800 */
[----:B------:R2:W-:Y:S01]  /*ceb0*/  STL [R1+0x90c], R49 ;  /* 0x00090c3101007387 */ /* 0x0005e20000100800 */
[----:B-1----:R-:W-:-:S03]  /*cec0*/  LEA R75, P6, R47, R2, 0x1 ;  /* 0x000000022f4b7211 */ /* 0x002fc600078c08ff */
[----:B------:R-:W-:Y:S04]  /*ced0*/  STL [R1+0x900], R79 ;  /* 0x0009004f01007387 */ /* 0x000fe80000100800 */
[----:B------:R1:W-:Y:S01]  /*cee0*/  STL [R1+0x914], R75 ;  /* 0x0009144b01007387 */ /* 0x0003e20000100800 */
[----:B--2---:R-:W-:-:S03]  /*cef0*/  IMAD R49, R107, 0x2, R51 ;  /* 0x000000026b317824 */ /* 0x004fc600078e0233 */
[----:B------:R2:W-:Y:S01]  /*cf00*/  STL [R1+0x908], R67 ;  /* 0x0009084301007387 */ /* 0x0005e20000100800 */
[-C--:B-1----:R-:W-:Y:S02]  /*cf10*/  LEA R75, P5, R63, R2.reuse, 0x1 ;  /* 0x000000023f4b7211 */ /* 0x082fe400078a08ff */
[-C--:B--2---:R-:W-:Y:S01]  /*cf20*/  LEA.HI.X.SX32 R67, R47, R5.reuse, 0x1, P6 ;  /* 0x000000052f437211 */ /* 0x084fe200030f0eff */
[----:B------:R-:W-:Y:S02]  /*cf30*/  IMAD R47, R107, 0x2, R49 ;  /* 0x000000026b2f7824 */ /* 0x000fe400078e0231 */
[----:B------:R-:W-:Y:S01]  /*cf40*/  STL [R1+0x91c], R75 ;  /* 0x00091c4b01007387 */ /* 0x000fe20000100800 */
[C---:B------:R-:W-:Y:S01]  /*cf50*/  LEA R95, P6, R45.reuse, R2, 0x1 ;  /* 0x000000022d5f7211 */ /* 0x040fe200078c08ff */
[----:B------:R-:W1:Y:S03]  /*cf60*/  S2R R107, SR_TID.X ;  /* 0x00000000006b7919 */ /* 0x000e660000002100 */
[-C--:B------:R-:W-:Y:S01]  /*cf70*/  LEA.HI.X.SX32 R99, R45, R5.reuse, 0x1, P6 ;  /* 0x000000052d637211 */ /* 0x080fe200030f0eff */
[----:B------:R-:W-:Y:S01]  /*cf80*/  IMAD R45, R91, 0x2, R47 ;  /* 0x000000025b2d7824 */ /* 0x000fe200078e022f */
[----:B------:R2:W-:Y:S02]  /*cf90*/  STL [R1+0x910], R67 ;  /* 0x0009104301007387 */ /* 0x0005e40000100800 */
[----:B--2---:R-:W-:-:S02]  /*cfa0*/  LEA.HI.X.SX32 R67, R63, R5, 0x1, P5 ;  /* 0x000000053f437211 */ /* 0x004fc400028f0eff */
[----:B------:R-:W-:-:S03]  /*cfb0*/  LEA R63, P5, R59, R2, 0x1 ;  /* 0x000000023b3f7211 */ /* 0x000fc600078a08ff */
[----:B------:R-:W-:Y:S01]  /*cfc0*/  STL [R1+0x918], R67 ;  /* 0x0009184301007387 */ /* 0x000fe20000100800 */
[----:B------:R-:W-:-:S03]  /*cfd0*/  LEA.HI.X.SX32 R59, R59, R5, 0x1, P5 ;  /* 0x000000053b3b7211 */ /* 0x000fc600028f0eff */
[----:B------:R-:W-:Y:S04]  /*cfe0*/  STL [R1+0x924], R95 ;  /* 0x0009245f01007387 */ /* 0x000fe80000100800 */
[----:B------:R2:W-:Y:S01]  /*cff0*/  STL [R1+0x92c], R63 ;  /* 0x00092c3f01007387 */ /* 0x0005e20000100800 */
[----:B-1----:R-:W-:Y:S02]  /*d000*/  LEA.HI R107, R107, 0x6e, RZ, 0x1a ;  /* 0x0000006e6b6b7811 */ /* 0x002fe400078fd0ff */
[----:B--2---:R-:W-:-:S03]  /*d010*/  LEA R63, P6, R43, R2, 0x1 ;  /* 0x000000022b3f7211 */ /* 0x004fc600078c08ff */
[----:B------:R-:W-:Y:S02]  /*d020*/  IMAD R91, R107, UR6, RZ ;  /* 0x000000066b5b7c24 */ /* 0x000fe4000f8e02ff */
[----:B------:R-:W-:Y:S01]  /*d030*/  IMAD.U32 R107, RZ, RZ, UR6 ;  /* 0x00000006ff6b7e24 */ /* 0x000fe2000f8e00ff */
        /* <DEDUP_REMOVED lines=23> */
[-C--:B--2---:R-:W-:Y:S01]  /*d1b0*/  LEA.HI.X.SX32 R51, R49, R5.reuse, 0x1, P6 ;  /* 0x0000000531337211 */ /* 0x084fe200030f0eff */
[----:B------:R-:W-:Y:S01]  /*d1c0*/  IMAD R49, R107, 0x2, R6 ;  /* 0x000000026b317824 */ /* 0x000fe200078e0206 */
[CC--:B------:R-:W-:Y:S01]  /*d1d0*/  LEA R67, P6, R45.reuse, R2.reuse, 0x1 ;  /* 0x000000022d437211 */ /* 0x0c0fe200078c08ff */
[----:B------:R-:W2:Y:S03]  /*d1e0*/  S2R R107, SR_TID.X ;  /* 0x00000000006b7919 */ /* 0x000ea60000002100 */
[----:B------:R-:W-:Y:S01]  /*d1f0*/  LEA.HI.X.SX32 R75, R45, R5, 0x1, P6 ;  /* 0x000000052d4b7211 */ /* 0x000fe200030f0eff */
[----:B------:R4:W-:Y:S01]  /*d200*/  STL [R1+0x950], R51 ;  /* 0x0009503301007387 */ /* 0x0009e20000100800 */
[----:B------:R-:W-:Y:S02]  /*d210*/  LEA R45, P6, R6, R2, 0x1 ;  /* 0x00000002062d7211 */ /* 0x000fe400078c08ff */
[----:B-1----:R-:W-:-:S02]  /*d220*/  LOP3.LUT R59, R0, 0xeb, R9, 0xfe, !PT ;  /* 0x000000eb003b7812 */ /* 0x002fc400078efe09 */
[----:B----4-:R-:W-:Y:S02]  /*d230*/  LEA.HI.X.SX32 R51, R47, R5, 0x1, P5 ;  /* 0x000000052f337211 */ /* 0x010fe400028f0eff */
[----:B------:R-:W-:-:S03]  /*d240*/  LEA R47, P5, R43, R2, 0x1 ;  /* 0x000000022b2f7211 */ /* 0x000fc600078a08ff */
[----:B------:R-:W-:Y:S01]  /*d250*/  STL [R1+0x958], R51 ;  /* 0x0009583301007387 */ /* 0x000fe20000100800 */
[----:B------:R-:W-:Y:S02]  /*d260*/  LEA.HI.X.SX32 R43, R43, R5, 0x1, P5 ;  /* 0x000000052b2b7211 */ /* 0x000fe400028f0eff */
[----:B------:R-:W-:Y:S01]  /*d270*/  LEA R79, P5, R49, R2, 0x1 ;  /* 0x00000002314f7211 */ /* 0x000fe200078a08ff */
[----:B------:R-:W-:Y:S04]  /*d280*/  STL [R1+0x964], R67 ;  /* 0x0009644301007387 */ /* 0x000fe80000100800 */
[----:B------:R-:W-:Y:S04]  /*d290*/  STL [R1+0x96c], R47 ;  /* 0x00096c2f01007387 */ /* 0x000fe80000100800 */
[----:B------:R-:W-:Y:S01]  /*d2a0*/  STL [R1+0x974], R45 ;  /* 0x0009742d01007387 */ /* 0x000fe20000100800 */
[----:B--2---:R-:W-:-:S03]  /*d2b0*/  LEA.HI R107, R107, 0x7e, RZ, 0x1a ;  /* 0x0000007e6b6b7811 */ /* 0x004fc600078fd0ff */
[----:B------:R-:W-:Y:S02]  /*d2c0*/  STL [R1+0x960], R75 ;  /* 0x0009604b01007387 */ /* 0x000fe40000100800 */
[----:B------:R-:W-:Y:S02]  /*d2d0*/  IMAD R63, R107, UR6, RZ ;  /* 0x000000066b3f7c24 */ /* 0x000fe4000f8e02ff */
[----:B------:R-:W1:Y:S01]  /*d2e0*/  S2R R107, SR_TID.X ;  /* 0x00000000006b7919 */ /* 0x000e620000002100 */
[----:B------:R2:W-:Y:S02]  /*d2f0*/  STL [R1+0x968], R43 ;  /* 0x0009682b01007387 */ /* 0x0005e40000100800 */
[----:B--2---:R-:W-:Y:S02]  /*d300*/  LEA.HI.X.SX32 R43, R6, R5, 0x1, P6 ;  /* 0x00000005062b7211 */ /* 0x004fe400030f0eff */
[----:B------:R-:W-:-:S03]  /*d310*/  LEA R6, P6, R63, R2, 0x1 ;  /* 0x000000023f067211 */ /* 0x000fc600078c08ff */
[----:B------:R0:W-:Y:S04]  /*d320*/  STL [R1+0x970], R43 ;  /* 0x0009702b01007387 */ /* 0x0001e80000100800 */
[----:B------:R2:W-:Y:S04]  /*d330*/  STL [R1+0x984], R6 ;  /* 0x0009840601007387 */ /* 0x0005e80000100800 */
[----:B------:R-:W-:Y:S01]  /*d340*/  STL [R1+0x97c], R79 ;  /* 0x00097c4f01007387 */ /* 0x000fe20000100800 */
[----:B0-----:R-:W-:Y:S01]  /*d350*/  VIADD R43, R3, 0x7f ;  /* 0x0000007f032b7836 */ /* 0x001fe20000000000 */
[----:B-1----:R-:W-:-:S02]  /*d360*/  LOP3.LUT R2, R107, 0x7f, RZ, 0xc0, !PT ;  /* 0x0000007f6b027812 */ /* 0x002fc400078ec0ff */
[-C--:B--2---:R-:W-:Y:S02]  /*d370*/  LEA.HI.X.SX32 R6, R49, R5.reuse, 0x1, P5 ;  /* 0x0000000531067211 */ /* 0x084fe400028f0eff */
[----:B------:R-:W-:Y:S02]  /*d380*/  LEA.HI.X.SX32 R5, R63, R5, 0x1, P6 ;  /* 0x000000053f057211 */ /* 0x000fe400030f0eff */
[----:B------:R-:W-:Y:S01]  /*d390*/  SHF.R.U32.HI R47, RZ, 0x6, R107 ;  /* 0x00000006ff2f7819 */ /* 0x000fe2000001166b */
[----:B------:R-:W-:Y:S01]  /*d3a0*/  STL [R1+0x978], R6 ;  /* 0x0009780601007387 */ /* 0x000fe20000100800 */
[----:B------:R-:W-:Y:S02]  /*d3b0*/  ISETP.GE.AND P5, PT, R59, RZ, PT ;  /* 0x000000ff3b00720c */ /* 0x000fe40003fa6270 */
[----:B------:R-:W-:Y:S01]  /*d3c0*/  ISETP.NE.U32.AND P1, PT, R2, RZ, PT ;  /* 0x000000ff0200720c */ /* 0x000fe20003f25070 */
[----:B------:R0:W-:Y:S01]  /*d3d0*/  STL [R1+0x980], R5 ;  /* 0x0009800501007387 */ /* 0x0001e20000100800 */
[----:B------:R-:W-:-:S02]  /*d3e0*/  ISETP.GT.AND P0, PT, R43, 0x7f, PT ;  /* 0x0000007f2b00780c */ /* 0x000fc40003f04270 */
[----:B------:R-:W-:Y:S01]  /*d3f0*/  SGXT.U32 R47, R47, 0x1 ;  /* 0x000000012f2f781a */ /* 0x000fe20000000000 */
[----:B0-----:R-:W-:-:S05]  /*d400*/  IMAD R5, R2, UR7, RZ ;  /* 0x0000000702057c24 */ /* 0x001fca000f8e02ff */
[----:B------:R-:W-:-:S04]  /*d410*/  LEA R6, P6, R5, UR22, 0x1 ;  /* 0x0000001605067c11 */ /* 0x000fc8000f8c08ff */
[----:B------:R-:W-:Y:S01]  /*d420*/  LEA.HI.X.SX32 R5, R5, UR23, 0x1, P6 ;  /* 0x0000001705057c11 */ /* 0x000fe2000b0f0eff */
[----:B---3--:R-:W-:Y:S08]  /*d430*/  BRA.U UP0, `(.L_x_5) ;  /* 0x00000001001c7547 */ /* 0x008ff0000b800000 */
[----:B------:R-:W0:Y:S01]  /*d440*/  S2R R63, SR_CgaCtaId ;  /* 0x00000000003f7919 */ /* 0x000e220000008800 */
[----:B------:R-:W-:Y:S01]  /*d450*/  ELECT P6, URZ, PT ;  /* 0x0000000000ff782f */ /* 0x000fe200038c0000 */
[----:B------:R-:W-:Y:S01]  /*d460*/  IMAD.MOV.U32 R45, RZ, RZ, 0x1 ;  /* 0x00000001ff2d7424 */ /* 0x000fe200078e00ff */
[----:B------:R-:W-:Y:S11]  /*d470*/  UVIRTCOUNT.DEALLOC.SMPOOL 0x80 ;  /* 0x000000800000784c */ /* 0x000ff60000000000 */
[----:B------:R-:W-:-:S04]  /*d480*/  @P6 MOV R43, 0x40 ;  /* 0x00000040002b6802 */ /* 0x000fc80000000f00 */
[----:B0-----:R-:W-:-:S05]  /*d490*/  @P6 LEA R43, R63, R43, 0x18 ;  /* 0x0000002b3f2b6211 */ /* 0x001fca00078ec0ff */
[----:B------:R0:W-:Y:S02]  /*d4a0*/  @P6 STS.U8 [R43], R45 ;  /* 0x0000002d2b006388 */ /* 0x0001e40000000000 */
.L_x_5:
[----:B------:R-:W-:Y:S01]  /*d4b0*/  UIADD3 UR9, UPT, UPT, UR10, UR9, URZ ;  /* 0x000000090a097290 */ /* 0x000fe2000fffe0ff */
[----:B------:R1:W-:Y:S01]  /*d4c0*/  STL.64 [R1+0xe30], R96 ;  /* 0x000e306001007387 */ /* 0x0003e20000100a00 */
[----:B------:R-:W-:Y:S01]  /*d4d0*/  VOTEU.ALL UP1, P1 ;  /* 0x0000000000ff7886 */ /* 0x000fe20000820000 */
[----:B------:R-:W-:Y:S01]  /*d4e0*/  UIADD3 UR14, UPT, UPT, UR11, 0x28000, URZ ;  /* 0x000280000b0e7890 */ /* 0x000fe2000fffe0ff */
[----:B------:R-:W-:Y:S01]  /*d4f0*/  VOTEU.ALL UP2, P1 ;  /* 0x0000000000ff7886 */ /* 0x000fe20000840000 */
[----:B------:R-:W-:Y:S01]  /*d500*/  ISETP.LT.AND P6, PT, R47, R3, P0 ;  /* 0x000000032f00720c */ /* 0x000fe200007c1270 */
[----:B------:R-:W-:Y:S02]  /*d510*/  @!P2 IMAD.MOV R23, RZ, RZ, -R23 ;  /* 0x000000ffff17a224 */ /* 0x000fe400078e0a17 */
[----:B------:R-:W-:Y:S01]  /*d520*/  @!P3 IMAD.MOV R33, RZ, RZ, -R33 ;  /* 0x000000ffff21b224 */ /* 0x000fe200078e0a21 */
[----:B------:R-:W-:Y:S01]  /*d530*/  STTM.16dp32bit_t0_t15.x128 tmem[UR9], RZ ;  /* 0x000000ff000079ed */ /* 0x000fe20008b80009 */
[----:B------:R-:W-:Y:S01]  /*d540*/  STTM.16dp32bit_t16_t31.x128 tmem[UR9+0x80], RZ ;  /* 0x000080ff000079ed */ /* 0x000fe20008ba0009 */
[----:B------:R-:W2:Y:S01]  /*d550*/  FENCE.VIEW.ASYNC.T ;  /* 0x00000000000073c6 */ /* 0x000ea20000000200 */
[----:B------:R-:W-:-:S04]  /*d560*/  @!UP1 UIADD3 UR18, UPT, UPT, -UR4, 0x100000, URZ ;  /* 0x0010000004129890 */ /* 0x000fc8000fffe1ff */
[----:B------:R-:W-:Y:S02]  /*d570*/  @!UP1 USHF.L.U32 UR19, UR18, 0xb, URZ ;  /* 0x0000000b12139899 */ /* 0x000fe400080006ff */
[----:B------:R-:W-:Y:S01]  /*d580*/  @!UP1 USHF.L.U32 UR18, UR18, 0x1, URZ ;  /* 0x0000000112129899 */ /* 0x000fe200080006ff */
[----:B--2---:R-:W-:Y:S01]  /*d590*/  BAR.SYNC.DEFER_BLOCKING 0x0 ;  /* 0x0000000000007b1d */ /* 0x004fe20000010000 */
[----:B------:R-:W-:Y:S01]  /*d5a0*/  @!P4 IMAD.MOV R35, RZ, RZ, -R35 ;  /* 0x000000ffff23c224 */ /* 0x000fe200078e0a23 */
[----:B------:R-:W-:Y:S01]  /*d5b0*/  PRMT R49, RZ, 0x7610, R49 ;  /* 0x00007610ff317816 */ /* 0x000fe20000000031 */
[----:B------:R-:W-:Y:S01]  /*d5c0*/  @!P5 IMAD.MOV R37, RZ, RZ, -R37 ;  /* 0x000000ffff25d224 */ /* 0x000fe200078e0a25 */
[----:B------:R-:W-:Y:S02]  /*d5d0*/  PRMT R59, RZ, 0x7610, R59 ;  /* 0x00007610ff3b7816 */ /* 0x000fe4000000003b */
[----:B------:R-:W-:Y:S01]  /*d5e0*/  PRMT R51, RZ, 0x7610, R51 ;  /* 0x00007610ff337816 */ /* 0x000fe20000000033 */
[----:B------:R-:W2:Y:S01]  /*d5f0*/  LDCU UR39, c[0x0][0x3b0] ;  /* 0x00007600ff2777ac */ /* 0x000ea20008000800 */
[----:B-1----:R-:W3:Y:S01]  /*d600*/  LDL.LU R97, [R1+0x148] ;  /* 0x0001480001617983 */ /* 0x002ee20000300800 */
[----:B------:R-:W-:-:S02]  /*d610*/  PRMT R63, RZ, 0x7610, R63 ;  /* 0x00007610ff3f7816 */ /* 0x000fc4000000003f */
[----:B0-----:R-:W-:Y:S01]  /*d620*/  PRMT R43, RZ, 0x7610, R43 ;  /* 0x00007610ff2b7816 */ /* 0x001fe2000000002b */
[----:B------:R0:W-:Y:S01]  /*d630*/  STL [R1+0xe28], R25 ;  /* 0x000e281901007387 */ /* 0x0001e20000100800 */
[----:B------:R-:W-:Y:S01]  /*d640*/  PRMT R45, RZ, 0x7610, R45 ;  /* 0x00007610ff2d7816 */ /* 0x000fe2000000002d */
[----:B------:R-:W1:Y:S02]  /*d650*/  LDCU UR38, c[0x0][0x3b0] ;  /* 0x00007600ff2677ac */ /* 0x000e640008000800 */
[----:B------:R-:W-:Y:S01]  /*d660*/  STL.64 [R1+0xe20], R92 ;  /* 0x000e205c01007387 */ /* 0x000fe20000100a00 */
[----:B------:R-:W4:Y:S03]  /*d670*/  LDCU UR36, c[0x0][0x3b0] ;  /* 0x00007600ff2477ac */ /* 0x000f260008000800 */
[----:B------:R-:W-:Y:S01]  /*d680*/  STL.64 [R1+0xe18], R88 ;  /* 0x000e185801007387 */ /* 0x000fe20000100a00 */
[----:B------:R-:W1:Y:S03]  /*d690*/  LDCU UR34, c[0x0][0x3b0] ;  /* 0x00007600ff2277ac */ /* 0x000e660008000800 */
[----:B------:R-:W0:Y:S02]  /*d6a0*/  FENCE.VIEW.ASYNC.S ;  /* 0x00000000000073c6 */ /* 0x000e240000000000 */
[----:B0-----:R0:W0:Y:S02]  /*d6b0*/  @!UP2 SYNCS.EXCH.64 URZ, [UR14], UR18 ;  /* 0x000000120effa5b2 */ /* 0x0010240008000100 */
[----:B------:R1:W-:Y:S01]  /*d6c0*/  STL.64 [R1+0xe10], R86 ;  /* 0x000e105601007387 */ /* 0x0003e20000100a00 */
[----:B------:R-:W0:Y:S03]  /*d6d0*/  LDCU UR29, c[0x0][0x3b0] ;  /* 0x00007600ff1d77ac */ /* 0x000e260008000800 */
[----:B------:R-:W-:Y:S01]  /*d6e0*/  STL [R1+0xe08], R32 ;  /* 0x000e082001007387 */ /* 0x000fe20000100800 */
[----:B------:R-:W2:Y:S03]  /*d6f0*/  LDCU UR22, c[0x0][0x3b0] ;  /* 0x00007600ff1677ac */ /* 0x000ea60008000800 */
[----:B------:R4:W-:Y:S01]  /*d700*/  STL.64 [R1+0xe00], R84 ;  /* 0x000e005401007387 */ /* 0x0009e20000100a00 */
[----:B------:R-:W-:Y:S01]  /*d710*/  PRMT R25, RZ, 0x7610, R25 ;  /* 0x00007610ff197816 */ /* 0x000fe20000000019 */
[----:B------:R-:W2:Y:S01]  /*d720*/  LDCU UR25, c[0x0][0x3b0] ;  /* 0x00007600ff1977ac */ /* 0x000ea20008000800 */
[C---:B-1----:R-:W-:Y:S01]  /*d730*/  LOP3.LUT R87, R34.reuse, 0x8, RZ, 0xfc, !PT ;  /* 0x0000000822577812 */ /* 0x042fe200078efcff */
[----:B------:R1:W-:Y:S01]  /*d740*/  STL.64 [R1+0xdf8], R80 ;  /* 0x000df85001007387 */ /* 0x0003e20000100a00 */
[----:B------:R-:W-:Y:S01]  /*d750*/  LOP3.LUT R86, R34, 0x10, RZ, 0xfc, !PT ;  /* 0x0000001022567812 */ /* 0x000fe200078efcff */
[----:B------:R-:W1:Y:S01]  /*d760*/  LDCU UR28, c[0x0][0x3b0] ;  /* 0x00007600ff1c77ac */ /* 0x000e620008000800 */
[-C--:B------:R-:W-:Y:S01]  /*d770*/  ISETP.LT.AND P2, PT, R87, R3.reuse, P0 ;  /* 0x000000035700720c */ /* 0x080fe20000741270 */
[----:B------:R-:W-:Y:S01]  /*d780*/  @P6 IMAD.MOV.U32 R87, RZ, RZ, R136 ;  /* 0x000000ffff576224 */ /* 0x000fe200078e0088 */
[----:B------:R-:W-:Y:S01]  /*d790*/  ISETP.LT.AND P3, PT, R86, R3, P0 ;  /* 0x000000035600720c */ /* 0x000fe20000761270 */
[----:B------:R-:W-:Y:S01]  /*d7a0*/  @P6 IMAD.MOV.U32 R86, RZ, RZ, R137 ;  /* 0x000000ffff566224 */ /* 0x000fe200078e0089 */
[----:B----4-:R-:W-:Y:S01]  /*d7b0*/  PRMT R84, RZ, 0x7610, R84 ;  /* 0x00007610ff547816 */ /* 0x010fe20000000054 */
[----:B0-----:R-:W-:Y:S01]  /*d7c0*/  BAR.SYNC.DEFER_BLOCKING 0x0 ;  /* 0x0000000000007b1d */ /* 0x001fe20000010000 */
[----:B------:R-:W-:-:S02]  /*d7d0*/  PRMT R85, RZ, 0x7610, R85 ;  /* 0x00007610ff557816 */ /* 0x000fc40000000055 */
[----:B------:R-:W-:Y:S02]  /*d7e0*/  PRMT R47, RZ, 0x7610, R47 ;  /* 0x00007610ff2f7816 */ /* 0x000fe4000000002f */
[----:B------:R-:W-:Y:S01]  /*d7f0*/  PRMT R9, RZ, 0x7610, R9 ;  /* 0x00007610ff097816 */ /* 0x000fe20000000009 */
[----:B------:R-:W0:Y:S01]  /*d800*/  LDCU UR21, c[0x0][0x3b0] ;  /* 0x00007600ff1577ac */ /* 0x000e220008000800 */
[----:B------:R-:W-:Y:S01]  /*d810*/  STL [R1+0xdf0], R22 ;  /* 0x000df01601007387 */ /* 0x000fe20000100800 */
[----:B------:R-:W4:Y:S03]  /*d820*/  LDCU UR20, c[0x0][0x3b0] ;  /* 0x00007600ff1477ac */ /* 0x000f260008000800 */
[----:B------:R-:W-:Y:S01]  /*d830*/  STL.64 [R1+0xde8], R76 ;  /* 0x000de84c01007387 */ /* 0x000fe20000100a00 */
[----:B------:R-:W0:Y:S03]  /*d840*/  LDCU UR37, c[0x0][0x3b0] ;  /* 0x00007600ff2577ac */ /* 0x000e260008000800 */
[----:B------:R-:W-:Y:S01]  /*d850*/  STL.64 [R1+0xde0], R68 ;  /* 0x000de04401007387 */ /* 0x000fe20000100a00 */
[----:B------:R-:W0:Y:S03]  /*d860*/  LDCU UR35, c[0x0][0x3b0] ;  /* 0x00007600ff2377ac */ /* 0x000e260008000800 */
[----:B------:R-:W-:Y:S01]  /*d870*/  STL.64 [R1+0xdd8], R64 ;  /* 0x000dd84001007387 */ /* 0x000fe20000100a00 */
[----:B------:R-:W0:Y:S03]  /*d880*/  LDCU UR33, c[0x0][0x3b0] ;  /* 0x00007600ff2177ac */ /* 0x000e260008000800 */
[----:B------:R1:W2:Y:S01]  /*d890*/  @P6 LDG.E.U16 R84, desc[UR26][R86.64] ;  /* 0x0000001a56546981 */ /* 0x0002a2000c1e1500 */
[----:B------:R-:W0:Y:S03]  /*d8a0*/  LDCU UR32, c[0x0][0x3b0] ;  /* 0x00007600ff2077ac */ /* 0x000e260008000800 */
[----:B------:R-:W-:Y:S01]  /*d8b0*/  STL.64 [R1+0xdd0], R60 ;  /* 0x000dd03c01007387 */ /* 0x000fe20000100a00 */
[----:B------:R-:W0:Y:S03]  /*d8c0*/  LDCU UR31, c[0x0][0x3b0] ;  /* 0x00007600ff1f77ac */ /* 0x000e260008000800 */
[----:B------:R-:W-:Y:S01]  /*d8d0*/  STL [R1+0xdc8], R6 ;  /* 0x000dc80601007387 */ /* 0x000fe20000100800 */
[----:B-1----:R-:W-:Y:S01]  /*d8e0*/  LOP3.LUT R86, R34, 0x18, RZ, 0xfc, !PT ;  /* 0x0000001822567812 */ /* 0x002fe200078efcff */
[----:B------:R-:W-:-:S02]  /*d8f0*/  @P2 IMAD.MOV.U32 R87, RZ, RZ, R144 ;  /* 0x000000ffff572224 */ /* 0x000fc400078e0090 */
[----:B------:R-:W-:Y:S01]  /*d900*/  STL.64 [R1+0xdc0], R28 ;  /* 0x000dc01c01007387 */ /* 0x000fe20000100a00 */
[----:B------:R-:W1:Y:S01]  /*d910*/  LDCU UR30, c[0x0][0x3b0] ;  /* 0x00007600ff1e77ac */ /* 0x000e620008000800 */
[----:B------:R-:W-:Y:S01]  /*d920*/  ISETP.LT.AND P6, PT, R86, R3, P0 ;  /* 0x000000035600720c */ /* 0x000fe200007c1270 */
[----:B------:R-:W-:Y:S01]  /*d930*/  @P2 IMAD.MOV.U32 R86, RZ, RZ, R145 ;  /* 0x000000ffff562224 */ /* 0x000fe200078e0091 */
[----:B------:R-:W-:Y:S01]  /*d940*/  STL.64 [R1+0xdb8], R30 ;  /* 0x000db81e01007387 */ /* 0x000fe20000100a00 */
[----:B------:R-:W0:Y:S03]  /*d950*/  LDCU UR24, c[0x0][0x3b0] ;  /* 0x00007600ff1877ac */ /* 0x000e260008000800 */
[----:B------:R-:W4:Y:S01]  /*d960*/  @P2 LDG.E.U16 R85, desc[UR26][R86.64] ;  /* 0x0000001a56552981 */ /* 0x000f22000c1e1500 */
[----:B------:R-:W0:Y:S03]  /*d970*/  LDCU UR23, c[0x0][0x3b0] ;  /* 0x00007600ff1777ac */ /* 0x000e260008000800 */
[----:B------:R-:W-:Y:S01]  /*d980*/  STL [R1+0xdb0], R5 ;  /* 0x000db00501007387 */ /* 0x000fe20000100800 */
[----:B------:R-:W0:Y:S03]  /*d990*/  LDCU UR19, c[0x0][0x3b0] ;  /* 0x00007600ff1377ac */ /* 0x000e260008000800 */
[----:B------:R-:W-:Y:S01]  /*d9a0*/  STL.64 [R1+0xda8], R20 ;  /* 0x000da81401007387 */ /* 0x000fe20000100a00 */
[----:B------:R-:W0:Y:S03]  /*d9b0*/  LDCU UR18, c[0x0][0x3b0] ;  /* 0x00007600ff1277ac */ /* 0x000e260008000800 */
[----:B------:R-:W-:Y:S01]  /*d9c0*/  STL.64 [R1+0xda0], R26 ;  /* 0x000da01a01007387 */ /* 0x000fe20000100a00 */
[----:B------:R-:W0:Y:S03]  /*d9d0*/  LDCU UR76, c[0x0][0x3b0] ;  /* 0x00007600ff4c77ac */ /* 0x000e260008000800 */
[----:B------:R-:W-:Y:S01]  /*d9e0*/  STL [R1+0xc40], R109 ;  /* 0x000c406d01007387 */ /* 0x000fe20000100800 */
        /* <DEDUP_REMOVED lines=17> */
[----:B------:R-:W4:Y:S01]  /*db00*/  LDL R88, [R1+0x8] ;  /* 0x0000080001587983 */ /* 0x000f220000100800 */
[----:B------:R-:W0:Y:S03]  /*db10*/  LDCU UR66, c[0x0][0x3b0] ;  /* 0x00007600ff4277ac */ /* 0x000e260008000800 */
[----:B------:R-:W4:Y:S01]  /*db20*/  LDL R89, [R1+0xc] ;  /* 0x00000c0001597983 */ /* 0x000f220000100800 */
[----:B------:R-:W-:Y:S01]  /*db30*/  PRMT R81, RZ, 0x7610, R81 ;  /* 0x00007610ff517816 */ /* 0x000fe20000000051 */
[----:B------:R-:W-:Y:S01]  /*db40*/  @P6 IMAD.MOV.U32 R96, RZ, RZ, R161 ;  /* 0x000000ffff606224 */ /* 0x000fe200078e00a1 */
[----:B------:R-:W0:Y:S01]  /*db50*/  LDCU UR65, c[0x0][0x3b0] ;  /* 0x00007600ff4177ac */ /* 0x000e220008000800 */
        /* <DEDUP_REMOVED lines=25> */
[----:B---3--:R-:W-:Y:S01]  /*dcf0*/  ISETP.GE.AND P4, PT, R97, RZ, PT ;  /* 0x000000ff6100720c */ /* 0x008fe20003f86270 */
[----:B------:R-:W-:-:S05]  /*dd00*/  @P6 IMAD.MOV.U32 R97, RZ, RZ, R160 ;  /* 0x000000ffff616224 */ /* 0x000fca00078e00a0 */
[----:B------:R-:W3:Y:S04]  /*dd10*/  @P6 LDG.E.U16 R25, desc[UR26][R96.64] ;  /* 0x0000001a60196981 */ /* 0x000ee8000c1e1500 */
[----:B--2---:R2:W-:Y:S04]  /*dd20*/  STL [R1+0x594], R84 ;  /* 0x0005945401007387 */ /* 0x0045e80000100800 */
[----:B------:R-:W-:Y:S04]  /*dd30*/  STL [R1+0xb00], R145 ;  /* 0x000b009101007387 */ /* 0x000fe80000100800 */
[----:B------:R-:W-:Y:S01]  /*dd40*/  STL [R1+0xafc], R144 ;  /* 0x000afc9001007387 */ /* 0x000fe20000100800 */
[----:B--2---:R-:W-:-:S03]  /*dd50*/  LOP3.LUT R84, R34, 0x20, RZ, 0xfc, !PT ;  /* 0x0000002022547812 */ /* 0x004fc600078efcff */
[----:B------:R-:W2:Y:S01]  /*dd60*/  LDL R92, [R1+0x28] ;  /* 0x00002800015c7983 */ /* 0x000ea20000100800 */
[----:B------:R-:W-:-:S03]  /*dd70*/  ISETP.LT.AND P2, PT, R84, R3, P0 ;  /* 0x000000035400720c */ /* 0x000fc60000741270 */
[----:B------:R-:W2:Y:S01]  /*dd80*/  LDL R93, [R1+0x2c] ;  /* 0x00002c00015d7983 */ /* 0x000ea20000100800 */
[----:B------:R-:W-:-:S03]  /*dd90*/  @P3 IMAD.MOV.U32 R84, RZ, RZ, R153 ;  /* 0x000000ffff543224 */ /* 0x000fc600078e0099 */
[----:B------:R-:W2:Y:S04]  /*dda0*/  LDL R86, [R1+0x48] ;  /* 0x0000480001567983 */ /* 0x000ea80000100800 */
[----:B------:R-:W2:Y:S04]  /*ddb0*/  LDL R87, [R1+0x4c] ;  /* 0x00004c0001577983 */ /* 0x000ea80000100800 */
[----:B----4-:R4:W-:Y:S02]  /*ddc0*/  STL [R1+0x590], R85 ;  /* 0x0005905501007387 */ /* 0x0109e40000100800 */
[----:B----4-:R-:W-:-:S05]  /*ddd0*/  @P3 IMAD.MOV.U32 R85, RZ, RZ, R152 ;  /* 0x000000ffff553224 */ /* 0x010fca00078e0098 */
[----:B------:R4:W2:Y:S01]  /*dde0*/  @P3 LDG.E.U16 R81, desc[UR26][R84.64] ;  /* 0x0000001a54513981 */ /* 0x0008a2000c1e1500 */
[----:B------:R-:W-:-:S03]  /*ddf0*/  PRMT R69, RZ, 0x7610, R69 ;  /* 0x00007610ff457816 */ /* 0x000fc60000000045 */
[----:B------:R-:W-:Y:S01]  /*de00*/  STL [R1+0xb08], R153 ;  /* 0x000b089901007387 */ /* 0x000fe20000100800 */
[----:B----4-:R-:W-:Y:S02]  /*de10*/  LOP3.LUT R84, R34, 0x28, RZ, 0xfc, !PT ;  /* 0x0000002822547812 */ /* 0x010fe400078efcff */
[----:B------:R-:W-:-:S04]  /*de20*/  @P2 LOP3.LUT R89, R89, R88, RZ, 0x3c, !PT ;  /* 0x0000005859592212 */ /* 0x000fc800078e3cff */
[----:B------:R-:W-:-:S04]  /*de30*/  @P2 LOP3.LUT R88, R89, R88, RZ, 0x3c, !PT ;  /* 0x0000005859582212 */ /* 0x000fc800078e3cff */
[----:B------:R-:W-:-:S05]  /*de40*/  @P2 LOP3.LUT R89, R89, R88, RZ, 0x3c, !PT ;  /* 0x0000005859592212 */ /* 0x000fca00078e3cff */
[----:B------:R-:W4:Y:S01]  /*de50*/  @P2 LDG.E.U16 R69, desc[UR26][R88.64] ;  /* 0x0000001a58452981 */ /* 0x000f22000c1e1500 */
[----:B------:R-:W-:-:S03]  /*de60*/  ISETP.LT.AND P3, PT, R84, R3, P0 ;  /* 0x000000035400720c */ /* 0x000fc60000761270 */
[----:B------:R-:W-:Y:S04]  /*de70*/  STL [R1+0xb04], R152 ;  /* 0x000b049801007387 */ /* 0x000fe80000100800 */
[----:B--2---:R-:W-:Y:S04]  /*de80*/  STL [R1+0x58c], R81 ;  /* 0x00058c5101007387 */ /* 0x004fe80000100800 */
[----:B------:R-:W2:Y:S04]  /*de90*/  LDL R84, [R1+0x68] ;  /* 0x0000680001547983 */ /* 0x000ea80000100800 */
[----:B------:R-:W2:Y:S04]  /*dea0*/  LDL R85, [R1+0x6c] ;  /* 0x00006c0001557983 */ /* 0x000ea80000100800 */
[----:B------:R-:W-:Y:S04]  /*deb0*/  STL [R1+0xb10], R161 ;  /* 0x000b10a101007387 */ /* 0x000fe80000100800 */
[----:B------:R-:W-:Y:S04]  /*dec0*/  STL [R1+0xb0c], R160 ;  /* 0x000b0ca001007387 */ /* 0x000fe80000100800 */
[----:B------:R-:W2:Y:S04]  /*ded0*/  LDL.LU.64 R96, [R1+0xe30] ;  /* 0x000e300001607983 */ /* 0x000ea80000300a00 */
[----:B---3--:R3:W-:Y:S04]  /*dee0*/  STL [R1+0x588], R25 ;  /* 0x0005881901007387 */ /* 0x0087e80000100800 */
[----:B---3--:R-:W3:Y:S04]  /*def0*/  LDL.LU R25, [R1+0xe28] ;  /* 0x000e280001197983 */ /* 0x008ee80000300800 */
[----:B------:R-:W3:Y:S04]  /*df00*/  LDL R88, [R1+0x88] ;  /* 0x0000880001587983 */ /* 0x000ee80000100800 */
[----:B------:R-:W3:Y:S01]  /*df10*/  LDL R89, [R1+0x8c] ;  /* 0x00008c0001597983 */ /* 0x000ee20000100800 */
[----:B------:R-:W-:-:S02]  /*df20*/  @P3 LOP3.LUT R93, R93, R92, RZ, 0x3c, !PT ;  /* 0x0000005c5d5d3212 */ /* 0x000fc400078e3cff */
[C---:B------:R-:W-:Y:S02]  /*df30*/  LOP3.LUT R81, R34.reuse, 0x30, RZ, 0xfc, !PT ;  /* 0x0000003022517812 */ /* 0x040fe400078efcff */
[----:B------:R-:W-:Y:S02]  /*df40*/  @P3 LOP3.LUT R92, R93, R92, RZ, 0x3c, !PT ;  /* 0x0000005c5d5c3212 */ /* 0x000fe400078e3cff */
[----:B------:R-:W-:Y:S02]  /*df50*/  ISETP.LT.AND P6, PT, R81, R3, P0 ;  /* 0x000000035100720c */ /* 0x000fe400007c1270 */
[----:B------:R-:W-:Y:S02]  /*df60*/  LOP3.LUT R81, R34, 0x38, RZ, 0xfc, !PT ;  /* 0x0000003822517812 */ /* 0x000fe400078efcff */
[----:B------:R-:W-:Y:S01]  /*df70*/  PRMT R77, RZ, 0x7610, R77 ;  /* 0x00007610ff4d7816 */ /* 0x000fe2000000004d */
[----:B----4-:R4:W-:Y:S01]  /*df80*/  STL [R1+0x584], R69 ;  /* 0x0005844501007387 */ /* 0x0109e20000100800 */
[----:B------:R-:W-:-:S02]  /*df90*/  @P3 LOP3.LUT R93, R93, R92, RZ, 0x3c, !PT ;  /* 0x0000005c5d5d3212 */ /* 0x000fc400078e3cff */
[----:B------:R-:W-:-:S03]  /*dfa0*/  ISETP.LT.AND P2, PT, R81, R3, P0 ;  /* 0x000000035100720c */ /* 0x000fc60000741270 */
[----:B------:R-:W3:Y:S01]  /*dfb0*/  @P3 LDG.E.U16 R77, desc[UR26][R92.64] ;  /* 0x0000001a5c4d3981 */ /* 0x000ee2000c1e1500 */
[----:B----4-:R-:W-:-:S04]  /*dfc0*/  LOP3.LUT R69, R34, 0x40, RZ, 0xfc, !PT ;  /* 0x0000004022457812 */ /* 0x010fc800078efcff */
[----:B------:R-:W-:Y:S02]  /*dfd0*/  ISETP.LT.AND P3, PT, R69, R3, P0 ;  /* 0x000000034500720c */ /* 0x000fe40000761270 */
[-C--:B------:R-:W-:Y:S01]  /*dfe0*/  @P6 LOP3.LUT R87, R87, R86.reuse, RZ, 0x3c, !PT ;  /* 0x0000005657576212 */ /* 0x080fe200078e3cff */
[----:B------:R-:W4:Y:S03]  /*dff0*/  LDL.LU.64 R92, [R1+0xe20] ;  /* 0x000e2000015c7983 */ /* 0x000f260000300a00 */
[C---:B------:R-:W-:Y:S02]  /*e000*/  @P6 LOP3.LUT R86, R87.reuse, R86, RZ, 0x3c, !PT ;  /* 0x0000005657566212 */ /* 0x040fe400078e3cff */
[----:B------:R-:W-:Y:S02]  /*e010*/  PRMT R68, RZ, 0x7610, R68 ;  /* 0x00007610ff447816 */ /* 0x000fe40000000044 */
[----:B------:R-:W-:-:S02]  /*e020*/  @P6 LOP3.LUT R87, R87, R86, RZ, 0x3c, !PT ;  /* 0x0000005657576212 */ /* 0x000fc400078e3cff */
[----:B------:R-:W-:-:S03]  /*e030*/  PRMT R80, RZ, 0x7610, R80 ;  /* 0x00007610ff507816 */ /* 0x000fc60000000050 */
[----:B------:R-:W4:Y:S01]  /*e040*/  @P6 LDG.E.U16 R68, desc[UR26][R86.64] ;  /* 0x0000001a56446981 */ /* 0x000f22000c1e1500 */
[----:B------:R-:W-:Y:S02]  /*e050*/  PRMT R76, RZ, 0x7610, R76 ;  /* 0x00007610ff4c7816 */ /* 0x000fe4000000004c */
[----:B------:R-:W-:Y:S01]  /*e060*/  LOP3.LUT R81, R34, 0x48, RZ, 0xfc, !PT ;  /* 0x0000004822517812 */ /* 0x000fe200078efcff */
[----:B------:R-:W4:Y:S04]  /*e070*/  LDL R86, [R1+0xa8] ;  /* 0x0000a80001567983 */ /* 0x000f280000100800 */
[----:B------:R-:W4:Y:S01]  /*e080*/  LDL R87, [R1+0x8ac] ;  /* 0x0008ac0001577983 */ /* 0x000f220000100800 */
[----:B--2---:R-:W-:-:S04]  /*e090*/  @P2 LOP3.LUT R85, R85, R84, RZ, 0x3c, !PT ;  /* 0x0000005455552212 */ /* 0x004fc800078e3cff */
[----:B------:R-:W-:-:S04]  /*e0a0*/  @P2 LOP3.LUT R84, R85, R84, RZ, 0x3c, !PT ;  /* 0x0000005455542212 */ /* 0x000fc800078e3cff */
[----:B------:R-:W-:-:S05]  /*e0b0*/  @P2 LOP3.LUT R85, R85, R84, RZ, 0x3c, !PT ;  /* 0x0000005455552212 */ /* 0x000fca00078e3cff */
[----:B------:R-:W2:Y:S01]  /*e0c0*/  @P2 LDG.E.U16 R80, desc[UR26][R84.64] ;  /* 0x0000001a54502981 */ /* 0x000ea2000c1e1500 */
[----:B---3--:R-:W-:-:S04]  /*e0d0*/  @P3 LOP3.LUT R89, R89, R88, RZ, 0x3c, !PT ;  /* 0x0000005859593212 */ /* 0x008fc800078e3cff */
[----:B------:R-:W-:-:S04]  /*e0e0*/  @P3 LOP3.LUT R88, R89, R88, RZ, 0x3c, !PT ;  /* 0x0000005859583212 */ /* 0x000fc800078e3cff */
[----:B------:R-:W-:-:S05]  /*e0f0*/  @P3 LOP3.LUT R89, R89, R88, RZ, 0x3c, !PT ;  /* 0x0000005859593212 */ /* 0x000fca00078e3cff */
[----:B------:R-:W3:Y:S01]  /*e100*/  @P3 LDG.E.U16 R76, desc[UR26][R88.64] ;  /* 0x0000001a584c3981 */ /* 0x000ee2000c1e1500 */
[----:B------:R-:W-:Y:S02]  /*e110*/  ISETP.LT.AND P6, PT, R81, R3, P0 ;  /* 0x000000035100720c */ /* 0x000fe400007c1270 */
[----:B------:R-:W-:Y:S02]  /*e120*/  PRMT R161, RZ, 0x7610, R161 ;  /* 0x00007610ffa17816 */ /* 0x000fe400000000a1 */
[----:B------:R-:W-:-:S04]  /*e130*/  LOP3.LUT R160, R34, 0x58, RZ, 0xfc, !PT ;  /* 0x0000005822a07812 */ /* 0x000fc800078efcff */
[----:B------:R-:W-:Y:S01]  /*e140*/  ISETP.LT.AND P3, PT, R160, R3, P0 ;  /* 0x00000003a000720c */ /* 0x000fe20000761270 */
[----:B----4-:R4:W-:Y:S04]  /*e150*/  STL [R1+0x57c], R68 ;  /* 0x00057c4401007387 */ /* 0x0109e80000100800 */
[----:B------:R-:W3:Y:S04]  /*e160*/  LDL R69, [R1+0x8cc] ;  /* 0x0008cc0001457983 */ /* 0x000ee80000100800 */
[----:B----4-:R-:W4:Y:S04]  /*e170*/  LDL R68, [R1+0x8c8] ;  /* 0x0008c80001447983 */ /* 0x010f280000100800 */
[----:B------:R0:W-:Y:S04]  /*e180*/  STL [R1+0x580], R77 ;  /* 0x0005804d01007387 */ /* 0x0001e80000100800 */
[----:B------:R-:W4:Y:S04]  /*e190*/  LDL R84, [R1+0x8e8] ;  /* 0x0008e80001547983 */ /* 0x000f280000100800 */
[----:B------:R-:W4:Y:S01]  /*e1a0*/  LDL R85, [R1+0x8ec] ;  /* 0x0008ec0001557983 */ /* 0x000f220000100800 */
[----:B0-----:R-:W-:-:S04]  /*e1b0*/  LOP3.LUT R77, R34, 0x50, RZ, 0xfc, !PT ;  /* 0x00000050224d7812 */ /* 0x001fc800078efcff */
[----:B------:R-:W-:Y:S01]  /*e1c0*/  ISETP.LT.AND P2, PT, R77, R3, P0 ;  /* 0x000000034d00720c */ /* 0x000fe20000741270 */
[----:B--2---:R0:W-:Y:S04]  /*e1d0*/  STL [R1+0x578], R80 ;  /* 0x0005785001007387 */ /* 0x0041e80000100800 */
[----:B------:R-:W2:Y:S04]  /*e1e0*/  LDL R81, [R1+0x90c] ;  /* 0x00090c0001517983 */ /* 0x000ea80000100800 */
[----:B0-----:R-:W2:Y:S04]  /*e1f0*/  LDL R80, [R1+0x908] ;  /* 0x0009080001507983 */ /* 0x001ea80000100800 */
[----:B------:R-:W2:Y:S04]  /*e200*/  LDL.LU.64 R88, [R1+0xe18] ;  /* 0x000e180001587983 */ /* 0x000ea80000300a00 */
[----:B---3--:R0:W-:Y:S04]  /*e210*/  STL [R1+0x574], R76 ;  /* 0x0005744c01007387 */ /* 0x0081e80000100800 */
[----:B------:R-:W3:Y:S04]  /*e220*/  LDL R77, [R1+0x92c] ;  /* 0x00092c00014d7983 */ /* 0x000ee80000100800 */
[----:B0-----:R-:W3:Y:S04]  /*e230*/  LDL R76, [R1+0x928] ;  /* 0x00092800014c7983 */ /* 0x001ee80000100800 */
[----:B------:R0:W-:Y:S04]  /*e240*/  STL.S16 [R1+0x570], R161 ;  /* 0x000570a101007387 */ /* 0x0001e80000100600 */
[----:B------:R-:W2:Y:S01]  /*e250*/  LDL R3, [R1+0x570] ;  /* 0x0005700001037983 */ /* 0x000ea20000100800 */
[----:B------:R-:W-:-:S02]  /*e260*/  @P6 LOP3.LUT R87, R87, R86, RZ, 0x3c, !PT ;  /* 0x0000005657576212 */ /* 0x000fc400078e3cff */
[----:B------:R-:W-:Y:S01]  /*e270*/  PRMT R32, RZ, 0x7610, R32 ;  /* 0x00007610ff207816 */ /* 0x000fe20000000020 */
[----:B------:R-:W3:Y:S01]  /*e280*/  LDL R160, [R1+0x948] ;  /* 0x0009480001a07983 */ /* 0x000ee20000100800 */
[----:B------:R-:W-:-:S03]  /*e290*/  @P6 LOP3.LUT R86, R87, R86, RZ, 0x3c, !PT ;  /* 0x0000005657566212 */ /* 0x000fc600078e3cff */
[----:B0-----:R-:W3:Y:S01]  /*e2a0*/  LDL R161, [R1+0x94c] ;  /* 0x00094c0001a17983 */ /* 0x001ee20000100800 */
[----:B------:R-:W-:Y:S02]  /*e2b0*/  @P6 LOP3.LUT R87, R87, R86, RZ, 0x3c, !PT ;  /* 0x0000005657576212 */ /* 0x000fe400078e3cff */
[----:B----4-:R-:W-:-:S04]  /*e2c0*/  @P2 LOP3.LUT R69, R69, R68, RZ, 0x3c, !PT ;  /* 0x0000004445452212 */ /* 0x010fc800078e3cff */
[----:B------:R-:W-:-:S04]  /*e2d0*/  @P2 LOP3.LUT R68, R69, R68, RZ, 0x3c, !PT ;  /* 0x0000004445442212 */ /* 0x000fc800078e3cff */
[----:B------:R-:W-:-:S05]  /*e2e0*/  @P2 LOP3.LUT R69, R69, R68, RZ, 0x3c, !PT ;  /* 0x0000004445452212 */ /* 0x000fca00078e3cff */
[----:B------:R-:W4:Y:S04]  /*e2f0*/  @P2 LDG.E.U16 R32, desc[UR26][R68.64] ;  /* 0x0000001a44202981 */ /* 0x000f28000c1e1500 */
[----:B--2---:R-:W2:Y:S04]  /*e300*/  @P6 LDG.E.U16 R3, desc[UR26][R86.64] ;  /* 0x0000001a56036981 */ /* 0x004ea8000c1e1500 */
[----:B------:R-:W3:Y:S01]  /*e310*/  LDL.LU.64 R86, [R1+0xe10] ;  /* 0x000e100001567983 */ /* 0x000ee20000300a00 */
[----:B------:R-:W-:-:S03]  /*e320*/  LOP3.LUT R34, R34, 0x60, RZ, 0xfc, !PT ;  /* 0x0000006022227812 */ /* 0x000fc600078efcff */
[----:B--2---:R0:W-:Y:S04]  /*e330*/  @P6 STL [R1+0x570], R3 ;  /* 0x0005700301006387 */ /* 0x0041e80000100800 */
[----:B------:R-:W2:Y:S04]  /*e340*/  LDL R68, [R1+0x968] ;  /* 0x0009680001447983 */ /* 0x000ea80000100800 */
[----:B------:R-:W2:Y:S01]  /*e350*/  LDL R69, [R1+0x96c] ;  /* 0x00096c0001457983 */ /* 0x000ea20000100800 */
[----:B0-----:R-:W0:Y:S03]  /*e360*/  LDC R3, c[0x0][0x3a0] ;  /* 0x0000e800ff037b82 */ /* 0x001e260000000800 */
[----:B----4-:R-:W-:Y:S01]  /*e370*/  STL [R1+0x56c], R32 ;  /* 0x00056c2001007387 */ /* 0x010fe20000100800 */
[----:B0-----:R-:W-:-:S02]  /*e380*/  ISETP.LT.AND P6, PT, R34, R3, P0 ;  /* 0x000000032200720c */ /* 0x001fc400007c1270 */
[----:B------:R-:W0:Y:S01]  /*e390*/  S2R R34, SR_TID.X ;  /* 0x0000000000227919 */ /* 0x000e220000002100 */
[----:B------:R-:W-:-:S05]  /*e3a0*/  PRMT R3, RZ, 0x7610, R3 ;  /* 0x00007610ff037816 */ /* 0x000fca0000000003 */
[----:B------:R4:W-:Y:S02]  /*e3b0*/  STL.S16 [R1+0x568], R3 ;  /* 0x0005680301007387 */ /* 0x0009e40000100600 */
[----:B----4-:R-:W4:Y:S01]  /*e3c0*/  LDC R3, c[0x0][0x3a0] ;  /* 0x0000e800ff037b82 */ /* 0x010f220000000800 */
[----:B0-----:R-:W-:-:S04]  /*e3d0*/  SHF.R.U32.HI R34, RZ, 0x6, R34 ;  /* 0x00000006ff227819 */ /* 0x001fc80000011622 */
[----:B------:R-:W-:-:S04]  /*e3e0*/  SGXT.U32 R34, R34, 0x1 ;  /* 0x000000012222781a */ /* 0x000fc80000000000 */
[----:B------:R-:W-:-:S04]  /*e3f0*/  LOP3.LUT R32, R34, 0x68, RZ, 0xfc, !PT ;  /* 0x0000006822207812 */ /* 0x000fc800078efcff */
[----:B----4-:R-:W-:Y:S02]  /*e400*/  ISETP.LT.AND P2, PT, R32, R3, P0 ;  /* 0x000000032000720c */ /* 0x010fe40000741270 */
[----:B------:R-:W4:Y:S04]  /*e410*/  LDL.LU R32, [R1+0xe08] ;  /* 0x000e080001207983 */ /* 0x000f280000300800 */
[----:B------:R-:W2:Y:S01]  /*e420*/  LDL R3, [R1+0x568] ;  /* 0x0005680001037983 */ /* 0x000ea20000100800 */
[----:B------:R-:W-:-:S04]  /*e430*/  @P3 LOP3.LUT R85, R85, R84, RZ, 0x3c, !PT ;  /* 0x0000005455553212 */ /* 0x000fc800078e3cff */
[----:B------:R-:W-:-:S04]  /*e440*/  @P3 LOP3.LUT R84, R85, R84, RZ, 0x3c, !PT ;  /* 0x0000005455543212 */ /* 0x000fc800078e3cff */
[----:B------:R-:W-:Y:S02]  /*e450*/  @P3 LOP3.LUT R85, R85, R84, RZ, 0x3c, !PT ;  /* 0x0000005455553212 */ /* 0x000fe400078e3cff */
[----:B------:R-:W-:-:S04]  /*e460*/  @P6 LOP3.LUT R81, R81, R80, RZ, 0x3c, !PT ;  /* 0x0000005051516212 */ /* 0x000fc800078e3cff */
[C---:B------:R-:W-:Y:S02]  /*e470*/  @P6 LOP3.LUT R80, R81.reuse, R80, RZ, 0x3c, !PT ;  /* 0x0000005051506212 */ /* 0x040fe400078e3cff */
[----:B------:R-:W-:Y:S02]  /*e480*/  PRMT R22, RZ, 0x7610, R22 ;  /* 0x00007610ff167816 */ /* 0x000fe40000000016 */
[----:B------:R-:W-:-:S05]  /*e490*/  @P6 LOP3.LUT R81, R81, R80, RZ, 0x3c, !PT ;  /* 0x0000005051516212 */ /* 0x000fca00078e3cff */
[----:B------:R-:W3:Y:S04]  /*e4a0*/  @P6 LDG.E.U16 R22, desc[UR26][R80.64] ;  /* 0x0000001a50166981 */ /* 0x000ee8000c1e1500 */
[----:B--2---:R-:W2:Y:S04]  /*e4b0*/  @P3 LDG.E.U16 R3, desc[UR26][R84.64] ;  /* 0x0000001a54033981 */ /* 0x004ea8000c1e1500 */
[----:B------:R-:W3:Y:S01]  /*e4c0*/  LDL.LU.64 R84, [R1+0xe00] ;  /* 0x000e000001547983 */ /* 0x000ee20000300a00 */
[----:B------:R-:W-:-:S03]  /*e4d0*/  LOP3.LUT R34, R34, 0x70, RZ, 0xfc, !PT ;  /* 0x0000007022227812 */ /* 0x000fc600078efcff */
[----:B--2---:R0:W-:Y:S04]  /*e4e0*/  @P3 STL [R1+0x568], R3 ;  /* 0x0005680301003387 */ /* 0x0041e80000100800 */
[----:B------:R-:W2:Y:S01]  /*e4f0*/  LDL.LU.64 R80, [R1+0xdf8] ;  /* 0x000df80001507983 */ /* 0x000ea20000300a00 */
[----:B0-----:R-:W0:Y:S03]  /*e500*/  LDC R3, c[0x0][0x3a0] ;  /* 0x0000e800ff037b82 */ /* 0x001e260000000800 */
[----:B---3--:R-:W-:Y:S01]  /*e510*/  STL [R1+0x564], R22 ;  /* 0x0005641601007387 */ /* 0x008fe20000100800 */
[----:B0-----:R-:W-:Y:S02]  /*e520*/  ISETP.LT.AND P3, PT, R34, R3, P0 ;  /* 0x000000032200720c */ /* 0x001fe40000761270 */
[----:B------:R-:W0:Y:S01]  /*e530*/  S2R R34, SR_TID.X ;  /* 0x0000000000227919 */ /* 0x000e220000002100 */
[----:B------:R-:W-:-:S05]  /*e540*/  PRMT R3, RZ, 0x7610, R3 ;  /* 0x00007610ff037816 */ /* 0x000fca0000000003 */
[----:B------:R3:W-:Y:S02]  /*e550*/  STL.S16 [R1+0x560], R3 ;  /* 0x0005600301007387 */ /* 0x0007e40000100600 */
[----:B---3--:R-:W3:Y:S01]  /*e560*/  LDC R3, c[0x0][0x3a0] ;  /* 0x0000e800ff037b82 */ /* 0x008ee20000000800 */
[----:B0-----:R-:W-:-:S04]  /*e570*/  SHF.R.U32.HI R34, RZ, 0x6, R34 ;  /* 0x00000006ff227819 */ /* 0x001fc80000011622 */
[----:B------:R-:W-:-:S04]  /*e580*/  SGXT.U32 R34, R34, 0x1 ;  /* 0x000000012222781a */ /* 0x000fc80000000000 */
[----:B------:R-:W-:-:S04]  /*e590*/  LOP3.LUT R22, R34, 0x78, RZ, 0xfc, !PT ;  /* 0x0000007822167812 */ /* 0x000fc800078efcff */
[----:B---3--:R-:W-:Y:S02]  /*e5a0*/  ISETP.LT.AND P6, PT, R22, R3, P0 ;  /* 0x000000031600720c */ /* 0x008fe400007c1270 */
[----:B------:R-:W3:Y:S04]  /*e5b0*/  LDL.LU R22, [R1+0xdf0] ;  /* 0x000df00001167983 */ /* 0x000ee80000300800 */
[----:B------:R-:W2:Y:S01]  /*e5c0*/  LDL R3, [R1+0x560] ;  /* 0x0005600001037983 */ /* 0x000ea20000100800 */
[----:B------:R-:W-:-:S04]  /*e5d0*/  @P2 LOP3.LUT R77, R77, R76, RZ, 0x3c, !PT ;  /* 0x0000004c4d4d2212 */ /* 0x000fc800078e3cff */
[----:B------:R-:W-:-:S04]  /*e5e0*/  @P2 LOP3.LUT R76, R77, R76, RZ, 0x3c, !PT ;  /* 0x0000004c4d4c2212 */ /* 0x000fc800078e3cff */
[----:B------:R-:W-:Y:S02]  /*e5f0*/  @P2 LOP3.LUT R77, R77, R76, RZ, 0x3c, !PT ;  /* 0x0000004c4d4d2212 */ /* 0x000fe400078e3cff */
[----:B------:R-:W-:Y:S02]  /*e600*/  @P3 LOP3.LUT R161, R161, R160, RZ, 0x3c, !PT ;  /* 0x000000a0a1a13212 */ /* 0x000fe400078e3cff */
[----:B------:R-:W-:Y:S02]  /*e610*/  @P6 LOP3.LUT R69, R69, R68, RZ, 0x3c, !PT ;  /* 0x0000004445456212 */ /* 0x000fe400078e3cff */
[C---:B------:R-:W-:Y:S02]  /*e620*/  @P3 LOP3.LUT R160, R161.reuse, R160, RZ, 0x3c, !PT ;  /* 0x000000a0a1a03212 */ /* 0x040fe400078e3cff */
[----:B------:R-:W-:Y:S02]  /*e630*/  PRMT R64, RZ, 0x7610, R64 ;  /* 0x00007610ff407816 */ /* 0x000fe40000000040 */
[----:B------:R-:W-:-:S02]  /*e640*/  @P3 LOP3.LUT R161, R161, R160, RZ, 0x3c, !PT ;  /* 0x000000a0a1a13212 */ /* 0x000fc400078e3cff */
[C---:B------:R-:W-:Y:S02]  /*e650*/  @P6 LOP3.LUT R68, R69.reuse, R68, RZ, 0x3c, !PT ;  /* 0x0000004445446212 */ /* 0x040fe400078e3cff */
[----:B------:R-:W-:Y:S01]  /*e660*/  PRMT R65, RZ, 0x7610, R65 ;  /* 0x00007610ff417816 */ /* 0x000fe20000000041 */
[----:B------:R-:W3:Y:S01]  /*e670*/  @P3 LDG.E.U16 R64, desc[UR26][R160.64] ;  /* 0x0000001aa0403981 */ /* 0x000ee2000c1e1500 */
[----:B------:R-:W-:-:S05]  /*e680*/  @P6 LOP3.LUT R69, R69, R68, RZ, 0x3c, !PT ;  /* 0x0000004445456212 */ /* 0x000fca00078e3cff */
[----:B------:R-:W3:Y:S04]  /*e690*/  @P6 LDG.E.U16 R65, desc[UR26][R68.64] ;  /* 0x0000001a44416981 */ /* 0x000ee8000c1e1500 */
[----:B--2---:R-:W2:Y:S04]  /*e6a0*/  @P2 LDG.E.U16 R3, desc[UR26][R76.64] ;  /* 0x0000001a4c032981 */ /* 0x004ea8000c1e1500 */
[----:B------:R-:W3:Y:S01]  /*e6b0*/  LDL.LU.64 R76, [R1+0xde8] ;  /* 0x000de800014c7983 */ /* 0x000ee20000300a00 */
[----:B------:R-:W-:Y:S02]  /*e6c0*/  LOP3.LUT R34, R34, 0x2, RZ, 0xfc, !PT ;  /* 0x0000000222227812 */ /* 0x000fe400078efcff */
[----:B------:R-:W-:-:S02]  /*e6d0*/  PRMT R60, RZ, 0x7610, R60 ;  /* 0x00007610ff3c7816 */ /* 0x000fc4000000003c */
[----:B------:R-:W-:Y:S02]  /*e6e0*/  PRMT R61, RZ, 0x7610, R61 ;  /* 0x00007610ff3d7816 */ /* 0x000fe4000000003d */
[----:B------:R-:W-:Y:S01]  /*e6f0*/  PRMT R29, RZ, 0x7610, R29 ;  /* 0x00007610ff1d7816 */ /* 0x000fe2000000001d */
[----:B--2---:R0:W-:Y:S02]  /*e700*/  @P2 STL [R1+0x560], R3 ;  /* 0x0005600301002387 */ /* 0x0041e40000100800 */
[----:B0-----:R-:W0:Y:S02]  /*e710*/  LDC R3, c[0x0][0x3a0] ;  /* 0x0000e800ff037b82 */ /* 0x001e240000000800 */
[----:B0-----:R-:W-:Y:S02]  /*e720*/  ISETP.LT.AND P2, PT, R34, R3, P0 ;  /* 0x000000032200720c */ /* 0x001fe40000741270 */
[----:B------:R-:W0:Y:S01]  /*e730*/  S2R R34, SR_TID.X ;  /* 0x0000000000227919 */ /* 0x000e220000002100 */
[----:B---3--:R2:W-:Y:S04]  /*e740*/  STL [R1+0x55c], R64 ;  /* 0x00055c4001007387 */ /* 0x0085e80000100800 */
[----:B------:R3:W-:Y:S01]  /*e750*/  STL [R1+0x554], R65 ;  /* 0x0005544101007387 */ /* 0x0007e20000100800 */
[----:B0-----:R-:W-:-:S04]  /*e760*/  SHF.R.U32.HI R34, RZ, 0x6, R34 ;  /* 0x00000006ff227819 */ /* 0x001fc80000011622 */
[----:B------:R-:W-:-:S04]  /*e770*/  SGXT.U32 R34, R34, 0x1 ;  /* 0x000000012222781a */ /* 0x000fc80000000000 */
[C---:B------:R-:W-:Y:S02]  /*e780*/  LOP3.LUT R160, R34.reuse, 0xa, RZ, 0xfc, !PT ;  /* 0x0000000a22a07812 */ /* 0x040fe400078efcff */
[----:B--2---:R-:W-:Y:S02]  /*e790*/  LOP3.LUT R64, R34, 0x12, RZ, 0xfc, !PT ;  /* 0x0000001222407812 */ /* 0x004fe400078efcff */
[-C--:B------:R-:W-:Y:S01]  /*e7a0*/  ISETP.LT.AND P3, PT, R160, R3.reuse, P0 ;  /* 0x00000003a000720c */ /* 0x080fe20000761270 */
[----:B---3--:R-:W-:Y:S01]  /*e7b0*/  @P2 IMAD.MOV.U32 R65, RZ, RZ, R138 ;  /* 0x000000ffff412224 */ /* 0x008fe200078e008a */
[----:B------:R-:W-:Y:S01]  /*e7c0*/  ISETP.LT.AND P6, PT, R64, R3, P0 ;  /* 0x000000034000720c */ /* 0x000fe200007c1270 */
[----:B------:R-:W-:Y:S01]  /*e7d0*/  @P2 IMAD.MOV.U32 R64, RZ, RZ, R139 ;  /* 0x000000ffff402224 */ /* 0x000fe200078e008b */
[----:B------:R-:W-:-:S04]  /*e7e0*/  LOP3.LUT R68, R34, 0x1a, RZ, 0xfc, !PT ;  /* 0x0000001a22447812 */ /* 0x000fc800078efcff */
[----:B------:R-:W2:Y:S01]  /*e7f0*/  @P2 LDG.E.U16 R60, desc[UR26][R64.64] ;  /* 0x0000001a403c2981 */ /* 0x000ea2000c1e1500 */
[----:B------:R-:W-:-:S04]  /*e800*/  ISETP.LT.AND P2, PT, R68, R3, P0 ;  /* 0x000000034400720c */ /* 0x000fc80000741270 */
[----:B------:R-:W-:Y:S02]  /*e810*/  @P3 IMAD.MOV.U32 R68, RZ, RZ, R147 ;  /* 0x000000ffff443224 */ /* 0x000fe400078e0093 */
[----:B------:R-:W-:-:S05]  /*e820*/  @P3 IMAD.MOV.U32 R69, RZ, RZ, R146 ;  /* 0x000000ffff453224 */ /* 0x000fca00078e0092 */
[----:B------:R0:W3:Y:S02]  /*e830*/  @P3 LDG.E.U16 R61, desc[UR26][R68.64] ;  /* 0x0000001a443d3981 */ /* 0x0000e4000c1e1500 */
[----:B0-----:R-:W-:Y:S02]  /*e840*/  @P6 IMAD.MOV.U32 R68, RZ, RZ, R155 ;  /* 0x000000ffff446224 */ /* 0x001fe400078e009b */
[----:B------:R-:W-:-:S05]  /*e850*/  @P6 IMAD.MOV.U32 R69, RZ, RZ, R154 ;  /* 0x000000ffff456224 */ /* 0x000fca00078e009a */
[----:B------:R-:W3:Y:S04]  /*e860*/  @P6 LDG.E.U16 R29, desc[UR26][R68.64] ;  /* 0x0000001a441d6981 */ /* 0x000ee8000c1e1500 */
[----:B------:R-:W-:Y:S04]  /*e870*/  STL [R1+0xb18], R139 ;  /* 0x000b188b01007387 */ /* 0x000fe80000100800 */
[----:B------:R-:W-:Y:S04]  /*e880*/  STL [R1+0xb14], R138 ;  /* 0x000b148a01007387 */ /* 0x000fe80000100800 */
[----:B------:R-:W4:Y:S04]  /*e890*/  LDL R64, [R1+0x10] ;  /* 0x0000100001407983 */ /* 0x000f280000100800 */
[----:B------:R-:W4:Y:S01]  /*e8a0*/  LDL R65, [R1+0x14] ;  /* 0x0000140001417983 */ /* 0x000f220000100800 */
[----:B------:R-:W-:-:S03]  /*e8b0*/  PRMT R31, RZ, 0x7610, R31 ;  /* 0x00007610ff1f7816 */ /* 0x000fc6000000001f */
[----:B--2---:R0:W-:Y:S04]  /*e8c0*/  STL [R1+0x558], R60 ;  /* 0x0005583c01007387 */ /* 0x0041e80000100800 */
[----:B------:R-:W-:Y:S01]  /*e8d0*/  STL [R1+0xb20], R147 ;  /* 0x000b209301007387 */ /* 0x000fe20000100800 */
[----:B0-----:R-:W-:-:S03]  /*e8e0*/  LOP3.LUT R60, R34, 0x22, RZ, 0xfc, !PT ;  /* 0x00000022223c7812 */ /* 0x001fc600078efcff */
[----:B------:R-:W-:Y:S01]  /*e8f0*/  STL [R1+0xb1c], R146 ;  /* 0x000b1c9201007387 */ /* 0x000fe20000100800 */
[----:B------:R-:W-:-:S03]  /*e900*/  ISETP.LT.AND P3, PT, R60, R3, P0 ;  /* 0x000000033c00720c */ /* 0x000fc60000761270 */
[----:B------:R-:W2:Y:S04]  /*e910*/  LDL R160, [R1+0x30] ;  /* 0x0000300001a07983 */ /* 0x000ea80000100800 */
[----:B------:R-:W2:Y:S04]  /*e920*/  LDL R161, [R1+0x34] ;  /* 0x0000340001a17983 */ /* 0x000ea80000100800 */
[----:B------:R-:W2:Y:S04]  /*e930*/  LDL R60, [R1+0x50] ;  /* 0x00005000013c7983 */ /* 0x000ea80000100800 */
[----:B---3--:R0:W-:Y:S04]  /*e940*/  STL [R1+0x550], R61 ;  /* 0x0005503d01007387 */ /* 0x0081e80000100800 */
[----:B0-----:R-:W3:Y:S04]  /*e950*/  LDL R61, [R1+0x54] ;  /* 0x00005400013d7983 */ /* 0x001ee80000100800 */
[----:B------:R-:W-:Y:S04]  /*e960*/  STL [R1+0xb28], R155 ;  /* 0x000b289b01007387 */ /* 0x000fe80000100800 */
[----:B------:R-:W-:Y:S04]  /*e970*/  STL [R1+0xb24], R154 ;  /* 0x000b249a01007387 */ /* 0x000fe80000100800 */
[----:B------:R0:W-:Y:S04]  /*e980*/  STL [R1+0x54c], R29 ;  /* 0x00054c1d01007387 */ /* 0x0001e80000100800 */
[----:B------:R1:W-:Y:S01]  /*e990*/  STL.S16 [R1+0x548], R31 ;  /* 0x0005481f01007387 */ /* 0x0003e20000100600 */
[----:B0-----:R-:W-:-:S04]  /*e9a0*/  LOP3.LUT R29, R34, 0x2a, RZ, 0xfc, !PT ;  /* 0x0000002a221d7812 */ /* 0x001fc800078efcff */
[----:B------:R-:W-:Y:S01]  /*e9b0*/  ISETP.LT.AND P6, PT, R29, R3, P0 ;  /* 0x000000031d00720c */ /* 0x000fe200007c1270 */
[----:B------:R-:W-:Y:S01]  /*e9c0*/  @P2 IMAD.MOV.U32 R68, RZ, RZ, R163 ;  /* 0x000000ffff442224 */ /* 0x000fe200078e00a3 */
[----:B------:R-:W2:Y:S01]  /*e9d0*/  LDL R3, [R1+0x548] ;  /* 0x0005480001037983 */ /* 0x000ea20000100800 */
[----:B------:R-:W-:Y:S01]  /*e9e0*/  @P2 IMAD.MOV.U32 R69, RZ, RZ, R162 ;  /* 0x000000ffff452224 */ /* 0x000fe200078e00a2 */
[-C--:B----4-:R-:W-:Y:S02]  /*e9f0*/  @P3 LOP3.LUT R65, R65, R64.reuse, RZ, 0x3c, !PT ;  /* 0x0000004041413212 */ /* 0x090fe400078e3cff */
[----:B------:R-:W-:Y:S01]  /*ea00*/  PRMT R30, RZ, 0x7610, R30 ;  /* 0x00007610ff1e7816 */ /* 0x000fe2000000001e */
[----:B-1----:R-:W4:Y:S01]  /*ea10*/  LDL R31, [R1+0x70] ;  /* 0x00007000011f7983 */ /* 0x002f220000100800 */
[----:B------:R-:W-:-:S03]  /*ea20*/  @P3 LOP3.LUT R64, R65, R64, RZ, 0x3c, !PT ;  /* 0x0000004041403212 */ /* 0x000fc600078e3cff */
[----:B------:R-:W3:Y:S01]  /*ea30*/  LDL R29, [R1+0x74] ;  /* 0x00007400011d7983 */ /* 0x000ee20000100800 */
[----:B------:R-:W-:-:S05]  /*ea40*/  @P3 LOP3.LUT R65, R65, R64, RZ, 0x3c, !PT ;  /* 0x0000004041413212 */ /* 0x000fca00078e3cff */
[----:B------:R-:W3:Y:S04]  /*ea50*/  @P3 LDG.E.U16 R30, desc[UR26][R64.64] ;  /* 0x0000001a401e3981 */ /* 0x000ee8000c1e1500 */
[----:B--2---:R-:W2:Y:S04]  /*ea60*/  @P2 LDG.E.U16 R3, desc[UR26][R68.64] ;  /* 0x0000001a44032981 */ /* 0x004ea8000c1e1500 */
[----:B------:R-:W-:Y:S04]  /*ea70*/  STL [R1+0xb30], R163 ;  /* 0x000b30a301007387 */ /* 0x000fe80000100800 */
[----:B------:R-:W-:Y:S04]  /*ea80*/  STL [R1+0xb2c], R162 ;  /* 0x000b2ca201007387 */ /* 0x000fe80000100800 */
[----:B------:R-:W3:Y:S01]  /*ea90*/  LDL.LU.64 R68, [R1+0xde0] ;  /* 0x000de00001447983 */ /* 0x000ee20000300a00 */
[----:B------:R-:W-:-:S02]  /*eaa0*/  LOP3.LUT R34, R34, 0x32, RZ, 0xfc, !PT ;  /* 0x0000003222227812 */ /* 0x000fc400078efcff */
[----:B------:R-:W-:-:S04]  /*eab0*/  @P6 LOP3.LUT R161, R161, R160, RZ, 0x3c, !PT ;  /* 0x000000a0a1a16212 */ /* 0x000fc800078e3cff */
[----:B------:R-:W-:Y:S01]  /*eac0*/  @P6 LOP3.LUT R160, R161, R160, RZ, 0x3c, !PT ;  /* 0x000000a0a1a06212 */ /* 0x000fe200078e3cff */
[----:B--2---:R0:W-:Y:S04]  /*ead0*/  @P2 STL [R1+0x548], R3 ;  /* 0x0005480301002387 */ /* 0x0041e80000100800 */
[----:B------:R-:W2:Y:S04]  /*eae0*/  LDL R64, [R1+0x90] ;  /* 0x0000900001407983 */ /* 0x000ea80000100800 */
[----:B------:R-:W2:Y:S01]  /*eaf0*/  LDL R65, [R1+0x94] ;  /* 0x0000940001417983 */ /* 0x000ea20000100800 */
[----:B0-----:R-:W0:Y:S02]  /*eb00*/  LDC R3, c[0x0][0x3a0] ;  /* 0x0000e800ff037b82 */ /* 0x001e240000000800 */
[----:B0-----:R-:W-:-:S02]  /*eb10*/  ISETP.LT.AND P2, PT, R34, R3, P0 ;  /* 0x000000032200720c */ /* 0x001fc40000741270 */
[----:B------:R-:W0:Y:S01]  /*eb20*/  S2R R34, SR_TID.X ;  /* 0x0000000000227919 */ /* 0x000e220000002100 */
[----:B---3--:R1:W-:Y:S01]  /*eb30*/  STL [R1+0x544], R30 ;  /* 0x0005441e01007387 */ /* 0x0083e20000100800 */
[----:B0-----:R-:W-:-:S04]  /*eb40*/  SHF.R.U32.HI R34, RZ, 0x6, R34 ;  /* 0x00000006ff227819 */ /* 0x001fc80000011622 */
[----:B------:R-:W-:-:S04]  /*eb50*/  SGXT.U32 R34, R34, 0x1 ;  /* 0x000000012222781a */ /* 0x000fc80000000000 */
[C---:B-1----:R-:W-:Y:S02]  /*eb60*/  LOP3.LUT R30, R34.reuse, 0x3a, RZ, 0xfc, !PT ;  /* 0x0000003a221e7812 */ /* 0x042fe400078efcff */
[----:B------:R-:W-:Y:S02]  /*eb70*/  LOP3.LUT R30, R34, 0x42, RZ, 0xfc, !PT ;  /* 0x00000042221e7812 */ /* 0x000fe400078efcff */
[----:B------:R-:W0:Y:S02]  /*eb80*/  S2R R34, SR_TID.X ;  /* 0x0000000000227919 */ /* 0x000e240000002100 */
[----:B0-----:R-:W-:-:S04]  /*eb90*/  SHF.R.U32.HI R34, RZ, 0x6, R34 ;  /* 0x00000006ff227819 */ /* 0x001fc80000011622 */
[----:B------:R-:W-:-:S04]  /*eba0*/  SGXT.U32 R34, R34, 0x1 ;  /* 0x000000012222781a */ /* 0x000fc80000000000 */
[----:B------:R-:W-:-:S04]  /*ebb0*/  LOP3.LUT R34, R34, 0x3a, RZ, 0xfc, !PT ;  /* 0x0000003a22227812 */ /* 0x000fc800078efcff */
[----:B------:R-:W-:Y:S02]  /*ebc0*/  ISETP.LT.AND P3, PT, R34, R3, P0 ;  /* 0x000000032200720c */ /* 0x000fe40000761270 */
[----:B------:R-:W0:Y:S01]  /*ebd0*/  S2R R34, SR_TID.X ;  /* 0x0000000000227919 */ /* 0x000e220000002100 */
[----:B------:R-:W-:Y:S02]  /*ebe0*/  PRMT R155, RZ, 0x7610, R155 ;  /* 0x00007610ff9b7816 */ /* 0x000fe4000000009b */
[----:B------:R-:W-:-:S05]  /*ebf0*/  @P6 LOP3.LUT R161, R161, R160, RZ, 0x3c, !PT ;  /* 0x000000a0a1a16212 */ /* 0x000fca00078e3cff */
[----:B------:R-:W3:Y:S01]  /*ec00*/  @P6 LDG.E.U16 R155, desc[UR26][R160.64] ;  /* 0x0000001aa09b6981 */ /* 0x000ee2000c1e1500 */
[----:B------:R-:W-:Y:S02]  /*ec10*/  ISETP.LT.AND P6, PT, R30, R3, P0 ;  /* 0x000000031e00720c */ /* 0x000fe400007c1270 */
[----:B------:R-:W-:-:S04]  /*ec20*/  @P2 LOP3.LUT R61, R61, R60, RZ, 0x3c, !PT ;  /* 0x0000003c3d3d2212 */ /* 0x000fc800078e3cff */
[C---:B------:R-:W-:Y:S02]  /*ec30*/  @P2 LOP3.LUT R60, R61.reuse, R60, RZ, 0x3c, !PT ;  /* 0x0000003c3d3c2212 */ /* 0x040fe400078e3cff */
[----:B------:R-:W-:Y:S01]  /*ec40*/  PRMT R21, RZ, 0x7610, R21 ;  /* 0x00007610ff157816 */ /* 0x000fe20000000015 */
[----:B------:R-:W3:Y:S01]  /*ec50*/  LDL R160, [R1+0x8d0] ;  /* 0x0008d00001a07983 */ /* 0x000ee20000100800 */
[----:B------:R-:W-:Y:S02]  /*ec60*/  @P2 LOP3.LUT R61, R61, R60, RZ, 0x3c, !PT ;  /* 0x0000003c3d3d2212 */ /* 0x000fe400078e3cff */
[----:B------:R-:W-:Y:S01]  /*ec70*/  PRMT R28, RZ, 0x7610, R28 ;  /* 0x00007610ff1c7816 */ /* 0x000fe2000000001c */
[----:B------:R-:W3:Y:S04]  /*ec80*/  LDL R161, [R1+0x8d4] ;  /* 0x0008d40001a17983 */ /* 0x000ee80000100800 */
[----:B------:R-:W3:Y:S01]  /*ec90*/  @P2 LDG.E.U16 R21, desc[UR26][R60.64] ;  /* 0x0000001a3c152981 */ /* 0x000ee2000c1e1500 */
[----:B0-----:R-:W-:-:S04]  /*eca0*/  SHF.R.U32.HI R34, RZ, 0x6, R34 ;  /* 0x00000006ff227819 */ /* 0x001fc80000011622 */
[----:B------:R-:W-:Y:S01]  /*ecb0*/  SGXT.U32 R34, R34, 0x1 ;  /* 0x000000012222781a */ /* 0x000fe20000000000 */
[----:B------:R-:W3:Y:S03]  /*ecc0*/  LDL R60, [R1+0x8b0] ;  /* 0x0008b000013c7983 */ /* 0x000ee60000100800 */
[----:B------:R-:W-:Y:S01]  /*ecd0*/  LOP3.LUT R30, R34, 0x4a, RZ, 0xfc, !PT ;  /* 0x0000004a221e7812 */ /* 0x000fe200078efcff */
[----:B------:R-:W3:Y:S03]  /*ece0*/  LDL R61, [R1+0x8b4] ;  /* 0x0008b400013d7983 */ /* 0x000ee60000100800 */
[----:B------:R-:W-:Y:S01]  /*ecf0*/  ISETP.LT.AND P2, PT, R30, R3, P0 ;  /* 0x000000031e00720c */ /* 0x000fe20000741270 */
[----:B------:R-:W-:Y:S01]  /*ed00*/  @P3 IMAD.MOV.U32 R30, RZ, RZ, R29 ;  /* 0x000000ffff1e3224 */ /* 0x000fe200078e001d */
[----:B------:R-:W-:-:S04]  /*ed10*/  PRMT R20, RZ, 0x7610, R20 ;  /* 0x00007610ff147816 */ /* 0x000fc80000000014 */
[----:B----4-:R-:W4:Y:S01]  /*ed20*/  @P3 LDG.E.U16 R28, desc[UR26][R30.64] ;  /* 0x0000001a1e1c3981 */ /* 0x010f22000c1e1500 */
[----:B--2---:R-:W-:-:S04]  /*ed30*/  @P6 LOP3.LUT R65, R65, R64, RZ, 0x3c, !PT ;  /* 0x0000004041416212 */ /* 0x004fc800078e3cff */
[----:B------:R-:W-:-:S04]  /*ed40*/  @P6 LOP3.LUT R64, R65, R64, RZ, 0x3c, !PT ;  /* 0x0000004041406212 */ /* 0x000fc800078e3cff */
[----:B------:R-:W-:-:S05]  /*ed50*/  @P6 LOP3.LUT R65, R65, R64, RZ, 0x3c, !PT ;  /* 0x0000004041416212 */ /* 0x000fca00078e3cff */
[----:B------:R-:W2:Y:S01]  /*ed60*/  @P6 LDG.E.U16 R20, desc[UR26][R64.64] ;  /* 0x0000001a40146981 */ /* 0x000ea2000c1e1500 */
[----:B------:R-:W-:-:S03]  /*ed70*/  PRMT R163, RZ, 0x7610, R163 ;  /* 0x00007610ffa37816 */ /* 0x000fc600000000a3 */
[----:B---3--:R0:W-:Y:S02]  /*ed80*/  STL [R1+0x53c], R21 ;  /* 0x00053c1501007387 */ /* 0x0081e40000100800 */
[----:B0-----:R-:W-:-:S04]  /*ed90*/  LOP3.LUT R21, R34, 0x52, RZ, 0xfc, !PT ;  /* 0x0000005222157812 */ /* 0x001fc800078efcff */
[----:B------:R-:W-:Y:S01]  /*eda0*/  ISETP.LT.AND P3, PT, R21, R3, P0 ;  /* 0x000000031500720c */ /* 0x000fe20000761270 */
[----:B----4-:R0:W-:Y:S04]  /*edb0*/  STL [R1+0x538], R28 ;  /* 0x0005381c01007387 */ /* 0x0101e80000100800 */
[----:B------:R-:W3:Y:S04]  /*edc0*/  LDL R29, [R1+0x8f4] ;  /* 0x0008f400011d7983 */ /* 0x000ee80000100800 */
[----:B------:R-:W4:Y:S04]  /*edd0*/  LDL R30, [R1+0x910] ;  /* 0x00091000011e7983 */ /* 0x000f280000100800 */
[----:B0-----:R-:W3:Y:S04]  /*ede0*/  LDL R28, [R1+0x8f0] ;  /* 0x0008f000011c7983 */ /* 0x001ee80000100800 */
[----:B------:R-:W4:Y:S04]  /*edf0*/  LDL R31, [R1+0x914] ;  /* 0x00091400011f7983 */ /* 0x000f280000100800 */
[----:B------:R-:W3:Y:S04]  /*ee00*/  LDL.LU.64 R64, [R1+0xdd8] ;  /* 0x000dd80001407983 */ /* 0x000ee80000300a00 */
[----:B--2---:R0:W-:Y:S04]  /*ee10*/  STL [R1+0x534], R20 ;  /* 0x0005341401007387 */ /* 0x0041e80000100800 */
[----:B------:R1:W-:Y:S04]  /*ee20*/  STL [R1+0x540], R155 ;  /* 0x0005409b01007387 */ /* 0x0003e80000100800 */
[----:B------:R-:W2:Y:S04]  /*ee30*/  LDL R21, [R1+0x934] ;  /* 0x0009340001157983 */ /* 0x000ea80000100800 */
[----:B0-----:R-:W2:Y:S01]  /*ee40*/  LDL R20, [R1+0x930] ;  /* 0x0009300001147983 */ /* 0x001ea20000100800 */
[----:B-1----:R-:W-:-:S03]  /*ee50*/  LOP3.LUT R155, R34, 0x5a, RZ, 0xfc, !PT ;  /* 0x0000005a229b7812 */ /* 0x002fc600078efcff */
[----:B------:R0:W-:Y:S01]  /*ee60*/  STL.S16 [R1+0x530], R163 ;  /* 0x000530a301007387 */ /* 0x0001e20000100600 */
[----:B------:R-:W-:-:S03]  /*ee70*/  ISETP.LT.AND P6, PT, R155, R3, P0 ;  /* 0x000000039b00720c */ /* 0x000fc600007c1270 */
[----:B------:R-:W2:Y:S01]  /*ee80*/  LDL R3, [R1+0x530] ;  /* 0x0005300001037983 */ /* 0x000ea20000100800 */
[----:B------:R-:W-:Y:S02]  /*ee90*/  @P2 LOP3.LUT R61, R61, R60, RZ, 0x3c, !PT ;  /* 0x0000003c3d3d2212 */ /* 0x000fe400078e3cff */
[----:B------:R-:W-:Y:S01]  /*eea0*/  @P3 LOP3.LUT R161, R161, R160, RZ, 0x3c, !PT ;  /* 0x000000a0a1a13212 */ /* 0x000fe200078e3cff */
[----:B------:R-:W3:Y:S01]  /*eeb0*/  LDL R155, [R1+0x954] ;  /* 0x00095400019b7983 */ /* 0x000ee20000100800 */
[C---:B------:R-:W-:Y:S02]  /*eec0*/  @P2 LOP3.LUT R60, R61.reuse, R60, RZ, 0x3c, !PT ;  /* 0x0000003c3d3c2212 */ /* 0x040fe400078e3cff */
[----:B------:R-:W-:Y:S01]  /*eed0*/  PRMT R6, RZ, 0x7610, R6 ;  /* 0x00007610ff067816 */ /* 0x000fe20000000006 */
[----:B0-----:R-:W3:Y:S01]  /*eee0*/  LDL R163, [R1+0x950] ;  /* 0x0009500001a37983 */ /* 0x001ee20000100800 */
[----:B------:R-:W-:Y:S02]  /*eef0*/  @P2 LOP3.LUT R61, R61, R60, RZ, 0x3c, !PT ;  /* 0x0000003c3d3d2212 */ /* 0x000fe400078e3cff */
[----:B------:R-:W-:-:S04]  /*ef00*/  @P3 LOP3.LUT R160, R161, R160, RZ, 0x3c, !PT ;  /* 0x000000a0a1a03212 */ /* 0x000fc800078e3cff */
[----:B------:R-:W-:-:S05]  /*ef10*/  @P3 LOP3.LUT R161, R161, R160, RZ, 0x3c, !PT ;  /* 0x000000a0a1a13212 */ /* 0x000fca00078e3cff */
[----:B------:R-:W3:Y:S04]  /*ef20*/  @P3 LDG.E.U16 R6, desc[UR26][R160.64] ;  /* 0x0000001aa0063981 */ /* 0x000ee8000c1e1500 */
[----:B--2---:R-:W2:Y:S04]  /*ef30*/  @P2 LDG.E.U16 R3, desc[UR26][R60.64] ;  /* 0x0000001a3c032981 */ /* 0x004ea8000c1e1500 */
[----:B------:R-:W3:Y:S01]  /*ef40*/  LDL.LU.64 R60, [R1+0xdd0] ;  /* 0x000dd000013c7983 */ /* 0x000ee20000300a00 */
[----:B------:R-:W-:-:S03]  /*ef50*/  LOP3.LUT R34, R34, 0x62, RZ, 0xfc, !PT ;  /* 0x0000006222227812 */ /* 0x000fc600078efcff */
[----:B--2---:R0:W-:Y:S04]  /*ef60*/  @P2 STL [R1+0x530], R3 ;  /* 0x0005300301002387 */ /* 0x0041e80000100800 */
[----:B------:R-:W2:Y:S04]  /*ef70*/  LDL R160, [R1+0x970] ;  /* 0x0009700001a07983 */ /* 0x000ea80000100800 */
[----:B------:R-:W2:Y:S01]  /*ef80*/  LDL R161, [R1+0x974] ;  /* 0x0009740001a17983 */ /* 0x000ea20000100800 */
[----:B0-----:R-:W0:Y:S03]  /*ef90*/  LDC R3, c[0x0][0x3a0] ;  /* 0x0000e800ff037b82 */ /* 0x001e260000000800 */
[----:B---3--:R-:W-:Y:S01]  /*efa0*/  STL [R1+0x52c], R6 ;  /* 0x00052c0601007387 */ /* 0x008fe20000100800 */
[----:B0-----:R-:W-:-:S02]  /*efb0*/  ISETP.LT.AND P2, PT, R34, R3, P0 ;  /* 0x000000032200720c */ /* 0x001fc40000741270 */
[----:B------:R-:W0:Y:S01]  /*efc0*/  S2R R34, SR_TID.X ;  /* 0x0000000000227919 */ /* 0x000e220000002100 */
[----:B------:R-:W-:-:S05]  /*efd0*/  PRMT R3, RZ, 0x7610, R3 ;  /* 0x00007610ff037816 */ /* 0x000fca0000000003 */
[----:B------:R1:W-:Y:S02]  /*efe0*/  STL.S16 [R1+0x528], R3 ;  /* 0x0005280301007387 */ /* 0x0003e40000100600 */
[----:B-1----:R-:W1:Y:S01]  /*eff0*/  LDC R3, c[0x0][0x3a0] ;  /* 0x0000e800ff037b82 */ /* 0x002e620000000800 */
[----:B0-----:R-:W-:-:S04]  /*f000*/  SHF.R.U32.HI R34, RZ, 0x6, R34 ;  /* 0x00000006ff227819 */ /* 0x001fc80000011622 */
[----:B------:R-:W-:-:S04]  /*f010*/  SGXT.U32 R34, R34, 0x1 ;  /* 0x000000012222781a */ /* 0x000fc80000000000 */
[----:B------:R-:W-:-:S04]  /*f020*/  LOP3.LUT R6, R34, 0x6a, RZ, 0xfc, !PT ;  /* 0x0000006a22067812 */ /* 0x000fc800078efcff */
[----:B-1----:R-:W-:Y:S02]  /*f030*/  ISETP.LT.AND P3, PT, R6, R3, P0 ;  /* 0x000000030600720c */ /* 0x002fe40000761270 */
[----:B------:R-:W3:Y:S04]  /*f040*/  LDL.LU R6, [R1+0xdc8] ;  /* 0x000dc80001067983 */ /* 0x000ee80000300800 */
[----:B------:R-:W2:Y:S01]  /*f050*/  LDL R3, [R1+0x528] ;  /* 0x0005280001037983 */ /* 0x000ea20000100800 */
[----:B------:R-:W-:-:S04]  /*f060*/  @P6 LOP3.LUT R29, R29, R28, RZ, 0x3c, !PT ;  /* 0x0000001c1d1d6212 */ /* 0x000fc800078e3cff */
[----:B------:R-:W-:-:S04]  /*f070*/  @P6 LOP3.LUT R28, R29, R28, RZ, 0x3c, !PT ;  /* 0x0000001c1d1c6212 */ /* 0x000fc800078e3cff */
[----:B------:R-:W-:Y:S02]  /*f080*/  @P6 LOP3.LUT R29, R29, R28, RZ, 0x3c, !PT ;  /* 0x0000001c1d1d6212 */ /* 0x000fe400078e3cff */
[----:B----4-:R-:W-:-:S04]  /*f090*/  @P2 LOP3.LUT R31, R31, R30, RZ, 0x3c, !PT ;  /* 0x0000001e1f1f2212 */ /* 0x010fc800078e3cff */
[C---:B------:R-:W-:Y:S02]  /*f0a0*/  @P2 LOP3.LUT R30, R31.reuse, R30, RZ, 0x3c, !PT ;  /* 0x0000001e1f1e2212 */ /* 0x040fe400078e3cff */
[----:B------:R-:W-:Y:S02]  /*f0b0*/  PRMT R5, RZ, 0x7610, R5 ;  /* 0x00007610ff057816 */ /* 0x000fe40000000005 */
[----:B------:R-:W-:-:S05]  /*f0c0*/  @P2 LOP3.LUT R31, R31, R30, RZ, 0x3c, !PT ;  /* 0x0000001e1f1f2212 */ /* 0x000fca00078e3cff */
[----:B------:R-:W4:Y:S04]  /*f0d0*/  @P2 LDG.E.U16 R5, desc[UR26][R30.64] ;  /* 0x0000001a1e052981 */ /* 0x000f28000c1e1500 */
[----:B--2---:R-:W2:Y:S04]  /*f0e0*/  @P6 LDG.E.U16 R3, desc[UR26][R28.64] ;  /* 0x0000001a1c036981 */ /* 0x004ea8000c1e1500 */
[----:B------:R-:W3:Y:S01]  /*f0f0*/  LDL.LU.64 R28, [R1+0xdc0] ;  /* 0x000dc000011c7983 */ /* 0x000ee20000300a00 */
[----:B------:R-:W-:Y:S02]  /*f100*/  LOP3.LUT R34, R34, 0x72, RZ, 0xfc, !PT ;  /* 0x0000007222227812 */ /* 0x000fe400078efcff */
[----:B------:R-:W-:Y:S01]  /*f110*/  PRMT R162, RZ, 0x7610, R162 ;  /* 0x00007610ffa27816 */ /* 0x000fe200000000a2 */
[----:B--2---:R0:W-:Y:S04]  /*f120*/  @P6 STL [R1+0x528], R3 ;  /* 0x0005280301006387 */ /* 0x0041e80000100800 */
[----:B------:R-:W2:Y:S01]  /*f130*/  LDL.LU.64 R30, [R1+0xdb8] ;  /* 0x000db800011e7983 */ /* 0x000ea20000300a00 */
[----:B0-----:R-:W0:Y:S02]  /*f140*/  LDC R3, c[0x0][0x3a0] ;  /* 0x0000e800ff037b82 */ /* 0x001e240000000800 */
[----:B0-----:R-:W-:-:S02]  /*f150*/  ISETP.LT.AND P6, PT, R34, R3, P0 ;  /* 0x000000032200720c */ /* 0x001fc400007c1270 */
[----:B------:R-:W0:Y:S01]  /*f160*/  S2R R34, SR_TID.X ;  /* 0x0000000000227919 */ /* 0x000e220000002100 */
[----:B----4-:R1:W-:Y:S04]  /*f170*/  STL [R1+0x524], R5 ;  /* 0x0005240501007387 */ /* 0x0103e80000100800 */
[----:B------:R4:W-:Y:S01]  /*f180*/  STL.S16 [R1+0x520], R162 ;  /* 0x000520a201007387 */ /* 0x0009e20000100600 */
[----:B0-----:R-:W-:-:S04]  /*f190*/  SHF.R.U32.HI R34, RZ, 0x6, R34 ;  /* 0x00000006ff227819 */ /* 0x001fc80000011622 */
[----:B------:R-:W-:-:S04]  /*f1a0*/  SGXT.U32 R34, R34, 0x1 ;  /* 0x000000012222781a */ /* 0x000fc80000000000 */
[C---:B-1----:R-:W-:Y:S02]  /*f1b0*/  LOP3.LUT R5, R34.reuse, 0x7a, RZ, 0xfc, !PT ;  /* 0x0000007a22057812 */ /* 0x042fe400078efcff */
[----:B----4-:R-:W-:Y:S02]  /*f1c0*/  LOP3.LUT R162, R34, 0x4, RZ, 0xfc, !PT ;  /* 0x0000000422a27812 */ /* 0x010fe400078efcff */
[----:B------:R-:W4:Y:S01]  /*f1d0*/  LDL R34, [R1+0x520] ;  /* 0x0005200001227983 */ /* 0x000f220000100800 */
[----:B------:R-:W-:-:S04]  /*f1e0*/  @P3 LOP3.LUT R21, R21, R20, RZ, 0x3c, !PT ;  /* 0x0000001415153212 */ /* 0x000fc800078e3cff */
[----:B------:R-:W-:-:S04]  /*f1f0*/  @P3 LOP3.LUT R20, R21, R20, RZ, 0x3c, !PT ;  /* 0x0000001415143212 */ /* 0x000fc800078e3cff */
[----:B------:R-:W-:-:S05]  /*f200*/  @P3 LOP3.LUT R21, R21, R20, RZ, 0x3c, !PT ;  /* 0x0000001415153212 */ /* 0x000fca00078e3cff */
[----:B----4-:R-:W4:Y:S01]  /*f210*/  @P3 LDG.E.U16 R34, desc[UR26][R20.64] ;  /* 0x0000001a14223981 */ /* 0x010f22000c1e1500 */
[----:B------:R-:W-:-:S03]  /*f220*/  ISETP.LT.AND P2, PT, R5, R3, P0 ;  /* 0x000000030500720c */ /* 0x000fc60000741270 */
[----:B------:R-:W2:Y:S01]  /*f230*/  LDL.LU R5, [R1+0xdb0] ;  /* 0x000db00001057983 */ /* 0x000ea20000300800 */
[----:B------:R-:W-:-:S03]  /*f240*/  PRMT R152, RZ, 0x7610, R152 ;  /* 0x00007610ff987816 */ /* 0x000fc60000000098 */
[----:B------:R-:W2:Y:S06]  /*f250*/  LDL.LU.64 R20, [R1+0xda8] ;  /* 0x000da80001147983 */ /* 0x000eac0000300a00 */
[----:B------:R-:W-:-:S04]  /*f260*/  @P2 LOP3.LUT R161, R161, R160, RZ, 0x3c, !PT ;  /* 0x000000a0a1a12212 */ /* 0x000fc800078e3cff */
[C---:B------:R-:W-:Y:S02]  /*f270*/  @P2 LOP3.LUT R160, R161.reuse, R160, RZ, 0x3c, !PT ;  /* 0x000000a0a1a02212 */ /* 0x040fe400078e3cff */
[----:B------:R-:W-:Y:S02]  /*f280*/  PRMT R153, RZ, 0x7610, R153 ;  /* 0x00007610ff997816 */ /* 0x000fe40000000099 */
[----:B------:R-:W-:-:S05]  /*f290*/  @P2 LOP3.LUT R161, R161, R160, RZ, 0x3c, !PT ;  /* 0x000000a0a1a12212 */ /* 0x000fca00078e3cff */
[----:B------:R0:W2:Y:S04]  /*f2a0*/  @P2 LDG.E.U16 R153, desc[UR26][R160.64] ;  /* 0x0000001aa0992981 */ /* 0x0000a8000c1e1500 */
[----:B----4-:R1:W-:Y:S01]  /*f2b0*/  @P3 STL [R1+0x520], R34 ;  /* 0x0005202201003387 */ /* 0x0103e20000100800 */
[----:B------:R-:W-:Y:S01]  /*f2c0*/  ISETP.LT.AND P3, PT, R162, R3, P0 ;  /* 0x00000003a200720c */ /* 0x000fe20000761270 */
[----:B------:R-:W-:-:S05]  /*f2d0*/  @P6 IMAD.MOV.U32 R162, RZ, RZ, R155 ;  /* 0x000000ffffa26224 */ /* 0x000fca00078e009b */
[----:B------:R-:W4:Y:S01]  /*f2e0*/  @P6 LDG.E.U16 R152, desc[UR26][R162.64] ;  /* 0x0000001aa2986981 */ /* 0x000f22000c1e1500 */
[----:B-1----:R-:W1:Y:S01]  /*f2f0*/  S2R R34, SR_TID.X ;  /* 0x0000000000227919 */ /* 0x002e620000002100 */
[----:B------:R-:W-:Y:S02]  /*f300*/  PRMT R27, RZ, 0x7610, R27 ;  /* 0x00007610ff1b7816 */ /* 0x000fe4000000001b */
[----:B------:R-:W-:Y:S02]  /*f310*/  PRMT R147, RZ, 0x7610, R147 ;  /* 0x00007610ff937816 */ /* 0x000fe40000000093 */
[----:B-1----:R-:W-:-:S04]  /*f320*/  SHF.R.U32.HI R34, RZ, 0x6, R34 ;  /* 0x00000006ff227819 */ /* 0x002fc80000011622 */
[----:B------:R-:W-:-:S04]  /*f330*/  SGXT.U32 R34, R34, 0x1 ;  /* 0x000000012222781a */ /* 0x000fc80000000000 */
[----:B------:R-:W-:-:S04]  /*f340*/  LOP3.LUT R155, R34, 0xc, RZ, 0xfc, !PT ;  /* 0x0000000c229b7812 */ /* 0x000fc800078efcff */
[----:B------:R-:W-:Y:S02]  /*f350*/  ISETP.LT.AND P6, PT, R155, R3, P0 ;  /* 0x000000039b00720c */ /* 0x000fe400007c1270 */
[----:B------:R-:W-:-:S11]  /*f360*/  PRMT R26, RZ, 0x7610, R26 ;  /* 0x00007610ff1a7816 */ /* 0x000fd6000000001a */
[----:B0-----:R-:W-:Y:S02]  /*f370*/  @P6 IMAD.MOV.U32 R160, RZ, RZ, R149 ;  /* 0x000000ffffa06224 */ /* 0x001fe400078e0095 */
[----:B------:R-:W-:-:S05]  /*f380*/  @P6 IMAD.MOV.U32 R161, RZ, RZ, R148 ;  /* 0x000000ffffa16224 */ /* 0x000fca00078e0094 */
[----:B------:R0:W3:Y:S04]  /*f390*/  @P6 LDG.E.U16 R147, desc[UR26][R160.64] ;  /* 0x0000001aa0936981 */ /* 0x0000e8000c1e1500 */
[----:B----4-:R1:W-:Y:S02]  /*f3a0*/  STL [R1+0x51c], R152 ;  /* 0x00051c9801007387 */ /* 0x0103e40000100800 */
[----:B-1----:R-:W-:-:S04]  /*f3b0*/  LOP3.LUT R152, R34, 0x14, RZ, 0xfc, !PT ;  /* 0x0000001422987812 */ /* 0x002fc800078efcff */
[----:B------:R-:W-:Y:S01]  /*f3c0*/  ISETP.LT.AND P2, PT, R152, R3, P0 ;  /* 0x000000039800720c */ /* 0x000fe20000741270 */
[----:B--2---:R1:W-:Y:S01]  /*f3d0*/  STL [R1+0x514], R153 ;  /* 0x0005149901007387 */ /* 0x0043e20000100800 */
[----:B------:R-:W-:Y:S02]  /*f3e0*/  @P3 IMAD.MOV.U32 R152, RZ, RZ, R141 ;  /* 0x000000ffff983224 */ /* 0x000fe400078e008d */
[----:B-1----:R-:W-:-:S09]  /*f3f0*/  @P3 IMAD.MOV.U32 R153, RZ, RZ, R140 ;  /* 0x000000ffff993224 */ /* 0x002fd200078e008c */
[----:B0-----:R-:W-:Y:S01]  /*f400*/  @P2 IMAD.MOV.U32 R160, RZ, RZ, R157 ;  /* 0x000000ffffa02224 */ /* 0x001fe200078e009d */
[----:B------:R0:W2:Y:S01]  /*f410*/  @P3 LDG.E.U16 R27, desc[UR26][R152.64] ;  /* 0x0000001a981b3981 */ /* 0x0000a2000c1e1500 */
[----:B------:R-:W-:-:S05]  /*f420*/  @P2 IMAD.MOV.U32 R161, RZ, RZ, R156 ;  /* 0x000000ffffa12224 */ /* 0x000fca00078e009c */
[----:B------:R-:W4:Y:S04]  /*f430*/  @P2 LDG.E.U16 R26, desc[UR26][R160.64] ;  /* 0x0000001aa01a2981 */ /* 0x000f28000c1e1500 */
[----:B------:R-:W-:Y:S01]  /*f440*/  STL [R1+0xb38], R141 ;  /* 0x000b388d01007387 */ /* 0x000fe20000100800 */
[----:B0-----:R-:W-:-:S03]  /*f450*/  LOP3.LUT R152, R34, 0x1c, RZ, 0xfc, !PT ;  /* 0x0000001c22987812 */ /* 0x001fc600078efcff */
[----:B------:R-:W-:Y:S01]  /*f460*/  STL [R1+0xb34], R140 ;  /* 0x000b348c01007387 */ /* 0x000fe20000100800 */
[----:B------:R-:W-:-:S03]  /*f470*/  ISETP.LT.AND P3, PT, R152, R3, P0 ;  /* 0x000000039800720c */ /* 0x000fc60000761270 */
[----:B------:R-:W3:Y:S04]  /*f480*/  LDL R162, [R1+0x18] ;  /* 0x0000180001a27983 */ /* 0x000ee80000100800 */
[----:B------:R-:W3:Y:S04]  /*f490*/  LDL R153, [R1+0x1c] ;  /* 0x00001c0001997983 */ /* 0x000ee80000100800 */
[----:B--2---:R0:W-:Y:S04]  /*f4a0*/  STL [R1+0x518], R27 ;  /* 0x0005181b01007387 */ /* 0x0041e80000100800 */
[----:B------:R-:W-:Y:S04]  /*f4b0*/  STL [R1+0xb40], R149 ;  /* 0x000b409501007387 */ /* 0x000fe80000100800 */
[----:B------:R-:W-:Y:S04]  /*f4c0*/  STL [R1+0xb3c], R148 ;  /* 0x000b3c9401007387 */ /* 0x000fe80000100800 */
[----:B------:R-:W2:Y:S04]  /*f4d0*/  LDL R163, [R1+0x38] ;  /* 0x0000380001a37983 */ /* 0x000ea80000100800 */
[----:B------:R-:W2:Y:S04]  /*f4e0*/  LDL R155, [R1+0x3c] ;  /* 0x00003c00019b7983 */ /* 0x000ea80000100800 */
[----:B------:R-:W-:Y:S04]  /*f4f0*/  STL [R1+0xb48], R157 ;  /* 0x000b489d01007387 */ /* 0x000fe80000100800 */
[----:B------:R-:W-:Y:S01]  /*f500*/  STL [R1+0xb44], R156 ;  /* 0x000b449c01007387 */ /* 0x000fe20000100800 */
[----:B0-----:R-:W-:-:S03]  /*f510*/  LOP3.LUT R27, R34, 0x24, RZ, 0xfc, !PT ;  /* 0x00000024221b7812 */ /* 0x001fc600078efcff */
[----:B---3--:R0:W-:Y:S04]  /*f520*/  STL [R1+0x510], R147 ;  /* 0x0005109301007387 */ /* 0x0081e80000100800 */
[----:B------:R-:W3:Y:S04]  /*f530*/  LDL R160, [R1+0x5c] ;  /* 0x00005c0001a07983 */ /* 0x000ee80000100800 */
[----:B0-----:R-:W2:Y:S04]  /*f540*/  LDL R147, [R1+0x58] ;  /* 0x0000580001937983 */ /* 0x001ea80000100800 */
[----:B----4-:R0:W-:Y:S01]  /*f550*/  STL [R1+0x50c], R26 ;  /* 0x00050c1a01007387 */ /* 0x0101e20000100800 */
[----:B------:R-:W-:Y:S01]  /*f560*/  ISETP.LT.AND P6, PT, R27, R3, P0 ;  /* 0x000000031b00720c */ /* 0x000fe200007c1270 */
[----:B------:R-:W-:Y:S01]  /*f570*/  @P3 IMAD.MOV.U32 R27, RZ, RZ, R164 ;  /* 0x000000ffff1b3224 */ /* 0x000fe200078e00a4 */
[----:B------:R-:W-:Y:S01]  /*f580*/  PRMT R156, RZ, 0x7610, R156 ;  /* 0x00007610ff9c7816 */ /* 0x000fe2000000009c */
[----:B------:R-:W4:Y:S04]  /*f590*/  LDL R161, [R1+0x78] ;  /* 0x0000780001a17983 */ /* 0x000f280000100800 */
[----:B------:R-:W2:Y:S01]  /*f5a0*/  LDL R152, [R1+0x7c] ;  /* 0x00007c0001987983 */ /* 0x000ea20000100800 */
[----:B0-----:R-:W-:-:S04]  /*f5b0*/  LOP3.LUT R26, R34, 0x2c, RZ, 0xfc, !PT ;  /* 0x0000002c221a7812 */ /* 0x001fc800078efcff */
[----:B------:R-:W-:Y:S01]  /*f5c0*/  ISETP.LT.AND P2, PT, R26, R3, P0 ;  /* 0x000000031a00720c */ /* 0x000fe20000741270 */
[----:B------:R-:W-:-:S05]  /*f5d0*/  @P3 IMAD.MOV.U32 R26, RZ, RZ, R165 ;  /* 0x000000ffff1a3224 */ /* 0x000fca00078e00a5 */
[----:B------:R-:W2:Y:S04]  /*f5e0*/  @P3 LDG.E.U16 R156, desc[UR26][R26.64] ;  /* 0x0000001a1a9c3981 */ /* 0x000ea8000c1e1500 */
[----:B------:R-:W-:Y:S01]  /*f5f0*/  STL [R1+0xb50], R165 ;  /* 0x000b50a501007387 */ /* 0x000fe20000100800 */
[----:B------:R-:W-:-:S03]  /*f600*/  @P6 IMAD.MOV.U32 R157, RZ, RZ, R162 ;  /* 0x000000ffff9d6224 */ /* 0x000fc600078e00a2 */
[----:B------:R-:W-:Y:S04]  /*f610*/  STL [R1+0xb4c], R164 ;  /* 0x000b4ca401007387 */ /* 0x000fe80000100800 */
[----:B------:R-:W3:Y:S01]  /*f620*/  LDL.LU.64 R26, [R1+0xda0] ;  /* 0x000da000011a7983 */ /* 0x000ee20000300a00 */
[----:B------:R-:W-:-:S03]  /*f630*/  PRMT R154, RZ, 0x7610, R154 ;  /* 0x00007610ff9a7816 */ /* 0x000fc6000000009a */
[----:B--2---:R0:W-:Y:S02]  /*f640*/  STL [R1+0x508], R156 ;  /* 0x0005089c01007387 */ /* 0x0041e40000100800 */
[----:B0-----:R-:W-:Y:S01]  /*f650*/  @P6 IMAD.MOV.U32 R156, RZ, RZ, R153 ;  /* 0x000000ffff9c6224 */ /* 0x001fe200078e0099 */
[C---:B------:R-:W-:Y:S01]  /*f660*/  LOP3.LUT R149, R34.reuse, 0x34, RZ, 0xfc, !PT ;  /* 0x0000003422957812 */ /* 0x040fe200078efcff */
[----:B------:R-:W2:Y:S04]  /*f670*/  LDL R153, [R1+0x98] ;  /* 0x0000980001997983 */ /* 0x000ea80000100800 */
[----:B------:R0:W2:Y:S02]  /*f680*/  @P6 LDG.E.U16 R49, desc[UR26][R156.64] ;  /* 0x0000001a9c316981 */ /* 0x0000a4000c1e1500 */
[----:B0-----:R-:W-:Y:S01]  /*f690*/  LOP3.LUT R156, R34, 0x3c, RZ, 0xfc, !PT ;  /* 0x0000003c229c7812 */ /* 0x001fe200078efcff */
[----:B------:R-:W-:-:S03]  /*f6a0*/  @P2 IMAD.MOV.U32 R157, RZ, RZ, R163 ;  /* 0x000000ffff9d2224 */ /* 0x000fc600078e00a3 */
[----:B------:R-:W-:Y:S01]  /*f6b0*/  ISETP.LT.AND P6, PT, R156, R3, P0 ;  /* 0x000000039c00720c */ /* 0x000fe200007c1270 */
[----:B------:R-:W-:-:S05]  /*f6c0*/  @P2 IMAD.MOV.U32 R156, RZ, RZ, R155 ;  /* 0x000000ffff9c2224 */ /* 0x000fca00078e009b */
[----:B------:R-:W3:Y:S01]  /*f6d0*/  @P2 LDG.E.U16 R154, desc[UR26][R156.64] ;  /* 0x0000001a9c9a2981 */ /* 0x000ee2000c1e1500 */
[----:B------:R-:W-:Y:S02]  /*f6e0*/  ISETP.LT.AND P3, PT, R149, R3, P0 ;  /* 0x000000039500720c */ /* 0x000fe40000761270 */
[----:B------:R-:W-:-:S11]  /*f6f0*/  PRMT R145, RZ, 0x7610, R145 ;  /* 0x00007610ff917816 */ /* 0x000fd60000000091 */
[----:B------:R-:W-:Y:S01]  /*f700*/  @P3 IMAD.MOV.U32 R155, RZ, RZ, R147 ;  /* 0x000000ffff9b3224 */ /* 0x000fe200078e0093 */
[----:B--2---:R0:W-:Y:S04]  /*f710*/  STL [R1+0x504], R49 ;  /* 0x0005043101007387 */ /* 0x0041e80000100800 */
[----:B------:R-:W2:Y:S04]  /*f720*/  LDL R162, [R1+0x8b8] ;  /* 0x0008b80001a27983 */ /* 0x000ea80000100800 */
[----:B------:R-:W2:Y:S04]  /*f730*/  LDL R163, [R1+0x8bc] ;  /* 0x0008bc0001a37983 */ /* 0x000ea80000100800 */
[----:B0-----:R-:W2:Y:S04]  /*f740*/  LDL R49, [R1+0x9c] ;  /* 0x00009c0001317983 */ /* 0x001ea80000100800 */
[----:B---3--:R0:W-:Y:S02]  /*f750*/  STL [R1+0x500], R154 ;  /* 0x0005009a01007387 */ /* 0x0081e40000100800 */
[----:B0-----:R-:W-:-:S05]  /*f760*/  @P3 IMAD.MOV.U32 R154, RZ, RZ, R160 ;  /* 0x000000ffff9a3224 */ /* 0x001fca00078e00a0 */
[----:B------:R-:W3:Y:S01]  /*f770*/  @P3 LDG.E.U16 R145, desc[UR26][R154.64] ;  /* 0x0000001a9a913981 */ /* 0x000ee2000c1e1500 */
[C---:B------:R-:W-:Y:S02]  /*f780*/  LOP3.LUT R149, R34.reuse, 0x44, RZ, 0xfc, !PT ;  /* 0x0000004422957812 */ /* 0x040fe400078efcff */
[----:B------:R-:W-:Y:S02]  /*f790*/  LOP3.LUT R147, R34, 0x4c, RZ, 0xfc, !PT ;  /* 0x0000004c22937812 */ /* 0x000fe400078efcff */
[-C--:B------:R-:W-:Y:S02]  /*f7a0*/  ISETP.LT.AND P2, PT, R149, R3.reuse, P0 ;  /* 0x000000039500720c */ /* 0x080fe40000741270 */
[----:B------:R-:W-:Y:S01]  /*f7b0*/  ISETP.LT.AND P3, PT, R147, R3, P0 ;  /* 0x000000039300720c */ /* 0x000fe20000761270 */
[----:B------:R-:W-:Y:S01]  /*f7c0*/  @P6 IMAD.MOV.U32 R156, RZ, RZ, R152 ;  /* 0x000000ffff9c6224 */ /* 0x000fe200078e0098 */
[----:B------:R-:W-:Y:S01]  /*f7d0*/  PRMT R108, RZ, 0x7610, R108 ;  /* 0x00007610ff6c7816 */ /* 0x000fe2000000006c */
[----:B----4-:R-:W-:Y:S01]  /*f7e0*/  @P6 IMAD.MOV.U32 R157, RZ, RZ, R161 ;  /* 0x000000ffff9d6224 */ /* 0x010fe200078e00a1 */
[----:B------:R-:W-:Y:S01]  /*f7f0*/  PRMT R137, RZ, 0x7610, R137 ;  /* 0x00007610ff897816 */ /* 0x000fe20000000089 */
[----:B------:R-:W4:Y:S01]  /*f800*/  LDL R154, [R1+0x8d8] ;  /* 0x0008d800019a7983 */ /* 0x000f220000100800 */
[----:B------:R-:W-:-:S03]  /*f810*/  PRMT R148, RZ, 0x7610, R148 ;  /* 0x00007610ff947816 */ /* 0x000fc60000000094 */
[----:B------:R2:W4:Y:S04]  /*f820*/  @P6 LDG.E.U16 R108, desc[UR26][R156.64] ;  /* 0x0000001a9c6c6981 */ /* 0x000528000c1e1500 */
[----:B--2---:R-:W-:Y:S02]  /*f830*/  @P3 IMAD.MOV.U32 R157, RZ, RZ, R162 ;  /* 0x000000ffff9d3224 */ /* 0x004fe400078e00a2 */
[----:B------:R-:W-:Y:S02]  /*f840*/  @P3 IMAD.MOV.U32 R156, RZ, RZ, R163 ;  /* 0x000000ffff9c3224 */ /* 0x000fe400078e00a3 */
[----:B------:R-:W-:-:S03]  /*f850*/  @P2 IMAD.MOV.U32 R152, RZ, RZ, R49 ;  /* 0x000000ffff982224 */ /* 0x000fc600078e0031 */
[----:B------:R-:W2:Y:S04]  /*f860*/  @P3 LDG.E.U16 R148, desc[UR26][R156.64] ;  /* 0x0000001a9c943981 */ /* 0x000ea8000c1e1500 */
[----:B------:R-:W2:Y:S04]  /*f870*/  @P2 LDG.E.U16 R137, desc[UR26][R152.64] ;  /* 0x0000001a98892981 */ /* 0x000ea8000c1e1500 */
[----:B---3--:R0:W-:Y:S04]  /*f880*/  STL [R1+0x4fc], R145 ;  /* 0x0004fc9101007387 */ /* 0x0081e80000100800 */
[----:B------:R-:W3:Y:S04]  /*f890*/  LDL R155, [R1+0x8f8] ;  /* 0x0008f800019b7983 */ /* 0x000ee80000100800 */
[----:B------:R-:W3:Y:S04]  /*f8a0*/  LDL R147, [R1+0x8fc] ;  /* 0x0008fc0001937983 */ /* 0x000ee80000100800 */
[----:B0-----:R-:W3:Y:S01]  /*f8b0*/  LDL R145, [R1+0x8dc] ;  /* 0x0008dc0001917983 */ /* 0x001ee20000100800 */
[----:B------:R-:W-:-:S04]  /*f8c0*/  LOP3.LUT R149, R34, 0x54, RZ, 0xfc, !PT ;  /* 0x0000005422957812 */ /* 0x000fc800078efcff */
[-C--:B------:R-:W-:Y:S02]  /*f8d0*/  ISETP.LT.AND P6, PT, R149, R3.reuse, P0 ;  /* 0x000000039500720c */ /* 0x080fe400007c1270 */
[----:B------:R-:W-:Y:S01]  /*f8e0*/  LOP3.LUT R149, R34, 0x5c, RZ, 0xfc, !PT ;  /* 0x0000005c22957812 */ /* 0x000fe200078efcff */
[----:B----4-:R0:W-:Y:S03]  /*f8f0*/  STL [R1+0x4f8], R108 ;  /* 0x0004f86c01007387 */ /* 0x0101e60000100800 */
[----:B------:R-:W-:Y:S02]  /*f900*/  ISETP.LT.AND P2, PT, R149, R3, P0 ;  /* 0x000000039500720c */ /* 0x000fe40000741270 */
[----:B------:R-:W-:Y:S01]  /*f910*/  PRMT R144, RZ, 0x7610, R144 ;  /* 0x00007610ff907816 */ /* 0x000fe20000000090 */
[----:B0-----:R-:W4:Y:S04]  /*f920*/  LDL.LU R108, [R1+0x164] ;  /* 0x00016400016c7983 */ /* 0x001f280000300800 */
[----:B------:R-:W4:Y:S04]  /*f930*/  LDL R160, [R1+0x918] ;  /* 0x0009180001a07983 */ /* 0x000f280000100800 */
[----:B------:R-:W4:Y:S04]  /*f940*/  LDL R161, [R1+0x91c] ;  /* 0x00091c0001a17983 */ /* 0x000f280000100800 */
[----:B------:R-:W4:Y:S01]  /*f950*/  LDL.LU R49, [R1+0x16c] ;  /* 0x00016c0001317983 */ /* 0x000f220000300800 */
[----:B------:R-:W-:-:S03]  /*f960*/  @P6 IMAD.MOV.U32 R149, RZ, RZ, R154 ;  /* 0x000000ffff956224 */ /* 0x000fc600078e009a */
[----:B------:R-:W4:Y:S04]  /*f970*/  LDL R152, [R1+0x938] ;  /* 0x0009380001987983 */ /* 0x000f280000100800 */
[----:B------:R-:W4:Y:S01]  /*f980*/  LDL R153, [R1+0x93c] ;  /* 0x00093c0001997983 */ /* 0x000f220000100800 */
[----:B------:R-:W-:-:S03]  /*f990*/  PRMT R146, RZ, 0x7610, R146 ;  /* 0x00007610ff927816 */ /* 0x000fc60000000092 */
[----:B--2---:R-:W-:Y:S04]  /*f9a0*/  STL [R1+0x4f4], R137 ;  /* 0x0004f48901007387 */ /* 0x004fe80000100800 */
[----:B------:R3:W-:Y:S02]  /*f9b0*/  STL [R1+0x4f0], R148 ;  /* 0x0004f09401007387 */ /* 0x0007e40000100800 */
[----:B---3--:R-:W-:-:S05]  /*f9c0*/  @P6 IMAD.MOV.U32 R148, RZ, RZ, R145 ;  /* 0x000000ffff946224 */ /* 0x008fca00078e0091 */
[----:B------:R0:W2:Y:S02]  /*f9d0*/  @P6 LDG.E.U16 R144, desc[UR26][R148.64] ;  /* 0x0000001a94906981 */ /* 0x0000a4000c1e1500 */
[----:B0-----:R-:W-:Y:S02]  /*f9e0*/  @P2 IMAD.MOV.U32 R148, RZ, RZ, R147 ;  /* 0x000000ffff942224 */ /* 0x001fe400078e0093 */
[----:B------:R-:W-:-:S05]  /*f9f0*/  @P2 IMAD.MOV.U32 R149, RZ, RZ, R155 ;  /* 0x000000ffff952224 */ /* 0x000fca00078e009b */
[----:B------:R-:W3:Y:S01]  /*fa00*/  @P2 LDG.E.U16 R146, desc[UR26][R148.64] ;  /* 0x0000001a94922981 */ /* 0x000ee2000c1e1500 */
[----:B------:R-:W-:-:S04]  /*fa10*/  LOP3.LUT R137, R34, 0x64, RZ, 0xfc, !PT ;  /* 0x0000006422897812 */ /* 0x000fc800078efcff */
[----:B------:R-:W-:Y:S02]  /*fa20*/  ISETP.LT.AND P3, PT, R137, R3, P0 ;  /* 0x000000038900720c */ /* 0x000fe40000761270 */
[----:B------:R-:W-:-:S04]  /*fa30*/  LOP3.LUT R137, R34, 0x6c, RZ, 0xfc, !PT ;  /* 0x0000006c22897812 */ /* 0x000fc800078efcff */
[----:B------:R-:W-:Y:S02]  /*fa40*/  ISETP.LT.AND P6, PT, R137, R3, P0 ;  /* 0x000000038900720c */ /* 0x000fe400007c1270 */
[----:B----4-:R-:W-:Y:S02]  /*fa50*/  ISETP.GE.AND P2, PT, R108, RZ, PT ;  /* 0x000000ff6c00720c */ /* 0x010fe40003f46270 */
[----:B------:R-:W-:-:S03]  /*fa60*/  PRMT R141, RZ, 0x7610, R141 ;  /* 0x00007610ff8d7816 */ /* 0x000fc6000000008d */
[----:B------:R-:W-:Y:S01]  /*fa70*/  @P3 IMAD.MOV.U32 R147, RZ, RZ, R160 ;  /* 0x000000ffff933224 */ /* 0x000fe200078e00a0 */
[----:B------:R-:W-:Y:S01]  /*fa80*/  PRMT R140, RZ, 0x7610, R140 ;  /* 0x00007610ff8c7816 */ /* 0x000fe2000000008c */
[----:B--2---:R0:W-:Y:S04]  /*fa90*/  STL [R1+0x4ec], R144 ;  /* 0x0004ec9001007387 */ /* 0x0041e80000100800 */
[----:B0-----:R-:W2:Y:S04]  /*faa0*/  LDL.LU R144, [R1+0x174] ;  /* 0x0001740001907983 */ /* 0x001ea80000300800 */
[----:B------:R-:W4:Y:S04]  /*fab0*/  LDL R145, [R1+0x958] ;  /* 0x0009580001917983 */ /* 0x000f280000100800 */
[----:B------:R-:W2:Y:S04]  /*fac0*/  LDL R137, [R1+0x95c] ;  /* 0x00095c0001897983 */ /* 0x000ea80000100800 */
[----:B------:R-:W2:Y:S04]  /*fad0*/  LDL R108, [R1+0x978] ;  /* 0x00097800016c7983 */ /* 0x000ea80000100800 */
[----:B---3--:R0:W-:Y:S02]  /*fae0*/  STL [R1+0x4e8], R146 ;  /* 0x0004e89201007387 */ /* 0x0081e40000100800 */
[----:B0-----:R-:W-:-:S05]  /*faf0*/  @P3 IMAD.MOV.U32 R146, RZ, RZ, R161 ;  /* 0x000000ffff923224 */ /* 0x001fca00078e00a1 */
[----:B------:R0:W3:Y:S02]  /*fb00*/  @P3 LDG.E.U16 R141, desc[UR26][R146.64] ;  /* 0x0000001a928d3981 */ /* 0x0000e4000c1e1500 */
[----:B0-----:R-:W-:Y:S02]  /*fb10*/  @P6 IMAD.MOV.U32 R146, RZ, RZ, R153 ;  /* 0x000000ffff926224 */ /* 0x001fe400078e0099 */
[----:B------:R-:W-:-:S05]  /*fb20*/  @P6 IMAD.MOV.U32 R147, RZ, RZ, R152 ;  /* 0x000000ffff936224 */ /* 0x000fca00078e0098 */
[----:B------:R-:W2:Y:S01]  /*fb30*/  @P6 LDG.E.U16 R140, desc[UR26][R146.64] ;  /* 0x0000001a928c6981 */ /* 0x000ea2000c1e1500 */
[----:B------:R-:W-:Y:S02]  /*fb40*/  ISETP.GE.AND P3, PT, R49, RZ, PT ;  /* 0x000000ff3100720c */ /* 0x000fe40003f66270 */
[----:B------:R-:W-:-:S04]  /*fb50*/  LOP3.LUT R49, R34, 0x74, RZ, 0xfc, !PT ;  /* 0x0000007422317812 */ /* 0x000fc800078efcff */
[----:B------:R-:W-:Y:S01]  /*fb60*/  ISETP.LT.AND P5, PT, R49, R3, P0 ;  /* 0x000000033100720c */ /* 0x000fe200007a1270 */
[----:B------:R-:W-:Y:S01]  /*fb70*/  @!P4 IMAD.MOV R36, RZ, RZ, -R36 ;  /* 0x000000ffff24c224 */ /* 0x000fe200078e0a24 */
[----:B------:R-:W-:Y:S02]  /*fb80*/  PRMT R136, RZ, 0x7610, R136 ;  /* 0x00007610ff887816 */ /* 0x000fe40000000088 */
[----:B------:R-:W-:-:S04]  /*fb90*/  LOP3.LUT R49, R34, 0x7c, RZ, 0xfc, !PT ;  /* 0x0000007c22317812 */ /* 0x000fc800078efcff */
[----:B------:R-:W-:Y:S02]  /*fba0*/  ISETP.LT.AND P6, PT, R49, R3, P0 ;  /* 0x000000033100720c */ /* 0x000fe400007c1270 */
[----:B------:R-:W0:Y:S01]  /*fbb0*/  S2R R49, SR_TID.X ;  /* 0x0000000000317919 */ /* 0x000e220000002100 */
[----:B--2---:R1:W-:Y:S04]  /*fbc0*/  STL [R1+0x4e0], R140 ;  /* 0x0004e08c01007387 */ /* 0x0043e80000100800 */
[----:B---3--:R4:W-:Y:S01]  /*fbd0*/  STL [R1+0x4e4], R141 ;  /* 0x0004e48d01007387 */ /* 0x0089e20000100800 */
[----:B-1----:R-:W-:-:S04]  /*fbe0*/  LOP3.LUT R140, R34, 0x6, RZ, 0xfc, !PT ;  /* 0x00000006228c7812 */ /* 0x002fc800078efcff */
[----:B------:R-:W-:Y:S01]  /*fbf0*/  ISETP.LT.AND P4, PT, R140, R3, P0 ;  /* 0x000000038c00720c */ /* 0x000fe20000781270 */
[----:B------:R-:W-:Y:S02]  /*fc00*/  @P5 IMAD.MOV.U32 R140, RZ, RZ, R137 ;  /* 0x000000ffff8c5224 */ /* 0x000fe400078e0089 */
[----:B----4-:R-:W-:-:S05]  /*fc10*/  @P5 IMAD.MOV.U32 R141, RZ, RZ, R145 ;  /* 0x000000ffff8d5224 */ /* 0x010fca00078e0091 */
[----:B------:R1:W2:Y:S01]  /*fc20*/  @P5 LDG.E.U16 R136, desc[UR26][R140.64] ;  /* 0x0000001a8c885981 */ /* 0x0002a2000c1e1500 */
[----:B------:R-:W-:Y:S01]  /*fc30*/  @P6 IMAD.MOV.U32 R137, RZ, RZ, R108 ;  /* 0x000000ffff896224 */ /* 0x000fe200078e006c */
[----:B0-----:R-:W-:Y:S01]  /*fc40*/  LEA.HI R49, R49, 0xe, RZ, 0x1a ;  /* 0x0000000e31317811 */ /* 0x001fe200078fd0ff */
[----:B------:R-:W-:Y:S01]  /*fc50*/  @!P2 IMAD.MOV R4, RZ, RZ, -R4 ;  /* 0x000000ffff04a224 */ /* 0x000fe200078e0a04 */
[----:B------:R-:W-:Y:S02]  /*fc60*/  ISETP.GE.AND P2, PT, R144, RZ, PT ;  /* 0x000000ff9000720c */ /* 0x000fe40003f46270 */
[----:B------:R-:W-:Y:S01]  /*fc70*/  ISETP.LT.AND P5, PT, R49, R3, P0 ;  /* 0x000000033100720c */ /* 0x000fe200007a1270 */
[----:B-1----:R-:W-:Y:S02]  /*fc80*/  @P4 IMAD.MOV.U32 R140, RZ, RZ, R143 ;  /* 0x000000ffff8c4224 */ /* 0x002fe400078e008f */
[----:B------:R-:W-:-:S05]  /*fc90*/  @P4 IMAD.MOV.U32 R141, RZ, RZ, R142 ;  /* 0x000000ffff8d4224 */ /* 0x000fca00078e008e */
[----:B------:R0:W3:Y:S05]  /*fca0*/  @P4 LDG.E.U16 R51, desc[UR26][R140.64] ;  /* 0x0000001a8c334981 */ /* 0x0000ea000c1e1500 */
[----:B0-----:R-:W-:Y:S02]  /*fcb0*/  @P5 IMAD.MOV.U32 R140, RZ, RZ, R151 ;  /* 0x000000ffff8c5224 */ /* 0x001fe400078e0097 */
[----:B------:R-:W-:-:S05]  /*fcc0*/  @P5 IMAD.MOV.U32 R141, RZ, RZ, R150 ;  /* 0x000000ffff8d5224 */ /* 0x000fca00078e0096 */
[----:B------:R-:W4:Y:S01]  /*fcd0*/  @P5 LDG.E.U16 R63, desc[UR26][R140.64] ;  /* 0x0000001a8c3f5981 */ /* 0x000f22000c1e1500 */
[----:B------:R-:W-:-:S03]  /*fce0*/  LOP3.LUT R49, R34, 0x16, RZ, 0xfc, !PT ;  /* 0x0000001622317812 */ /* 0x000fc600078efcff */
[----:B--2---:R0:W-:Y:S04]  /*fcf0*/  STL [R1+0x4dc], R136 ;  /* 0x0004dc8801007387 */ /* 0x0041e80000100800 */
[----:B------:R-:W2:Y:S04]  /*fd00*/  LDL R144, [R1] ;  /* 0x0000000001907983 */ /* 0x000ea80000100800 */
[----:B------:R-:W2:Y:S01]  /*fd10*/  LDL R145, [R1+0x4] ;  /* 0x0000040001917983 */ /* 0x000ea20000100800 */
[----:B0-----:R-:W-:-:S03]  /*fd20*/  @P6 IMAD.MOV.U32 R136, RZ, RZ, R79 ;  /* 0x000000ffff886224 */ /* 0x001fc600078e004f */
[----:B------:R-:W2:Y:S04]  /*fd30*/  LDL.LU R108, [R1+0x180] ;  /* 0x00018000016c7983 */ /* 0x000ea80000300800 */
[----:B------:R-:W2:Y:S04]  /*fd40*/  @P6 LDG.E.U16 R59, desc[UR26][R136.64] ;  /* 0x0000001a883b6981 */ /* 0x000ea8000c1e1500 */
[----:B------:R-:W3:Y:S04]  /*fd50*/  LDL R136, [R1+0x20] ;  /* 0x0000200001887983 */ /* 0x000ee80000100800 */
[----:B------:R-:W3:Y:S01]  /*fd60*/  LDL R137, [R1+0x24] ;  /* 0x0000240001897983 */ /* 0x000ee20000100800 */
[----:B------:R-:W-:-:S02]  /*fd70*/  ISETP.LT.AND P6, PT, R49, R3, P0 ;  /* 0x000000033100720c */ /* 0x000fc400007c1270 */
[----:B------:R-:W0:Y:S01]  /*fd80*/  S2R R49, SR_TID.X ;  /* 0x0000000000317919 */ /* 0x000e220000002100 */
[----:B------:R-:W-:Y:S02]  /*fd90*/  PRMT R109, RZ, 0x7610, R109 ;  /* 0x00007610ff6d7816 */ /* 0x000fe4000000006d */
[----:B0-----:R-:W-:-:S04]  /*fda0*/  LEA.HI R49, R49, 0x1e, RZ, 0x1a ;  /* 0x0000001e31317811 */ /* 0x001fc800078fd0ff */
[----:B------:R-:W-:Y:S02]  /*fdb0*/  ISETP.LT.AND P4, PT, R49, R3, P0 ;  /* 0x000000033100720c */ /* 0x000fe40000781270 */
[----:B------:R-:W-:-:S04]  /*fdc0*/  LOP3.LUT R49, R34, 0x26, RZ, 0xfc, !PT ;  /* 0x0000002622317812 */ /* 0x000fc800078efcff */
[----:B------:R-:W-:Y:S01]  /*fdd0*/  ISETP.LT.AND P5, PT, R49, R3, P0 ;  /* 0x000000033100720c */ /* 0x000fe200007a1270 */
[----:B------:R-:W-:Y:S04]  /*fde0*/  STL [R1+0xb58], R143 ;  /* 0x000b588f01007387 */ /* 0x000fe80000100800 */
[----:B------:R-:W-:Y:S04]  /*fdf0*/  STL [R1+0xb54], R142 ;  /* 0x000b548e01007387 */ /* 0x000fe80000100800 */
[----:B--2---:R0:W-:Y:S04]  /*fe00*/  STL [R1+0x4d4], R59 ;  /* 0x0004d43b01007387 */ /* 0x0041e80000100800 */
[----:B0-----:R-:W2:Y:S01]  /*fe10*/  LDL R59, [R1+0x40] ;  /* 0x00004000013b7983 */ /* 0x001ea20000100800 */
[----:B---3--:R-:W-:-:S04]  /*fe20*/  @P5 LOP3.LUT R137, R137, R136, RZ, 0x3c, !PT ;  /* 0x0000008889895212 */ /* 0x008fc800078e3cff */
[----:B------:R-:W-:-:S04]  /*fe30*/  @P5 LOP3.LUT R136, R137, R136, RZ, 0x3c, !PT ;  /* 0x0000008889885212 */ /* 0x000fc800078e3cff */
[----:B------:R-:W-:Y:S01]  /*fe40*/  @P5 LOP3.LUT R137, R137, R136, RZ, 0x3c, !PT ;  /* 0x0000008889895212 */ /* 0x000fe200078e3cff */
[----:B------:R0:W-:Y:S04]  /*fe50*/  STL [R1+0x4d8], R51 ;  /* 0x0004d83301007387 */ /* 0x0001e80000100800 */
[----:B------:R-:W3:Y:S04]  /*fe60*/  @P5 LDG.E.U16 R109, desc[UR26][R136.64] ;  /* 0x0000001a886d5981 */ /* 0x000ee8000c1e1500 */
[----:B0-----:R-:W2:Y:S04]  /*fe70*/  LDL R51, [R1+0x44] ;  /* 0x0000440001337983 */ /* 0x001ea80000100800 */
[----:B------:R-:W-:Y:S04]  /*fe80*/  STL [R1+0xb60], R151 ;  /* 0x000b609701007387 */ /* 0x000fe80000100800 */
[----:B------:R-:W-:Y:S04]  /*fe90*/  STL [R1+0xb5c], R150 ;  /* 0x000b5c9601007387 */ /* 0x000fe80000100800 */
[----:B------:R-:W2:Y:S04]  /*fea0*/  LDL.LU R79, [R1+0x188] ;  /* 0x00018800014f7983 */ /* 0x000ea80000300800 */
[----:B----4-:R0:W-:Y:S04]  /*feb0*/  STL [R1+0x4d0], R63 ;  /* 0x0004d03f01007387 */ /* 0x0101e80000100800 */
[----:B------:R-:W4:Y:S04]  /*fec0*/  LDL R49, [R1+0x64] ;  /* 0x0000640001317983 */ /* 0x000f280000100800 */
[----:B0-----:R-:W4:Y:S01]  /*fed0*/  LDL R63, [R1+0x60] ;  /* 0x00006000013f7983 */ /* 0x001f220000100800 */
[----:B------:R-:W0:Y:S01]  /*fee0*/  S2R R153, SR_TID.X ;  /* 0x0000000000997919 */ /* 0x000e220000002100 */
[----:B------:R-:W-:Y:S01]  /*fef0*/  PRMT R139, RZ, 0x7610, R139 ;  /* 0x00007610ff8b7816 */ /* 0x000fe2000000008b */
[----:B------:R-:W-:-:S02]  /*ff00*/  @P6 IMAD.MOV.U32 R140, RZ, RZ, R159 ;  /* 0x000000ffff8c6224 */ /* 0x000fc400078e009f */
[----:B------:R-:W-:Y:S01]  /*ff10*/  @P6 IMAD.MOV.U32 R141, RZ, RZ, R158 ;  /* 0x000000ffff8d6224 */ /* 0x000fe200078e009e */
[----:B------:R-:W-:-:S04]  /*ff20*/  PRMT R138, RZ, 0x7610, R138 ;  /* 0x00007610ff8a7816 */ /* 0x000fc8000000008a */
[----:B------:R1:W4:Y:S02]  /*ff30*/  @P6 LDG.E.U16 R139, desc[UR26][R140.64] ;  /* 0x0000001a8c8b6981 */ /* 0x000324000c1e1500 */
[----:B-1----:R-:W-:Y:S02]  /*ff40*/  @P4 IMAD.MOV.U32 R140, RZ, RZ, R145 ;  /* 0x000000ffff8c4224 */ /* 0x002fe400078e0091 */
[----:B------:R-:W-:-:S05]  /*ff50*/  @P4 IMAD.MOV.U32 R141, RZ, RZ, R144 ;  /* 0x000000ffff8d4224 */ /* 0x000fca00078e0090 */
[----:B------:R-:W4:Y:S01]  /*ff60*/  @P4 LDG.E.U16 R138, desc[UR26][R140.64] ;  /* 0x0000001a8c8a4981 */ /* 0x000f22000c1e1500 */
[----:B------:R-:W-:Y:S02]  /*ff70*/  ISETP.GE.AND P4, PT, R108, RZ, PT ;  /* 0x000000ff6c00720c */ /* 0x000fe40003f86270 */
[----:B0-----:R-:W-:Y:S02]  /*ff80*/  LEA.HI R153, R153, 0x2e, RZ, 0x1a ;  /* 0x0000002e99997811 */ /* 0x001fe400078fd0ff */
[----:B------:R-:W-:Y:S02]  /*ff90*/  LOP3.LUT R108, R34, 0x36, RZ, 0xfc, !PT ;  /* 0x00000036226c7812 */ /* 0x000fe400078efcff */
[-C--:B------:R-:W-:Y:S02]  /*ffa0*/  ISETP.LT.AND P6, PT, R153, R3.reuse, P0 ;  /* 0x000000039900720c */ /* 0x080fe400007c1270 */
[----:B------:R-:W-:Y:S01]  /*ffb0*/  ISETP.LT.AND P5, PT, R108, R3, P0 ;  /* 0x000000036c00720c */ /* 0x000fe200007a1270 */
[----:B------:R-:W-:Y:S04]  /*ffc0*/  STL [R1+0xb68], R159 ;  /* 0x000b689f01007387 */ /* 0x000fe80000100800 */
[----:B------:R-:W-:Y:S04]  /*ffd0*/  STL [R1+0xb64], R158 ;  /* 0x000b649e01007387 */ /* 0x000fe80000100800 */
[----:B---3--:R0:W-:Y:S02]  /*ffe0*/  STL [R1+0x4c4], R109 ;  /* 0x0004c46d01007387 */ /* 0x0081e40000100800 */
[----:B--2---:R-:W-:-:S02]  /*fff0*/  @P6 IMAD.MOV.U32 R108, RZ, RZ, R51 ;  /* 0x000000ffff6c6224 */ /* 0x004fc400078e0033 */
[----:B------:R-:W2:Y:S01]  /*10000*/  LDL R51, [R1+0x84] ;  /* 0x0000840001337983 */ /* 0x000ea20000100800 */
[----:B0-----:R-:W-:-:S03]  /*10010*/  @P6 IMAD.MOV.U32 R109, RZ, RZ, R59 ;  /* 0x000000ffff6d6224 */ /* 0x001fc600078e003b */
[----:B------:R-:W3:Y:S04]  /*10020*/  LDL R59, [R1+0x80] ;  /* 0x00008000013b7983 */ /* 0x000ee80000100800 */
[----:B------:R4:W2:Y:S02]  /*10030*/  @P6 LDG.E.U16 R43, desc[UR26][R108.64] ;  /* 0x0000001a6c2b6981 */ /* 0x0008a4000c1e1500 */
[----:B----4-:R-:W-:Y:S02]  /*10040*/  @P5 IMAD.MOV.U32 R108, RZ, RZ, R49 ;  /* 0x000000ffff6c5224 */ /* 0x010fe400078e0031 */
[----:B------:R-:W-:-:S05]  /*10050*/  @P5 IMAD.MOV.U32 R109, RZ, RZ, R63 ;  /* 0x000000ffff6d5224 */ /* 0x000fca00078e003f */
[----:B------:R-:W4:Y:S01]  /*10060*/  @P5 LDG.E.U16 R45, desc[UR26][R108.64] ;  /* 0x0000001a6c2d5981 */ /* 0x000f22000c1e1500 */
[----:B------:R-:W-:Y:S01]  /*10070*/  @!P3 IMAD.MOV R13, RZ, RZ, -R13 ;  /* 0x000000ffff0db224 */ /* 0x000fe200078e0a0d */
[----:B------:R-:W-:Y:S01]  /*10080*/  ISETP.NE.AND P3, PT, R11, RZ, PT ;  /* 0x000000ff0b00720c */ /* 0x000fe20003f65270 */
[----:B------:R-:W-:Y:S01]  /*10090*/  @!P2 IMAD.MOV R12, RZ, RZ, -R12 ;  /* 0x000000ffff0ca224 */ /* 0x000fe200078e0a0c */
[----:B--2---:R0:W-:Y:S04]  /*100a0*/  STL [R1+0x4c0], R43 ;  /* 0x0004c02b01007387 */ /* 0x0041e80000100800 */
[----:B------:R-:W-:Y:S01]  /*100b0*/  STL [R1+0x4cc], R139 ;  /* 0x0004cc8b01007387 */ /* 0x000fe20000100800 */
[----:B0-----:R-:W-:Y:S02]  /*100c0*/  LOP3.LUT R43, RZ, R11, RZ, 0x33, !PT ;  /* 0x0000000bff2b7212 */ /* 0x001fe400078e33ff */
[----:B------:R-:W-:-:S04]  /*100d0*/  LOP3.LUT R11, R34, 0x46, RZ, 0xfc, !PT ;  /* 0x00000046220b7812 */ /* 0x000fc800078efcff */
[----:B------:R-:W-:Y:S01]  /*100e0*/  ISETP.LT.AND P2, PT, R11, R3, P0 ;  /* 0x000000030b00720c */ /* 0x000fe20000741270 */
[----:B----4-:R0:W-:Y:S01]  /*100f0*/  STL [R1+0x4bc], R45 ;  /* 0x0004bc2d01007387 */ /* 0x0101e20000100800 */
[C---:B------:R-:W-:Y:S01]  /*10100*/  SEL R40, R43.reuse, R40, !P3 ;  /* 0x000000282b287207 */ /* 0x040fe20005800000 */
[----:B0-----:R-:W0:Y:S01]  /*10110*/  S2R R45, SR_TID.X ;  /* 0x00000000002d7919 */ /* 0x001e220000002100 */
[C---:B------:R-:W-:Y:S02]  /*10120*/  SEL R11, R43.reuse, R54, !P3 ;  /* 0x000000362b0b7207 */ /* 0x040fe40005800000 */
[----:B------:R-:W-:Y:S01]  /*10130*/  SEL R53, R43, R53, !P3 ;  /* 0x000000352b357207 */ /* 0x000fe20005800000 */
[----:B------:R1:W-:Y:S01]  /*10140*/  STL [R1+0x4c8], R138 ;  /* 0x0004c88a01007387 */ /* 0x0003e20000100800 */
[----:B------:R-:W-:Y:S01]  /*10150*/  IMAD R143, R40, UR17, RZ ;  /* 0x00000011288f7c24 */ /* 0x000fe2000f8e02ff */
[----:B------:R-:W-:Y:S01]  /*10160*/  PRMT R40, RZ, 0x7610, R40 ;  /* 0x00007610ff287816 */ /* 0x000fe20000000028 */
[----:B------:R-:W-:Y:S01]  /*10170*/  @!P4 IMAD.MOV R14, RZ, RZ, -R14 ;  /* 0x000000ffff0ec224 */ /* 0x000fe200078e0a0e */
[----:B------:R-:W2:Y:S01]  /*10180*/  S2R R49, SR_TID.X ;  /* 0x0000000000317919 */ /* 0x000ea20000002100 */
[----:B------:R-:W-:Y:S01]  /*10190*/  IMAD R137, R53, UR39, RZ ;  /* 0x0000002735897c24 */ /* 0x000fe2000f8e02ff */
[----:B------:R-:W-:Y:S01]  /*101a0*/  SEL R55, R43, R55, !P3 ;  /* 0x000000372b377207 */ /* 0x000fe20005800000 */
[----:B------:R-:W-:-:S02]  /*101b0*/  @P2 IMAD.MOV.U32 R53, RZ, RZ, R131 ;  /* 0x000000ffff352224 */ /* 0x000fc400078e0083 */
[----:B-1----:R-:W-:Y:S01]  /*101c0*/  IMAD R138, R11, UR8, RZ ;  /* 0x000000080b8a7c24 */ /* 0x002fe2000f8e02ff */
[----:B------:R-:W-:Y:S01]  /*101d0*/  SEL R11, R43, R52, !P3 ;  /* 0x000000342b0b7207 */ /* 0x000fe20005800000 */
[----:B------:R-:W-:Y:S01]  /*101e0*/  @P2 IMAD.MOV.U32 R52, RZ, RZ, R127 ;  /* 0x000000ffff342224 */ /* 0x000fe200078e007f */
[----:B0-----:R-:W-:-:S04]  /*101f0*/  LEA.HI R45, R45, 0x3e, RZ, 0x1a ;  /* 0x0000003e2d2d7811 */ /* 0x001fc800078fd0ff */
[----:B------:R-:W4:Y:S01]  /*10200*/  @P2 LDG.E.U16 R40, desc[UR26][R52.64] ;  /* 0x0000001a34282981 */ /* 0x000f22000c1e1500 */
[----:B------:R-:W-:Y:S01]  /*10210*/  IMAD R139, R55, UR12, RZ ;  /* 0x0000000c378b7c24 */ /* 0x000fe2000f8e02ff */
[----:B------:R-:W-:Y:S01]  /*10220*/  SEL R44, R43, R44, !P3 ;  /* 0x0000002c2b2c7207 */ /* 0x000fe20005800000 */
[----:B------:R-:W0:Y:S01]  /*10230*/  LDCU UR17, c[0x0][0x3b0] ;  /* 0x00007600ff1177ac */ /* 0x000e220008000800 */
[----:B------:R-:W-:Y:S02]  /*10240*/  ISETP.LT.AND P5, PT, R45, R3, P0 ;  /* 0x000000032d00720c */ /* 0x000fe400007a1270 */
[----:B------:R-:W4:Y:S01]  /*10250*/  LDL.LU R45, [R1+0x18c] ;  /* 0x00018c00012d7983 */ /* 0x000f220000300800 */
[----:B--2---:R-:W-:Y:S01]  /*10260*/  LEA.HI R49, R49, 0x4e, RZ, 0x1a ;  /* 0x0000004e31317811 */ /* 0x004fe200078fd0ff */
[----:B------:R-:W-:Y:S01]  /*10270*/  IMAD R136, R11, UR38, RZ ;  /* 0x000000260b887c24 */ /* 0x000fe2000f8e02ff */
[C---:B------:R-:W-:Y:S01]  /*10280*/  SEL R39, R43.reuse, R39, !P3 ;  /* 0x000000272b277207 */ /* 0x040fe20005800000 */
[----:B------:R-:W-:Y:S01]  /*10290*/  IMAD R131, R44, UR34, RZ ;  /* 0x000000222c837c24 */ /* 0x000fe2000f8e02ff */
[----:B------:R-:W-:Y:S01]  /*102a0*/  SEL R10, R43, R10, !P3 ;  /* 0x0000000a2b0a7207 */ /* 0x000fe20005800000 */
[----:B------:R-:W1:Y:S01]  /*102b0*/  LDCU UR12, c[0x0][0x3b0] ;  /* 0x00007600ff0c77ac */ /* 0x000e620008000800 */
[----:B------:R-:W-:-:S02]  /*102c0*/  PRMT R8, RZ, 0x7610, R8 ;  /* 0x00007610ff087816 */ /* 0x000fc40000000008 */
[----:B------:R-:W-:Y:S01]  /*102d0*/  ISETP.GE.AND P6, PT, R79, RZ, PT ;  /* 0x000000ff4f00720c */ /* 0x000fe20003fc6270 */
[----:B------:R-:W2:Y:S01]  /*102e0*/  LDCU UR8, c[0x0][0x3b0] ;  /* 0x00007600ff0877ac */ /* 0x000ea20008000800 */
[----:B------:R-:W-:Y:S02]  /*102f0*/  @P5 IMAD.MOV.U32 R54, RZ, RZ, R51 ;  /* 0x000000ffff365224 */ /* 0x000fe400078e0033 */
[----:B---3--:R-:W-:Y:S01]  /*10300*/  @P5 IMAD.MOV.U32 R55, RZ, RZ, R59 ;  /* 0x000000ffff375224 */ /* 0x008fe200078e003b */
[----:B------:R-:W-:Y:S01]  /*10310*/  SEL R11, R43, R48, !P3 ;  /* 0x000000302b0b7207 */ /* 0x000fe20005800000 */
[----:B------:R-:W3:Y:S03]  /*10320*/  LDCU UR39, c[0x0][0x3b0] ;  /* 0x00007600ff2777ac */ /* 0x000ee60008000800 */
[----:B------:R-:W2:Y:S01]  /*10330*/  @P5 LDG.E.U16 R47, desc[UR26][R54.64] ;  /* 0x0000001a362f5981 */ /* 0x000ea2000c1e1500 */
[----:B------:R-:W-:Y:S01]  /*10340*/  ISETP.LT.AND P5, PT, R49, R3, P0 ;  /* 0x000000033100720c */ /* 0x000fe200007a1270 */
[----:B------:R-:W-:Y:S01]  /*10350*/  IMAD R108, R11, UR36, RZ ;  /* 0x000000240b6c7c24 */ /* 0x000fe2000f8e02ff */
[----:B------:R-:W-:Y:S01]  /*10360*/  PRMT R11, RZ, 0x7610, R11 ;  /* 0x00007610ff0b7816 */ /* 0x000fe2000000000b */
[----:B----4-:R4:W-:Y:S10]  /*10370*/  STL [R1+0x4b4], R40 ;  /* 0x0004b42801007387 */ /* 0x0109f40000100800 */
[----:B------:R-:W-:Y:S01]  /*10380*/  @P5 IMAD.MOV.U32 R48, RZ, RZ, R119 ;  /* 0x000000ffff305224 */ /* 0x000fe200078e0077 */
[----:B------:R-:W-:Y:S01]  /*10390*/  PRMT R7, RZ, 0x7610, R7 ;  /* 0x00007610ff077816 */ /* 0x000fe20000000007 */
[----:B------:R-:W-:Y:S01]  /*103a0*/  @P5 IMAD.MOV.U32 R49, RZ, RZ, R123 ;  /* 0x000000ffff315224 */ /* 0x000fe200078e007b */
[----:B------:R-:W2:Y:S01]  /*103b0*/  LDL R51, [R1+0x900] ;  /* 0x0009000001337983 */ /* 0x000ea20000100800 */
[----:B------:R-:W-:Y:S01]  /*103c0*/  IMAD R142, R39, UR16, RZ ;  /* 0x00000010278e7c24 */ /* 0x000fe2000f8e02ff */
[----:B------:R-:W-:-:S02]  /*103d0*/  PRMT R0, RZ, 0x7610, R0 ;  /* 0x00007610ff007816 */ /* 0x000fc40000000000 */
[C---:B------:R-:W-:Y:S01]  /*103e0*/  SEL R57, R43.reuse, R57, !P3 ;  /* 0x000000392b397207 */ /* 0x040fe20005800000 */
[----:B------:R-:W2:Y:S01]  /*103f0*/  @P5 LDG.E.U16 R9, desc[UR26][R48.64] ;  /* 0x0000001a30095981 */ /* 0x000ea2000c1e1500 */
[----:B----4-:R-:W-:Y:S02]  /*10400*/  LOP3.LUT R40, R34, 0x56, RZ, 0xfc, !PT ;  /* 0x0000005622287812 */ /* 0x010fe400078efcff */
[C---:B------:R-:W-:Y:S01]  /*10410*/  SEL R14, R43.reuse, R14, !P3 ;  /* 0x0000000e2b0e7207 */ /* 0x040fe20005800000 */
[----:B------:R-:W4:Y:S01]  /*10420*/  S2R R59, SR_TID.X ;  /* 0x00000000003b7919 */ /* 0x000f220000002100 */
[----:B------:R-:W-:Y:S02]  /*10430*/  ISETP.LT.AND P2, PT, R40, R3, P0 ;  /* 0x000000032800720c */ /* 0x000fe40000741270 */
[C---:B------:R-:W-:Y:S02]  /*10440*/  SEL R15, R43.reuse, R15, !P3 ;  /* 0x0000000f2b0f7207 */ /* 0x040fe40005800000 */
[----:B------:R-:W-:-:S02]  /*10450*/  SEL R16, R43, R16, !P3 ;  /* 0x000000102b107207 */ /* 0x000fc40005800000 */
[C---:B------:R-:W-:Y:S02]  /*10460*/  SEL R72, R43.reuse, R72, !P3 ;  /* 0x000000482b487207 */ /* 0x040fe40005800000 */
[----:B------:R-:W-:Y:S01]  /*10470*/  SEL R71, R43, R71, !P3 ;  /* 0x000000472b477207 */ /* 0x000fe20005800000 */
[----:B------:R-:W-:Y:S01]  /*10480*/  @!P6 IMAD.MOV R17, RZ, RZ, -R17 ;  /* 0x000000ffff11e224 */ /* 0x000fe200078e0a11 */
[----:B------:R-:W-:Y:S01]  /*10490*/  ISETP.GE.AND P5, PT, R45, RZ, PT ;  /* 0x000000ff2d00720c */ /* 0x000fe20003fa6270 */
[----:B------:R-:W0:Y:S02]  /*104a0*/  LDCU UR16, c[0x0][0x3b0] ;  /* 0x00007600ff1077ac */ /* 0x000e240008000800 */
[----:B------:R-:W-:Y:S02]  /*104b0*/  @P2 IMAD.MOV.U32 R44, RZ, RZ, R111 ;  /* 0x000000ffff2c2224 */ /* 0x000fe400078e006f */
[----:B------:R-:W-:Y:S01]  /*104c0*/  @P2 IMAD.MOV.U32 R45, RZ, RZ, R115 ;  /* 0x000000ffff2d2224 */ /* 0x000fe200078e0073 */
[C---:B------:R-:W-:Y:S01]  /*104d0*/  SEL R56, R43.reuse, R56, !P3 ;  /* 0x000000382b387207 */ /* 0x040fe20005800000 */
[----:B------:R-:W0:Y:S03]  /*104e0*/  LDCU UR38, c[0x0][0x3b0] ;  /* 0x00007600ff2677ac */ /* 0x000e260008000800 */
[----:B------:R-:W3:Y:S01]  /*104f0*/  @P2 LDG.E.U16 R11, desc[UR26][R44.64] ;  /* 0x0000001a2c0b2981 */ /* 0x000ee2000c1e1500 */
[C---:B------:R-:W-:Y:S01]  /*10500*/  SEL R50, R43.reuse, R50, !P3 ;  /* 0x000000322b327207 */ /* 0x040fe20005800000 */
[----:B------:R-:W0:Y:S01]  /*10510*/  LDCU UR36, c[0x0][0x3b0] ;  /* 0x00007600ff2477ac */ /* 0x000e220008000800 */
[----:B------:R-:W-:-:S02]  /*10520*/  SEL R46, R43, R46, !P3 ;  /* 0x0000002e2b2e7207 */ /* 0x000fc40005800000 */
[----:B------:R-:W-:Y:S01]  /*10530*/  SEL R42, R43, R42, !P3 ;  /* 0x0000002a2b2a7207 */ /* 0x000fe20005800000 */
[----:B------:R-:W0:Y:S01]  /*10540*/  LDCU UR34, c[0x0][0x3b0] ;  /* 0x00007600ff2277ac */ /* 0x000e220008000800 */
[----:B----4-:R-:W-:-:S04]  /*10550*/  LEA.HI R59, R59, 0x5e, RZ, 0x1a ;  /* 0x0000005e3b3b7811 */ /* 0x010fc800078fd0ff */
[----:B------:R-:W-:Y:S01]  /*10560*/  ISETP.LT.AND P4, PT, R59, R3, P0 ;  /* 0x000000033b00720c */ /* 0x000fe20000781270 */
[----:B------:R-:W-:Y:S01]  /*10570*/  IMAD R111, R10, UR29, RZ ;  /* 0x0000001d0a6f7c24 */ /* 0x000fe2000f8e02ff */
[----:B------:R-:W-:Y:S01]  /*10580*/  PRMT R39, RZ, 0x7610, R39 ;  /* 0x00007610ff277816 */ /* 0x000fe20000000027 */
[----:B--2---:R2:W-:Y:S10]  /*10590*/  STL [R1+0x4b0], R9 ;  /* 0x0004b00901007387 */ /* 0x0045f40000100800 */
[----:B------:R-:W-:-:S02]  /*105a0*/  @P4 IMAD.MOV.U32 R10, RZ, RZ, R103 ;  /* 0x000000ffff0a4224 */ /* 0x000fc400078e0067 */
[----:B------:R-:W-:Y:S01]  /*105b0*/  IMAD R141, R57, UR15, RZ ;  /* 0x0000000f398d7c24 */ /* 0x000fe2000f8e02ff */
[----:B------:R-:W-:Y:S01]  /*105c0*/  STL [R1+0x4b8], R47 ;  /* 0x0004b82f01007387 */ /* 0x000fe20000100800 */
[----:B------:R-:W-:Y:S01]  /*105d0*/  IMAD R103, R15, UR25, RZ ;  /* 0x000000190f677c24 */ /* 0x000fe2000f8e02ff */
[C---:B------:R-:W-:Y:S01]  /*105e0*/  SEL R41, R43.reuse, R41, !P3 ;  /* 0x000000292b297207 */ /* 0x040fe20005800000 */
[----:B------:R-:W-:Y:S01]  /*105f0*/  @!P5 IMAD.MOV R18, RZ, RZ, -R18 ;  /* 0x000000ffff12d224 */ /* 0x000fe200078e0a12 */
[C---:B------:R-:W-:Y:S02]  /*10600*/  SEL R62, R43.reuse, R62, !P3 ;  /* 0x0000003e2b3e7207 */ /* 0x040fe40005800000 */
[C---:B------:R-:W-:Y:S02]  /*10610*/  SEL R38, R43.reuse, R38, !P3 ;  /* 0x000000262b267207 */ /* 0x040fe40005800000 */
[C---:B------:R-:W-:Y:S02]  /*10620*/  SEL R35, R43.reuse, R35, !P3 ;  /* 0x000000232b237207 */ /* 0x040fe40005800000 */
[----:B------:R-:W-:-:S02]  /*10630*/  SEL R36, R43, R36, !P3 ;  /* 0x000000242b247207 */ /* 0x000fc40005800000 */
[C---:B------:R-:W-:Y:S01]  /*10640*/  SEL R70, R43.reuse, R70, !P3 ;  /* 0x000000462b467207 */ /* 0x040fe20005800000 */
[----:B------:R-:W-:Y:S01]  /*10650*/  IMAD R140, R56, UR13, RZ ;  /* 0x0000000d388c7c24 */ /* 0x000fe2000f8e02ff */
[C---:B------:R-:W-:Y:S01]  /*10660*/  SEL R135, R43.reuse, R135, !P3 ;  /* 0x000000872b877207 */ /* 0x040fe20005800000 */
[----:B------:R-:W-:Y:S01]  /*10670*/  IMAD R109, R50, UR37, RZ ;  /* 0x00000025326d7c24 */ /* 0x000fe2000f8e02ff */
[C---:B------:R-:W-:Y:S01]  /*10680*/  SEL R133, R43.reuse, R133, !P3 ;  /* 0x000000852b857207 */ /* 0x040fe20005800000 */
[----:B--2---:R-:W-:Y:S01]  /*10690*/  IMAD R9, R46, UR35, RZ ;  /* 0x000000232e097c24 */ /* 0x004fe2000f8e02ff */
[C---:B------:R-:W-:Y:S01]  /*106a0*/  SEL R132, R43.reuse, R132, !P3 ;  /* 0x000000842b847207 */ /* 0x040fe20005800000 */
[----:B------:R-:W-:Y:S01]  /*106b0*/  IMAD R127, R42, UR33, RZ ;  /* 0x000000212a7f7c24 */ /* 0x000fe2000f8e02ff */
[----:B------:R-:W-:Y:S01]  /*106c0*/  SEL R130, R43, R130, !P3 ;  /* 0x000000822b827207 */ /* 0x000fe20005800000 */
[----:B---3--:R2:W-:Y:S01]  /*106d0*/  STL [R1+0x4ac], R11 ;  /* 0x0004ac0b01007387 */ /* 0x0085e20000100800 */
[----:B------:R-:W-:Y:S01]  /*106e0*/  IMAD R123, R41, UR32, RZ ;  /* 0x00000020297b7c24 */ /* 0x000fe2000f8e02ff */
[C---:B------:R-:W-:Y:S01]  /*106f0*/  SEL R128, R43.reuse, R128, !P3 ;  /* 0x000000802b807207 */ /* 0x040fe20005800000 */
[----:B------:R-:W-:Y:S01]  /*10700*/  IMAD R119, R62, UR31, RZ ;  /* 0x0000001f3e777c24 */ /* 0x000fe2000f8e02ff */
[----:B------:R-:W3:Y:S01]  /*10710*/  LDL.LU R79, [R1+0x190] ;  /* 0x00019000014f7983 */ /* 0x000ee20000300800 */
[----:B------:R-:W-:Y:S01]  /*10720*/  IMAD R115, R38, UR30, RZ ;  /* 0x0000001e26737c24 */ /* 0x000fe2000f8e02ff */
[----:B------:R-:W-:Y:S01]  /*10730*/  SEL R126, R43, R126, !P3 ;  /* 0x0000007e2b7e7207 */ /* 0x000fe20005800000 */
[----:B------:R-:W4:Y:S01]  /*10740*/  LDCU UR15, c[0x0][0x3b0] ;  /* 0x00007600ff0f77ac */ /* 0x000f220008000800 */
[----:B------:R-:W3:Y:S01]  /*10750*/  LDL.LU R63, [R1+0x130] ;  /* 0x00013000013f7983 */ /* 0x000ee20000300800 */
[----:B--2---:R-:W-:Y:S01]  /*10760*/  LOP3.LUT R11, R34, 0x66, RZ, 0xfc, !PT ;  /* 0x00000066220b7812 */ /* 0x004fe200078efcff */
[----:B------:R-:W2:Y:S02]  /*10770*/  LDCU UR29, c[0x0][0x3b0] ;  /* 0x00007600ff1d77ac */ /* 0x000ea40008000800 */
[----:B------:R-:W2:Y:S01]  /*10780*/  LDL.LU R59, [R1+0x12c] ;  /* 0x00012c00013b7983 */ /* 0x000ea20000300800 */
[----:B------:R-:W-:Y:S01]  /*10790*/  ISETP.LT.AND P2, PT, R11, R3, P0 ;  /* 0x000000030b00720c */ /* 0x000fe20000741270 */
[----:B------:R-:W-:Y:S01]  /*107a0*/  @P4 IMAD.MOV.U32 R11, RZ, RZ, R51 ;  /* 0x000000ffff0b4224 */ /* 0x000fe200078e0033 */
[C---:B------:R-:W-:Y:S01]  /*107b0*/  SEL R38, R43.reuse, R129, !P3 ;  /* 0x000000812b267207 */ /* 0x040fe20005800000 */
[----:B------:R-:W0:Y:S03]  /*107c0*/  LDCU UR25, c[0x0][0x3b0] ;  /* 0x00007600ff1977ac */ /* 0x000e260008000800 */
[----:B------:R1:W2:Y:S01]  /*107d0*/  @P4 LDG.E.U16 R39, desc[UR26][R10.64] ;  /* 0x0000001a0a274981 */ /* 0x0002a2000c1e1500 */
[----:B------:R-:W-:-:S02]  /*107e0*/  SEL R125, R43, R125, !P3 ;  /* 0x0000007d2b7d7207 */ /* 0x000fc40005800000 */
[C---:B------:R-:W-:Y:S02]  /*107f0*/  SEL R122, R43.reuse, R122, !P3 ;  /* 0x0000007a2b7a7207 */ /* 0x040fe40005800000 */
[C---:B------:R-:W-:Y:S02]  /*10800*/  SEL R121, R43.reuse, R121, !P3 ;  /* 0x000000792b797207 */ /* 0x040fe40005800000 */
[C---:B------:R-:W-:Y:S02]  /*10810*/  SEL R120, R43.reuse, R120, !P3 ;  /* 0x000000782b787207 */ /* 0x040fe40005800000 */
[C---:B------:R-:W-:Y:S01]  /*10820*/  SEL R118, R43.reuse, R118, !P3 ;  /* 0x000000762b767207 */ /* 0x040fe20005800000 */
[----:B-1----:R-:W-:Y:S01]  /*10830*/  @P2 IMAD.MOV.U32 R10, RZ, RZ, R95 ;  /* 0x000000ffff0a2224 */ /* 0x002fe200078e005f */
[C---:B------:R-:W-:Y:S01]  /*10840*/  SEL R117, R43.reuse, R117, !P3 ;  /* 0x000000752b757207 */ /* 0x040fe20005800000 */
[----:B------:R-:W-:Y:S01]  /*10850*/  @P2 IMAD.MOV.U32 R11, RZ, RZ, R99 ;  /* 0x000000ffff0b2224 */ /* 0x000fe200078e0063 */
[----:B------:R-:W-:-:S02]  /*10860*/  SEL R116, R43, R116, !P3 ;  /* 0x000000742b747207 */ /* 0x000fc40005800000 */
[C---:B------:R-:W-:Y:S02]  /*10870*/  SEL R114, R43.reuse, R114, !P3 ;  /* 0x000000722b727207 */ /* 0x040fe40005800000 */
[----:B------:R-:W-:Y:S01]  /*10880*/  SEL R113, R43, R113, !P3 ;  /* 0x000000712b717207 */ /* 0x000fe20005800000 */
[----:B------:R1:W2:Y:S01]  /*10890*/  @P2 LDG.E.U16 R8, desc[UR26][R10.64] ;  /* 0x0000001a0a082981 */ /* 0x0002a2000c1e1500 */
[----:B------:R-:W-:Y:S02]  /*108a0*/  LEA.HI R51, R107, 0x6e, RZ, 0x1a ;  /* 0x0000006e6b337811 */ /* 0x000fe400078fd0ff */
[C---:B------:R-:W-:Y:S02]  /*108b0*/  SEL R112, R43.reuse, R112, !P3 ;  /* 0x000000702b707207 */ /* 0x040fe40005800000 */
[C---:B------:R-:W-:Y:S02]  /*108c0*/  SEL R110, R43.reuse, R110, !P3 ;  /* 0x0000006e2b6e7207 */ /* 0x040fe40005800000 */
[----:B------:R-:W-:-:S02]  /*108d0*/  SEL R106, R43, R106, !P3 ;  /* 0x0000006a2b6a7207 */ /* 0x000fc40005800000 */
[C---:B------:R-:W-:Y:S02]  /*108e0*/  SEL R105, R43.reuse, R105, !P3 ;  /* 0x000000692b697207 */ /* 0x040fe40005800000 */
[C---:B------:R-:W-:Y:S02]  /*108f0*/  SEL R104, R43.reuse, R104, !P3 ;  /* 0x000000682b687207 */ /* 0x040fe40005800000 */
[C---:B------:R-:W-:Y:S02]  /*10900*/  SEL R102, R43.reuse, R102, !P3 ;  /* 0x000000662b667207 */ /* 0x040fe40005800000 */
        /* <DEDUP_REMOVED lines=50> */
[----:B------:R-:W-:Y:S01]  /*10c30*/  SEL R18, R43, R18, !P3 ;  /* 0x000000122b127207 */ /* 0x000fe20005800000 */
[----:B------:R-:W-:Y:S01]  /*10c40*/  IMAD R133, R133, UR5, RZ ;  /* 0x0000000585857c24 */ /* 0x000fe2000f8e02ff */
[----:B------:R-:W-:Y:S01]  /*10c50*/  ISETP.LT.AND P4, PT, R51, R3, P0 ;  /* 0x000000033300720c */ /* 0x000fe20000781270 */
[----:B------:R-:W-:Y:S01]  /*10c60*/  IMAD R128, R128, UR5, RZ ;  /* 0x0000000580807c24 */ /* 0x000fe2000f8e02ff */
[----:B------:R-:W4:Y:S01]  /*10c70*/  LDL.LU R51, [R1+0x128] ;  /* 0x0001280001337983 */ /* 0x000f220000300800 */
[----:B------:R-:W-:Y:S01]  /*10c80*/  IMAD R132, R132, UR5, RZ ;  /* 0x0000000584847c24 */ /* 0x000fe2000f8e02ff */
[----:B------:R-:W0:Y:S01]  /*10c90*/  LDCU UR13, c[0x0][0x3b0] ;  /* 0x00007600ff0d77ac */ /* 0x000e220008000800 */
[----:B------:R-:W-:Y:S01]  /*10ca0*/  IMAD R130, R130, UR5, RZ ;  /* 0x0000000582827c24 */ /* 0x000fe2000f8e02ff */
[----:B------:R-:W0:Y:S01]  /*10cb0*/  LDCU UR37, c[0x0][0x3b0] ;  /* 0x00007600ff2577ac */ /* 0x000e220008000800 */
[----:B------:R-:W0:Y:S06]  /*10cc0*/  LDCU UR35, c[0x0][0x3b0] ;  /* 0x00007600ff2377ac */ /* 0x000e2c0008000800 */
[----:B-1----:R-:W-:-:S02]  /*10cd0*/  @P4 IMAD.MOV.U32 R10, RZ, RZ, R83 ;  /* 0x000000ffff0a4224 */ /* 0x002fc400078e0053 */
[----:B------:R-:W-:Y:S01]  /*10ce0*/  @P4 IMAD.MOV.U32 R11, RZ, RZ, R91 ;  /* 0x000000ffff0b4224 */ /* 0x000fe200078e005b */
[----:B------:R-:W1:Y:S04]  /*10cf0*/  LDCU UR33, c[0x0][0x3b0] ;  /* 0x00007600ff2177ac */ /* 0x000e680008000800 */
[----:B------:R0:W4:Y:S01]  /*10d00*/  @P4 LDG.E.U16 R7, desc[UR26][R10.64] ;  /* 0x0000001a0a074981 */ /* 0x000122000c1e1500 */
[----:B------:R-:W0:Y:S01]  /*10d10*/  LDCU UR32, c[0x0][0x3b0] ;  /* 0x00007600ff2077ac */ /* 0x000e220008000800 */
[----:B------:R-:W0:Y:S01]  /*10d20*/  LDCU UR31, c[0x0][0x3b0] ;  /* 0x00007600ff1f77ac */ /* 0x000e220008000800 */
[----:B------:R-:W0:Y:S01]  /*10d30*/  LDCU UR30, c[0x0][0x3b0] ;  /* 0x00007600ff1e77ac */ /* 0x000e220008000800 */
[----:B--2---:R2:W-:Y:S02]  /*10d40*/  STL [R1+0x4a4], R8 ;  /* 0x0004a40801007387 */ /* 0x0045e40000100800 */
[----:B--2---:R-:W-:-:S04]  /*10d50*/  LOP3.LUT R8, R34, 0x76, RZ, 0xfc, !PT ;  /* 0x0000007622087812 */ /* 0x004fc800078efcff */
[----:B------:R-:W-:-:S13]  /*10d60*/  ISETP.LT.AND P2, PT, R8, R3, P0 ;  /* 0x000000030800720c */ /* 0x000fda0000741270 */
[----:B0-----:R-:W-:Y:S02]  /*10d70*/  @P2 IMAD.MOV.U32 R10, RZ, RZ, R67 ;  /* 0x000000ffff0a2224 */ /* 0x001fe400078e0043 */
[----:B------:R-:W-:-:S05]  /*10d80*/  @P2 IMAD.MOV.U32 R11, RZ, RZ, R75 ;  /* 0x000000ffff0b2224 */ /* 0x000fca00078e004b */
[----:B------:R3:W2:Y:S04]  /*10d90*/  @P2 LDG.E.U16 R0, desc[UR26][R10.64] ;  /* 0x0000001a0a002981 */ /* 0x0006a8000c1e1500 */
[----:B------:R0:W-:Y:S01]  /*10da0*/  STL [R1+0x4a8], R39 ;  /* 0x0004a82701007387 */ /* 0x0001e20000100800 */
[C---:B------:R-:W-:Y:S02]  /*10db0*/  SEL R83, R43.reuse, R59, !P3 ;  /* 0x0000003b2b537207 */ /* 0x040fe40005800000 */
[----:B---3--:R-:W-:Y:S02]  /*10dc0*/  SEL R10, R43, R63, !P3 ;  /* 0x0000003f2b0a7207 */ /* 0x008fe40005800000 */
[----:B------:R-:W-:Y:S01]  /*10dd0*/  ISETP.GE.AND P4, PT, R79, RZ, PT ;  /* 0x000000ff4f00720c */ /* 0x000fe20003f86270 */
[----:B----4-:R3:W-:Y:S01]  /*10de0*/  STL [R1+0x4a0], R7 ;  /* 0x0004a00701007387 */ /* 0x0107e20000100800 */
[----:B------:R-:W-:-:S03]  /*10df0*/  SEL R79, R43, R51, !P3 ;  /* 0x000000332b4f7207 */ /* 0x000fc60005800000 */
[----:B--2---:R2:W-:Y:S04]  /*10e00*/  STL [R1+0x49c], R0 ;  /* 0x00049c0001007387 */ /* 0x0045e80000100800 */
[----:B------:R-:W-:Y:S04]  /*10e10*/  STL [R1+0xbb0], R2 ;  /* 0x000bb00201007387 */ /* 0x000fe80000100800 */
[----:B------:R-:W-:Y:S04]  /*10e20*/  STL [R1+0xd04], R2 ;  /* 0x000d040201007387 */ /* 0x000fe80000100800 */
[----:B------:R-:W4:Y:S04]  /*10e30*/  LDL.LU R75, [R1+0x124] ;  /* 0x00012400014b7983 */ /* 0x000f280000300800 */
[----:B------:R-:W4:Y:S04]  /*10e40*/  LDL.LU R57, [R1+0x120] ;  /* 0x0001200001397983 */ /* 0x000f280000300800 */
[----:B0-----:R-:W4:Y:S04]  /*10e50*/  LDL.LU R39, [R1+0x11c] ;  /* 0x00011c0001277983 */ /* 0x001f280000300800 */
[----:B------:R-:W4:Y:S04]  /*10e60*/  LDL.LU R40, [R1+0x118] ;  /* 0x0001180001287983 */ /* 0x000f280000300800 */
        /* <DEDUP_REMOVED lines=26> */
[----:B------:R-:W4:Y:S01]  /*11010*/  LDL.LU R145, [R1+0xac] ;  /* 0x0000ac0001917983 */ /* 0x000f220000300800 */
[----:B------:R-:W-:Y:S01]  /*11020*/  IMAD R91, R14, UR22, RZ ;  /* 0x000000160e5b7c24 */ /* 0x000fe2000f8e02ff */
[----:B------:R-:W-:Y:S01]  /*11030*/  ISETP.LT.AND P2, PT, R2, R3, P0 ;  /* 0x000000030200720c */ /* 0x000fe20000741270 */
[----:B------:R-:W-:-:S02]  /*11040*/  IMAD R10, R10, UR5, RZ ;  /* 0x000000050a0a7c24 */ /* 0x000fc4000f8e02ff */
[----:B------:R-:W-:Y:S01]  /*11050*/  @!P4 IMAD.MOV R24, RZ, RZ, -R24 ;  /* 0x000000ffff18c224 */ /* 0x000fe200078e0a18 */
[----:B------:R-:W-:Y:S01]  /*11060*/  STL [R1+0xd00], R134 ;  /* 0x000d008601007387 */ /* 0x000fe20000100800 */
[----:B------:R-:W-:Y:S01]  /*11070*/  IMAD R107, R16, UR28, RZ ;  /* 0x0000001c106b7c24 */ /* 0x000fe2000f8e02ff */
[----:B------:R-:W-:Y:S01]  /*11080*/  LEA R3, P4, R10, R6, 0x1 ;  /* 0x000000060a037211 */ /* 0x000fe200078808ff */
[----:B------:R-:W-:Y:S01]  /*11090*/  IMAD R8, R72, UR21, RZ ;  /* 0x0000001548087c24 */ /* 0x000fe2000f8e02ff */
[----:B------:R-:W-:Y:S01]  /*110a0*/  STL [R1+0xcf4], R129 ;  /* 0x000cf48101007387 */ /* 0x000fe20000100800 */
[----:B---3--:R-:W-:Y:S01]  /*110b0*/  IMAD R7, R71, UR20, RZ ;  /* 0x0000001447077c24 */ /* 0x008fe2000f8e02ff */
[----:B------:R-:W-:Y:S01]  /*110c0*/  SEL R24, R43, R24, !P3 ;  /* 0x000000182b187207 */ /* 0x000fe20005800000 */
[----:B------:R-:W-:Y:S01]  /*110d0*/  IMAD R99, R35, UR24, RZ ;  /* 0x0000001823637c24 */ /* 0x000fe2000f8e02ff */
[----:B------:R-:W-:Y:S01]  /*110e0*/  STL [R1+0xcec], R124 ;  /* 0x000cec7c01007387 */ /* 0x000fe20000100800 */
[----:B------:R-:W-:Y:S01]  /*110f0*/  IMAD R95, R36, UR23, RZ ;  /* 0x00000017245f7c24 */ /* 0x000fe2000f8e02ff */
[----:B------:R-:W-:Y:S01]  /*11100*/  SEL R36, R43, R134, !P3 ;  /* 0x000000862b247207 */ /* 0x000fe20005800000 */
[----:B--2---:R-:W-:Y:S01]  /*11110*/  IMAD R0, R70, UR19, RZ ;  /* 0x0000001346007c24 */ /* 0x004fe2000f8e02ff */
[----:B------:R-:W-:Y:S01]  /*11120*/  STL [R1+0xc44], R43 ;  /* 0x000c442b01007387 */ /* 0x000fe20000100800 */
[----:B------:R-:W-:Y:S01]  /*11130*/  IMAD R38, R38, UR5, RZ ;  /* 0x0000000526267c24 */ /* 0x000fe2000f8e02ff */
[----:B------:R-:W0:Y:S02]  /*11140*/  LDCU UR28, c[0x0][0x3b0] ;  /* 0x00007600ff1c77ac */ /* 0x000e240008000800 */
[----:B------:R2:W-:Y:S01]  /*11150*/  STL [R1+0xb0], R3 ;  /* 0x0000b00301007387 */ /* 0x0005e20000100800 */
[----:B------:R-:W-:Y:S01]  /*11160*/  IMAD R36, R36, UR5, RZ ;  /* 0x0000000524247c24 */ /* 0x000fe2000f8e02ff */
[----:B------:R-:W3:Y:S01]  /*11170*/  LDCU UR24, c[0x0][0x3b0] ;  /* 0x00007600ff1877ac */ /* 0x000ee20008000800 */
[----:B------:R-:W-:-:S02]  /*11180*/  IMAD R83, R83, UR5, RZ ;  /* 0x0000000553537c24 */ /* 0x000fc4000f8e02ff */
[----:B------:R-:W-:Y:S01]  /*11190*/  IMAD R122, R122, UR5, RZ ;  /* 0x000000057a7a7c24 */ /* 0x000fe2000f8e02ff */
[----:B------:R-:W0:Y:S01]  /*111a0*/  LDCU UR23, c[0x0][0x3b0] ;  /* 0x00007600ff1777ac */ /* 0x000e220008000800 */
[----:B--2---:R-:W-:Y:S01]  /*111b0*/  LEA.HI.X.SX32 R3, R10, R5, 0x1, P4 ;  /* 0x000000050a037211 */ /* 0x004fe200020f0eff */
[----:B------:R-:W-:Y:S01]  /*111c0*/  IMAD R110, R110, UR18, RZ ;  /* 0x000000126e6e7c24 */ /* 0x000fe2000f8e02ff */
[----:B------:R-:W2:Y:S01]  /*111d0*/  LDCU UR22, c[0x0][0x3b0] ;  /* 0x00007600ff1677ac */ /* 0x000ea20008000800 */
[----:B------:R-:W-:Y:S02]  /*111e0*/  IMAD R104, R104, UR76, RZ ;  /* 0x0000004c68687c24 */ /* 0x000fe4000f8e02ff */
[----:B------:R-:W-:Y:S01]  /*111f0*/  IMAD R100, R100, UR75, RZ ;  /* 0x0000004b64647c24 */ /* 0x000fe2000f8e02ff */
[----:B------:R-:W0:Y:S01]  /*11200*/  LDCU UR21, c[0x0][0x3b0] ;  /* 0x00007600ff1577ac */ /* 0x000e220008000800 */
[----:B------:R-:W-:Y:S02]  /*11210*/  IMAD R96, R96, UR74, RZ ;  /* 0x0000004a60607c24 */ /* 0x000fe4000f8e02ff */
[----:B------:R-:W-:Y:S01]  /*11220*/  IMAD R92, R92, UR73, RZ ;  /* 0x000000495c5c7c24 */ /* 0x000fe2000f8e02ff */
[----:B------:R-:W0:Y:S01]  /*11230*/  LDCU UR20, c[0x0][0x3b0] ;  /* 0x00007600ff1477ac */ /* 0x000e220008000800 */
[----:B----4-:R-:W-:-:S02]  /*11240*/  SEL R11, R43, R39, !P3 ;  /* 0x000000272b0b7207 */ /* 0x010fc40005800000 */
[C---:B------:R-:W-:Y:S02]  /*11250*/  SEL R72, R43.reuse, R57, !P3 ;  /* 0x000000392b487207 */ /* 0x040fe40005800000 */
[----:B------:R-:W-:Y:S01]  /*11260*/  SEL R71, R43, R40, !P3 ;  /* 0x000000282b477207 */ /* 0x000fe20005800000 */
[----:B------:R-:W-:Y:S01]  /*11270*/  IMAD R11, R11, UR5, RZ ;  /* 0x000000050b0b7c24 */ /* 0x000fe2000f8e02ff */
[C---:B------:R-:W-:Y:S02]  /*11280*/  SEL R75, R43.reuse, R75, !P3 ;  /* 0x0000004b2b4b7207 */ /* 0x040fe40005800000 */
[C---:B------:R-:W-:Y:S02]  /*11290*/  SEL R70, R43.reuse, R158, !P3 ;  /* 0x0000009e2b467207 */ /* 0x040fe40005800000 */
[C---:B------:R-:W-:Y:S02]  /*112a0*/  SEL R14, R43.reuse, R159, !P3 ;  /* 0x0000009f2b0e7207 */ /* 0x040fe40005800000 */
[----:B------:R-:W-:-:S02]  /*112b0*/  SEL R67, R43, R67, !P3 ;  /* 0x000000432b437207 */ /* 0x000fc40005800000 */
[----:B------:R-:W-:Y:S01]  /*112c0*/  SEL R63, R43, R63, !P3 ;  /* 0x0000003f2b3f7207 */ /* 0x000fe20005800000 */
[----:B------:R-:W-:Y:S01]  /*112d0*/  IMAD R14, R14, UR5, RZ ;  /* 0x000000050e0e7c24 */ /* 0x000fe2000f8e02ff */
[----:B------:R-:W-:Y:S02]  /*112e0*/  LEA R2, P5, R11, R6, 0x1 ;  /* 0x000000060b027211 */ /* 0x000fe400078a08ff */
[C---:B------:R-:W-:Y:S02]  /*112f0*/  SEL R62, R43.reuse, R150, !P3 ;  /* 0x000000962b3e7207 */ /* 0x040fe40005800000 */
[C---:B------:R-:W-:Y:S02]  /*11300*/  SEL R59, R43.reuse, R59, !P3 ;  /* 0x0000003b2b3b7207 */ /* 0x040fe40005800000 */
[C---:B------:R-:W-:Y:S02]  /*11310*/  SEL R15, R43.reuse, R165, !P3 ;  /* 0x000000a52b0f7207 */ /* 0x040fe40005800000 */
[----:B------:R-:W-:-:S02]  /*11320*/  SEL R56, R43, R164, !P3 ;  /* 0x000000a42b387207 */ /* 0x000fc40005800000 */
[----:B------:R-:W-:Y:S01]  /*11330*/  SEL R55, R43, R156, !P3 ;  /* 0x0000009c2b377207 */ /* 0x000fe20005800000 */
[----:B------:R-:W-:Y:S01]  /*11340*/  IMAD R15, R15, UR5, RZ ;  /* 0x000000050f0f7c24 */ /* 0x000fe2000f8e02ff */
        /* <DEDUP_REMOVED lines=16> */
[C---:B------:R-:W-:Y:S01]  /*11450*/  SEL R41, R43.reuse, R144, !P3 ;  /* 0x000000902b297207 */ /* 0x040fe20005800000 */
[----:B------:R-:W-:Y:S01]  /*11460*/  IMAD R88, R88, UR72, RZ ;  /* 0x0000004858587c24 */ /* 0x000fe2000f8e02ff */
[----:B------:R-:W-:Y:S01]  /*11470*/  SEL R39, R43, R124, !P3 ;  /* 0x0000007c2b277207 */ /* 0x000fe20005800000 */
[----:B------:R-:W-:Y:S01]  /*11480*/  IMAD R85, R85, UR71, RZ ;  /* 0x0000004755557c24 */ /* 0x000fe2000f8e02ff */
[----:B------:R-:W-:Y:S01]  /*11490*/  SEL R40, R43, R145, !P3 ;  /* 0x000000912b287207 */ /* 0x000fe20005800000 */
[----:B------:R4:W-:Y:S01]  /*114a0*/  STL [R1+0xf0], R2 ;  /* 0x0000f00201007387 */ /* 0x0009e20000100800 */
[----:B------:R-:W-:Y:S01]  /*114b0*/  LEA R43, P6, R14, R6, 0x1 ;  /* 0x000000060e2b7211 */ /* 0x000fe200078c08ff */
[----:B------:R-:W-:Y:S01]  /*114c0*/  IMAD R16, R16, UR5, RZ ;  /* 0x0000000510107c24 */ /* 0x000fe2000f8e02ff */
[----:B------:R-:W-:Y:S01]  /*114d0*/  LEA.HI.X.SX32 R10, R11, R5, 0x1, P5 ;  /* 0x000000050b0a7211 */ /* 0x000fe200028f0eff */
[----:B------:R-:W-:Y:S01]  /*114e0*/  IMAD R81, R81, UR70, RZ ;  /* 0x0000004651517c24 */ /* 0x000fe2000f8e02ff */
[----:B------:R-:W0:Y:S01]  /*114f0*/  LDCU UR19, c[0x0][0x3b0] ;  /* 0x00007600ff1377ac */ /* 0x000e220008000800 */
[----:B------:R-:W-:Y:S01]  /*11500*/  STL [R1+0x130], R43 ;  /* 0x0001302b01007387 */ /* 0x000fe20000100800 */
[----:B------:R-:W-:-:S02]  /*11510*/  IMAD R77, R77, UR69, RZ ;  /* 0x000000454d4d7c24 */ /* 0x000fc4000f8e02ff */
[----:B------:R-:W-:Y:S01]  /*11520*/  IMAD R73, R73, UR68, RZ ;  /* 0x0000004449497c24 */ /* 0x000fe2000f8e02ff */
[-C--:B----4-:R-:W-:Y:S01]  /*11530*/  LEA R2, P4, R15, R6.reuse, 0x1 ;  /* 0x000000060f027211 */ /* 0x090fe200078808ff */
[----:B------:R4:W-:Y:S01]  /*11540*/  STL [R1+0xac], R3 ;  /* 0x0000ac0301007387 */ /* 0x0009e20000100800 */
[----:B------:R-:W-:Y:S01]  /*11550*/  IMAD R34, R34, UR5, RZ ;  /* 0x0000000522227c24 */ /* 0x000fe2000f8e02ff */
[----:B------:R-:W0:Y:S02]  /*11560*/  LDCU UR18, c[0x0][0x3b0] ;  /* 0x00007600ff1277ac */ /* 0x000e240008000800 */
[----:B------:R1:W-:Y:S01]  /*11570*/  STL [R1+0x170], R2 ;  /* 0x0001700201007387 */ /* 0x0003e20000100800 */
[----:B----4-:R-:W-:-:S03]  /*11580*/  LEA R3, P5, R16, R6, 0x1 ;  /* 0x0000000610037211 */ /* 0x010fc600078a08ff */
[----:B------:R-:W-:Y:S01]  /*11590*/  STL [R1+0xec], R10 ;  /* 0x0000ec0a01007387 */ /* 0x000fe20000100800 */
[----:B-1----:R-:W-:-:S03]  /*115a0*/  LEA.HI.X.SX32 R2, R14, R5, 0x1, P6 ;  /* 0x000000050e027211 */ /* 0x002fc600030f0eff */
[----:B------:R-:W-:Y:S01]  /*115b0*/  STL [R1+0xc48], R14 ;  /* 0x000c480e01007387 */ /* 0x000fe20000100800 */
[----:B------:R-:W-:-:S03]  /*115c0*/  IMAD R35, R35, UR5, RZ ;  /* 0x0000000523237c24 */ /* 0x000fc6000f8e02ff */
[----:B------:R1:W-:Y:S04]  /*115d0*/  STL [R1+0x1b0], R3 ;  /* 0x0001b00301007387 */ /* 0x0003e80000100800 */
[----:B------:R4:W-:Y:S01]  /*115e0*/  STL [R1+0x12c], R2 ;  /* 0x00012c0201007387 */ /* 0x0009e20000100800 */
[----:B-1----:R-:W-:-:S03]  /*115f0*/  LEA R3, P6, R34, R6, 0x1 ;  /* 0x0000000622037211 */ /* 0x002fc600078c08ff */
[----:B------:R-:W-:Y:S01]  /*11600*/  STL [R1+0xcb4], R15 ;  /* 0x000cb40f01007387 */ /* 0x000fe20000100800 */
[----:B----4-:R-:W-:-:S03]  /*11610*/  LEA.HI.X.SX32 R2, R15, R5, 0x1, P4 ;  /* 0x000000050f027211 */ /* 0x010fc600020f0eff */
        /* <DEDUP_REMOVED lines=10> */
[----:B------:R1:W-:Y:S01]  /*116c0*/  STL [R1+0x290], R3 ;  /* 0x0002900301007387 */ /* 0x0003e20000100800 */
[----:B------:R-:W-:-:S03]  /*116d0*/  IMAD R39, R39, UR5, RZ ;  /* 0x0000000527277c24 */ /* 0x000fc6000f8e02ff */
        /* <DEDUP_REMOVED lines=19> */
[----:B------:R-:W-:Y:S01]  /*11810*/  STL [R1+0x610], R3 ;  /* 0x0006100301007387 */ /* 0x000fe20000100800 */
[----:B------:R-:W-:-:S03]  /*11820*/  LEA R10, P4, R141, R6, 0x1 ;  /* 0x000000068d0a7211 */ /* 0x000fc600078808ff */
[----:B------:R1:W-:Y:S04]  /*11830*/  STL [R1+0x5cc], R2 ;  /* 0x0005cc0201007387 */ /* 0x0003e80000100800 */
[----:B------:R4:W-:Y:S01]  /*11840*/  STL [R1+0x630], R10 ;  /* 0x0006300a01007387 */ /* 0x0009e20000100800 */
[-C--:B-1----:R-:W-:Y:S02]  /*11850*/  LEA.HI.X.SX32 R2, R143, R5.reuse, 0x1, P5 ;  /* 0x000000058f027211 */ /* 0x082fe400028f0eff */
[-C--:B------:R-:W-:Y:S02]  /*11860*/  LEA R3, P5, R140, R6.reuse, 0x1 ;  /* 0x000000068c037211 */ /* 0x080fe400078a08ff */
[----:B----4-:R-:W-:Y:S01]  /*11870*/  LEA.HI.X.SX32 R10, R142, R5, 0x1, P6 ;  /* 0x000000058e0a7211 */ /* 0x010fe200030f0eff */
[----:B------:R1:W-:Y:S04]  /*11880*/  STL [R1+0x5ec], R2 ;  /* 0x0005ec0201007387 */ /* 0x0003e80000100800 */
[----:B------:R4:W-:Y:S01]  /*11890*/  STL [R1+0x650], R3 ;  /* 0x0006500301007387 */ /* 0x0009e20000100800 */
[----:B-1----:R-:W-:-:S03]  /*118a0*/  LEA R2, P6, R139, R6, 0x1 ;  /* 0x000000068b027211 */ /* 0x002fc600078c08ff */
[----:B------:R1:W-:Y:S01]  /*118b0*/  STL [R1+0x60c], R10 ;  /* 0x00060c0a01007387 */ /* 0x0003e20000100800 */
[----:B----4-:R-:W-:-:S03]  /*118c0*/  LEA.HI.X.SX32 R3, R141, R5, 0x1, P4 ;  /* 0x000000058d037211 */ /* 0x010fc600020f0eff */
[----:B------:R4:W-:Y:S01]  /*118d0*/  STL [R1+0x670], R2 ;  /* 0x0006700201007387 */ /* 0x0009e20000100800 */
[----:B-1----:R-:W-:-:S03]  /*118e0*/  LEA R10, P4, R138, R6, 0x1 ;  /* 0x000000068a0a7211 */ /* 0x002fc600078808ff */
[----:B------:R1:W-:Y:S01]  /*118f0*/  STL [R1+0x62c], R3 ;  /* 0x00062c0301007387 */ /* 0x0003e20000100800 */
[----:B----4-:R-:W-:-:S03]  /*11900*/  LEA.HI.X.SX32 R2, R140, R5, 0x1, P5 ;  /* 0x000000058c027211 */ /* 0x010fc600028f0eff */
[----:B------:R4:W-:Y:S04]  /*11910*/  STL [R1+0x690], R10 ;  /* 0x0006900a01007387 */ /* 0x0009e80000100800 */
[----:B------:R0:W-:Y:S01]  /*11920*/  STL [R1+0x64c], R2 ;  /* 0x00064c0201007387 */ /* 0x0001e20000100800 */
[----:B-1----:R-:W-:Y:S02]  /*11930*/  LEA R3, P5, R137, R6, 0x1 ;  /* 0x0000000689037211 */ /* 0x002fe400078a08ff */
[----:B----4-:R-:W-:-:S03]  /*11940*/  LEA.HI.X.SX32 R10, R139, R5, 0x1, P6 ;  /* 0x000000058b0a7211 */ /* 0x010fc600030f0eff */
[----:B------:R1:W-:Y:S01]  /*11950*/  STL [R1+0x6b0], R3 ;  /* 0x0006b00301007387 */ /* 0x0003e20000100800 */
[----:B0-----:R-:W-:-:S03]  /*11960*/  LEA R2, P6, R136, R6, 0x1 ;  /* 0x0000000688027211 */ /* 0x001fc600078c08ff */
[----:B------:R0:W-:Y:S04]  /*11970*/  STL [R1+0x66c], R10 ;  /* 0x00066c0a01007387 */ /* 0x0001e80000100800 */
[----:B------:R4:W-:Y:S01]  /*11980*/  STL [R1+0x6d0], R2 ;  /* 0x0006d00201007387 */ /* 0x0009e20000100800 */
[----:B-1----:R-:W-:Y:S02]  /*11990*/  LEA.HI.X.SX32 R3, R138, R5, 0x1, P4 ;  /* 0x000000058a037211 */ /* 0x002fe400020f0eff */
[----:B0-----:R-:W-:-:S03]  /*119a0*/  LEA R10, P4, R109, R6, 0x1 ;  /* 0x000000066d0a7211 */ /* 0x001fc600078808ff */
[----:B------:R0:W-:Y:S01]  /*119b0*/  STL [R1+0x68c], R3 ;  /* 0x00068c0301007387 */ /* 0x0001e20000100800 */
[----:B----4-:R-:W-:-:S03]  /*119c0*/  LEA.HI.X.SX32 R2, R137, R5, 0x1, P5 ;  /* 0x0000000589027211 */ /* 0x010fc600028f0eff */
[----:B------:R1:W-:Y:S04]  /*119d0*/  STL [R1+0x6f0], R10 ;  /* 0x0006f00a01007387 */ /* 0x0003e80000100800 */
[----:B------:R4:W-:Y:S01]  /*119e0*/  STL [R1+0x6ac], R2 ;  /* 0x0006ac0201007387 */ /* 0x0009e20000100800 */
[----:B0-----:R-:W-:Y:S02]  /*119f0*/  LEA R3, P5, R108, R6, 0x1 ;  /* 0x000000066c037211 */ /* 0x001fe400078a08ff */
[----:B-1----:R-:W-:-:S03]  /*11a00*/  LEA.HI.X.SX32 R10, R136, R5, 0x1, P6 ;  /* 0x00000005880a7211 */ /* 0x002fc600030f0eff */
[----:B------:R0:W-:Y:S01]  /*11a10*/  STL [R1+0x710], R3 ;  /* 0x0007100301007387 */ /* 0x0001e20000100800 */
[----:B----4-:R-:W-:-:S03]  /*11a20*/  LEA R2, P6, R9, R6, 0x1 ;  /* 0x0000000609027211 */ /* 0x010fc600078c08ff */
[----:B------:R1:W-:Y:S04]  /*11a30*/  STL [R1+0x6cc], R10 ;  /* 0x0006cc0a01007387 */ /* 0x0003e80000100800 */
[----:B------:R4:W-:Y:S01]  /*11a40*/  STL [R1+0x730], R2 ;  /* 0x0007300201007387 */ /* 0x0009e20000100800 */
[----:B0-----:R-:W-:Y:S02]  /*11a50*/  LEA.HI.X.SX32 R3, R109, R5, 0x1, P4 ;  /* 0x000000056d037211 */ /* 0x001fe400020f0eff */
[----:B-1----:R-:W-:-:S03]  /*11a60*/  LEA R10, P4, R131, R6, 0x1 ;  /* 0x00000006830a7211 */ /* 0x002fc600078808ff */
[----:B------:R0:W-:Y:S01]  /*11a70*/  STL [R1+0x6ec], R3 ;  /* 0x0006ec0301007387 */ /* 0x0001e20000100800 */
[----:B----4-:R-:W-:-:S03]  /*11a80*/  LEA.HI.X.SX32 R2, R108, R5, 0x1, P5 ;  /* 0x000000056c027211 */ /* 0x010fc600028f0eff */
[----:B------:R-:W-:Y:S01]  /*11a90*/  STL [R1+0x750], R10 ;  /* 0x0007500a01007387 */ /* 0x000fe20000100800 */
[----:B------:R-:W-:-:S03]  /*11aa0*/  LEA.HI.X.SX32 R9, R9, R5, 0x1, P6 ;  /* 0x0000000509097211 */ /* 0x000fc600030f0eff */
[----:B------:R1:W-:Y:S01]  /*11ab0*/  STL [R1+0x70c], R2 ;  /* 0x00070c0201007387 */ /* 0x0003e20000100800 */
[----:B0-----:R-:W-:-:S05]  /*11ac0*/  LEA R3, P5, R127, R6, 0x1 ;  /* 0x000000067f037211 */ /* 0x001fca00078a08ff */
[----:B------:R0:W-:Y:S01]  /*11ad0*/  STL [R1+0x770], R3 ;  /* 0x0007700301007387 */ /* 0x0001e20000100800 */
[----:B-1----:R-:W-:-:S03]  /*11ae0*/  LEA R2, P6, R123, R6, 0x1 ;  /* 0x000000067b027211 */ /* 0x002fc600078c08ff */
[----:B------:R-:W-:Y:S04]  /*11af0*/  STL [R1+0x72c], R9 ;  /* 0x00072c0901007387 */ /* 0x000fe80000100800 */
[----:B------:R-:W-:Y:S01]  /*11b00*/  STL [R1+0xcf8], R131 ;  /* 0x000cf88301007387 */ /* 0x000fe20000100800 */
[----:B0-----:R-:W-:-:S03]  /*11b10*/  LEA.HI.X.SX32 R3, R131, R5, 0x1, P4 ;  /* 0x0000000583037211 */ /* 0x001fc600020f0eff */
[----:B------:R0:W-:Y:S04]  /*11b20*/  STL [R1+0x790], R2 ;  /* 0x0007900201007387 */ /* 0x0001e80000100800 */
[----:B------:R1:W-:Y:S01]  /*11b30*/  STL [R1+0x74c], R3 ;  /* 0x00074c0301007387 */ /* 0x0003e20000100800 */
[----:B0-----:R-:W-:-:S03]  /*11b40*/  LEA R2, P4, R119, R6, 0x1 ;  /* 0x0000000677027211 */ /* 0x001fc600078808ff */
[----:B------:R-:W-:Y:S01]  /*11b50*/  STL [R1+0xcf0], R127 ;  /* 0x000cf07f01007387 */ /* 0x000fe20000100800 */
[----:B-1----:R-:W-:-:S03]  /*11b60*/  LEA.HI.X.SX32 R3, R127, R5, 0x1, P5 ;  /* 0x000000057f037211 */ /* 0x002fc600028f0eff */
        /* <DEDUP_REMOVED lines=15> */
[----:B------:R0:W-:Y:S01]  /*11c60*/  STL [R1+0x810], R2 ;  /* 0x0008100201007387 */ /* 0x0001e20000100800 */
[----:B------:R-:W-:-:S03]  /*11c70*/  LEA.HI.X.SX32 R9, R111, R5, 0x1, P6 ;  /* 0x000000056f097211 */ /* 0x000fc600030f0eff */
[----:B------:R1:W-:Y:S01]  /*11c80*/  STL [R1+0x7cc], R3 ;  /* 0x0007cc0301007387 */ /* 0x0003e20000100800 */
[-C--:B0-----:R-:W-:Y:S02]  /*11c90*/  LEA R2, P5, R103, R6.reuse, 0x1 ;  /* 0x0000000667027211 */ /* 0x081fe400078a08ff */
[----:B-1----:R-:W-:-:S03]  /*11ca0*/  LEA R3, P6, R99, R6, 0x1 ;  /* 0x0000000663037211 */ /* 0x002fc600078c08ff */
[----:B------:R0:W-:Y:S04]  /*11cb0*/  STL [R1+0x830], R2 ;  /* 0x0008300201007387 */ /* 0x0001e80000100800 */
[----:B------:R1:W-:Y:S04]  /*11cc0*/  STL [R1+0x7ec], R9 ;  /* 0x0007ec0901007387 */ /* 0x0003e80000100800 */
[----:B------:R-:W-:Y:S01]  /*11cd0*/  STL [R1+0xcdc], R107 ;  /* 0x000cdc6b01007387 */ /* 0x000fe20000100800 */
[----:B0-----:R-:W-:-:S03]  /*11ce0*/  LEA.HI.X.SX32 R2, R107, R5, 0x1, P4 ;  /* 0x000000056b027211 */ /* 0x001fc600020f0eff */
[----:B------:R0:W-:Y:S01]  /*11cf0*/  STL [R1+0x850], R3 ;  /* 0x0008500301007387 */ /* 0x0001e20000100800 */
[----:B-1----:R-:W-:-:S03]  /*11d00*/  LEA R9, P4, R95, R6, 0x1 ;  /* 0x000000065f097211 */ /* 0x002fc600078808ff */
[----:B------:R1:W-:Y:S01]  /*11d10*/  STL [R1+0x80c], R2 ;  /* 0x00080c0201007387 */ /* 0x0003e20000100800 */
[----:B------:R-:W-:Y:S01]  /*11d20*/  IMAD R71, R71, UR5, RZ ;  /* 0x0000000547477c24 */ /* 0x000fe2000f8e02ff */
[----:B0-----:R-:W-:Y:S02]  /*11d30*/  LEA.HI.X.SX32 R3, R103, R5, 0x1, P5 ;  /* 0x0000000567037211 */ /* 0x001fe400028f0eff */
[----:B------:R0:W-:Y:S01]  /*11d40*/  STL [R1+0x870], R9 ;  /* 0x0008700901007387 */ /* 0x0001e20000100800 */
[----:B-1----:R-:W-:-:S03]  /*11d50*/  LEA R2, P5, R91, R6, 0x1 ;  /* 0x000000065b027211 */ /* 0x002fc600078a08ff */
[----:B------:R1:W-:Y:S01]  /*11d60*/  STL [R1+0x82c], R3 ;  /* 0x00082c0301007387 */ /* 0x0003e20000100800 */
[----:B0-----:R-:W-:-:S03]  /*11d70*/  LEA.HI.X.SX32 R9, R99, R5, 0x1, P6 ;  /* 0x0000000563097211 */ /* 0x001fc600030f0eff */
[----:B------:R0:W-:Y:S01]  /*11d80*/  STL [R1+0x890], R2 ;  /* 0x0008900201007387 */ /* 0x0001e20000100800 */
[----:B-1----:R-:W-:-:S03]  /*11d90*/  LEA R3, P6, R83, R6, 0x1 ;  /* 0x0000000653037211 */ /* 0x002fc600078c08ff */
[----:B------:R1:W-:Y:S01]  /*11da0*/  STL [R1+0x84c], R9 ;  /* 0x00084c0901007387 */ /* 0x0003e20000100800 */
[----:B------:R-:W-:-:S03]  /*11db0*/  IMAD R62, R62, UR5, RZ ;  /* 0x000000053e3e7c24 */ /* 0x000fc6000f8e02ff */
[----:B------:R4:W-:Y:S01]  /*11dc0*/  STL [R1+0xb8], R3 ;  /* 0x0000b80301007387 */ /* 0x0009e20000100800 */
[----:B0-----:R-:W-:Y:S01]  /*11dd0*/  LEA.HI.X.SX32 R2, R95, R5, 0x1, P4 ;  /* 0x000000055f027211 */ /* 0x001fe200020f0eff */
[----:B------:R-:W-:Y:S01]  /*11de0*/  IMAD R55, R55, UR5, RZ ;  /* 0x0000000537377c24 */ /* 0x000fe2000f8e02ff */
[----:B-1----:R-:W-:-:S03]  /*11df0*/  LEA R9, P4, R71, R6, 0x1 ;  /* 0x0000000647097211 */ /* 0x002fc600078808ff */
[----:B------:R0:W-:Y:S01]  /*11e00*/  STL [R1+0x86c], R2 ;  /* 0x00086c0201007387 */ /* 0x0001e20000100800 */
[----:B----4-:R-:W-:-:S03]  /*11e10*/  LEA.HI.X.SX32 R3, R91, R5, 0x1, P5 ;  /* 0x000000055b037211 */ /* 0x010fc600028f0eff */
[----:B------:R1:W-:Y:S01]  /*11e20*/  STL [R1+0xf8], R9 ;  /* 0x0000f80901007387 */ /* 0x0003e20000100800 */
[----:B------:R-:W-:-:S03]  /*11e30*/  IMAD R51, R51, UR5, RZ ;  /* 0x0000000533337c24 */ /* 0x000fc6000f8e02ff */
[----:B------:R4:W-:Y:S01]  /*11e40*/  STL [R1+0x88c], R3 ;  /* 0x00088c0301007387 */ /* 0x0009e20000100800 */
[----:B0-----:R-:W-:Y:S02]  /*11e50*/  LEA R2, P5, R62, R6, 0x1 ;  /* 0x000000063e027211 */ /* 0x001fe400078a08ff */
[----:B-1----:R-:W-:-:S03]  /*11e60*/  LEA.HI.X.SX32 R9, R83, R5, 0x1, P6 ;  /* 0x0000000553097211 */ /* 0x002fc600030f0eff */
[----:B------:R0:W-:Y:S01]  /*11e70*/  STL [R1+0x138], R2 ;  /* 0x0001380201007387 */ /* 0x0001e20000100800 */
[----:B----4-:R-:W-:-:S03]  /*11e80*/  LEA R3, P6, R55, R6, 0x1 ;  /* 0x0000000637037211 */ /* 0x010fc600078c08ff */
[----:B------:R-:W-:Y:S01]  /*11e90*/  STL [R1+0xb4], R9 ;  /* 0x0000b40901007387 */ /* 0x000fe20000100800 */
[----:B------:R-:W-:-:S03]  /*11ea0*/  IMAD R47, R47, UR5, RZ ;  /* 0x000000052f2f7c24 */ /* 0x000fc6000f8e02ff */
[----:B------:R-:W-:Y:S01]  /*11eb0*/  STL [R1+0xc5c], R71 ;  /* 0x000c5c4701007387 */ /* 0x000fe20000100800 */
[----:B0-----:R-:W-:-:S03]  /*11ec0*/  LEA.HI.X.SX32 R2, R71, R5, 0x1, P4 ;  /* 0x0000000547027211 */ /* 0x001fc600020f0eff */
[----:B------:R0:W-:Y:S04]  /*11ed0*/  STL [R1+0x178], R3 ;  /* 0x0001780301007387 */ /* 0x0001e80000100800 */
[----:B------:R1:W-:Y:S01]  /*11ee0*/  STL [R1+0xf4], R2 ;  /* 0x0000f40201007387 */ /* 0x0003e20000100800 */
[----:B0-----:R-:W-:-:S03]  /*11ef0*/  LEA R3, P4, R51, R6, 0x1 ;  /* 0x0000000633037211 */ /* 0x001fc600078808ff */
[----:B------:R-:W-:Y:S01]  /*11f00*/  STL [R1+0xca0], R62 ;  /* 0x000ca03e01007387 */ /* 0x000fe20000100800 */
[----:B-1----:R-:W-:-:S03]  /*11f10*/  LEA.HI.X.SX32 R2, R62, R5, 0x1, P5 ;  /* 0x000000053e027211 */ /* 0x002fc600028f0eff */
[----:B------:R0:W-:Y:S01]  /*11f20*/  STL [R1+0x1b8], R3 ;  /* 0x0001b80301007387 */ /* 0x0001e20000100800 */
[----:B------:R-:W-:-:S03]  /*11f30*/  IMAD R42, R42, UR5, RZ ;  /* 0x000000052a2a7c24 */ /* 0x000fc6000f8e02ff */
        /* <DEDUP_REMOVED lines=15> */
[----:B------:R-:W-:-:S03]  /*12030*/  LEA R136, P5, R128, R6, 0x1 ;  /* 0x0000000680887211 */ /* 0x000fc600078a08ff */
[----:B------:R1:W-:Y:S01]  /*12040*/  STL [R1+0x1f4], R2 ;  /* 0x0001f40201007387 */ /* 0x0003e20000100800 */
[----:B0-----:R-:W-:-:S03]  /*12050*/  LEA.HI.X.SX32 R3, R42, R5, 0x1, P6 ;  /* 0x000000052a037211 */ /* 0x001fc600030f0eff */
[----:B------:R-:W-:Y:S04]  /*12060*/  STL [R1+0xc6c], R42 ;  /* 0x000c6c2a01007387 */ /* 0x000fe80000100800 */
[----:B------:R0:W-:Y:S04]  /*12070*/  STL [R1+0x254], R3 ;  /* 0x0002540301007387 */ /* 0x0001e80000100800 */
[----:B------:R-:W-:Y:S04]  /*12080*/  STL [R1+0x2d8], R136 ;  /* 0x0002d88801007387 */ /* 0x000fe80000100800 */
        /* <DEDUP_REMOVED lines=11> */
[----:B------:R-:W-:Y:S01]  /*12140*/  STL [R1+0xd5c], R136 ;  /* 0x000d5c8801007387 */ /* 0x000fe20000100800 */
[----:B------:R-:W-:-:S03]  /*12150*/  LEA.HI.X.SX32 R9, R133, R5, 0x1, P4 ;  /* 0x0000000585097211 */ /* 0x000fc600020f0eff */
[----:B------:R-:W-:Y:S01]  /*12160*/  STL [R1+0xd64], R136 ;  /* 0x000d648801007387 */ /* 0x000fe20000100800 */
[----:B-1----:R-:W-:-:S03]  /*12170*/  LEA R2, P6, R122, R6, 0x1 ;  /* 0x000000067a027211 */ /* 0x002fc600078c08ff */
[----:B------:R-:W-:Y:S04]  /*12180*/  STL [R1+0xd6c], R136 ;  /* 0x000d6c8801007387 */ /* 0x000fe80000100800 */
[----:B------:R-:W-:Y:S01]  /*12190*/  STL [R1+0xd74], R136 ;  /* 0x000d748801007387 */ /* 0x000fe20000100800 */
[----:B0-----:R-:W-:-:S03]  /*121a0*/  LEA R3, P4, R8, R6, 0x1 ;  /* 0x0000000608037211 */ /* 0x001fc600078808ff */
[----:B------:R-:W-:Y:S04]  /*121b0*/  STL [R1+0xd7c], R136 ;  /* 0x000d7c8801007387 */ /* 0x000fe80000100800 */
[----:B------:R-:W-:Y:S04]  /*121c0*/  STL [R1+0xd84], R136 ;  /* 0x000d848801007387 */ /* 0x000fe80000100800 */
[----:B------:R-:W-:Y:S04]  /*121d0*/  STL [R1+0xd8c], R136 ;  /* 0x000d8c8801007387 */ /* 0x000fe80000100800 */
[----:B------:R-:W-:Y:S04]  /*121e0*/  STL [R1+0xd94], R136 ;  /* 0x000d948801007387 */ /* 0x000fe80000100800 */
[----:B------:R-:W-:Y:S04]  /*121f0*/  STL [R1+0xcfc], R133 ;  /* 0x000cfc8501007387 */ /* 0x000fe80000100800 */
[----:B------:R0:W-:Y:S04]  /*12200*/  STL [R1+0x294], R9 ;  /* 0x0002940901007387 */ /* 0x0001e80000100800 */
[----:B------:R-:W-:Y:S04]  /*12210*/  STL [R1+0x5d8], R2 ;  /* 0x0005d80201007387 */ /* 0x000fe80000100800 */
        /* <DEDUP_REMOVED lines=14> */
[----:B0-----:R-:W-:-:S03]  /*12300*/  LEA.HI.X.SX32 R9, R128, R5, 0x1, P5 ;  /* 0x0000000580097211 */ /* 0x001fc600028f0eff */
[----:B------:R-:W-:Y:S04]  /*12310*/  STL [R1+0xd80], R2 ;  /* 0x000d800201007387 */ /* 0x000fe80000100800 */
[----:B------:R-:W-:Y:S04]  /*12320*/  STL [R1+0xd88], R2 ;  /* 0x000d880201007387 */ /* 0x000fe80000100800 */
[----:B------:R-:W-:Y:S04]  /*12330*/  STL [R1+0xd90], R2 ;  /* 0x000d900201007387 */ /* 0x000fe80000100800 */
[----:B------:R0:W-:Y:S01]  /*12340*/  STL [R1+0xd98], R2 ;  /* 0x000d980201007387 */ /* 0x0001e20000100800 */
[----:B-1----:R-:W-:-:S03]  /*12350*/  LEA.HI.X.SX32 R3, R122, R5, 0x1, P6 ;  /* 0x000000057a037211 */ /* 0x002fc600030f0eff */
[----:B------:R-:W-:Y:S01]  /*12360*/  STL [R1+0x2d4], R9 ;  /* 0x0002d40901007387 */ /* 0x000fe20000100800 */
[----:B0-----:R-:W-:-:S05]  /*12370*/  LEA R2, P5, R7, R6, 0x1 ;  /* 0x0000000607027211 */ /* 0x001fca00078a08ff */
[----:B------:R0:W-:Y:S01]  /*12380*/  STL [R1+0x618], R2 ;  /* 0x0006180201007387 */ /* 0x0001e20000100800 */
[----:B------:R-:W-:-:S03]  /*12390*/  LEA R134, P6, R0, R6, 0x1 ;  /* 0x0000000600867211 */ /* 0x000fc600078c08ff */
[----:B------:R1:W-:Y:S01]  /*123a0*/  STL [R1+0x5d4], R3 ;  /* 0x0005d40301007387 */ /* 0x0003e20000100800 */
[-C--:B0-----:R-:W-:Y:S02]  /*123b0*/  LEA.HI.X.SX32 R2, R8, R5.reuse, 0x1, P4 ;  /* 0x0000000508027211 */ /* 0x081fe400020f0eff */
[----:B------:R-:W-:Y:S02]  /*123c0*/  LEA R131, P4, R110, R6, 0x1 ;  /* 0x000000066e837211 */ /* 0x000fe400078808ff */
[-C--:B-1----:R-:W-:Y:S01]  /*123d0*/  LEA.HI.X.SX32 R3, R7, R5.reuse, 0x1, P5 ;  /* 0x0000000507037211 */ /* 0x082fe200028f0eff */
[----:B------:R0:W-:Y:S01]  /*123e0*/  STL [R1+0x5f4], R2 ;  /* 0x0005f40201007387 */ /* 0x0001e20000100800 */
[----:B------:R-:W-:-:S03]  /*123f0*/  LEA.HI.X.SX32 R0, R0, R5, 0x1, P6 ;  /* 0x0000000500007211 */ /* 0x000fc600030f0eff */
[----:B------:R-:W-:Y:S01]  /*12400*/  STL [R1+0x638], R134 ;  /* 0x0006388601007387 */ /* 0x000fe20000100800 */
[-C--:B------:R-:W-:Y:S02]  /*12410*/  LEA R129, P6, R100, R6.reuse, 0x1 ;  /* 0x0000000664817211 */ /* 0x080fe400078c08ff */
[----:B0-----:R-:W-:Y:S01]  /*12420*/  LEA R2, P5, R104, R6, 0x1 ;  /* 0x0000000668027211 */ /* 0x001fe200078a08ff */
[----:B------:R-:W-:Y:S01]  /*12430*/  STL [R1+0x614], R3 ;  /* 0x0006140301007387 */ /* 0x000fe20000100800 */
[----:B------:R-:W-:-:S03]  /*12440*/  LEA.HI.X.SX32 R133, R110, R5, 0x1, P4 ;  /* 0x000000056e857211 */ /* 0x000fc600020f0eff */
[----:B------:R-:W-:Y:S04]  /*12450*/  STL [R1+0x658], R131 ;  /* 0x0006588301007387 */ /* 0x000fe80000100800 */
[----:B------:R-:W-:Y:S04]  /*12460*/  STL [R1+0x678], R2 ;  /* 0x0006780201007387 */ /* 0x000fe80000100800 */
[----:B------:R0:W-:Y:S01]  /*12470*/  STL [R1+0x634], R0 ;  /* 0x0006340001007387 */ /* 0x0001e20000100800 */
[----:B------:R-:W-:-:S03]  /*12480*/  LEA R127, P4, R96, R6, 0x1 ;  /* 0x00000006607f7211 */ /* 0x000fc600078808ff */
[----:B------:R-:W-:Y:S01]  /*12490*/  STL [R1+0x698], R129 ;  /* 0x0006988101007387 */ /* 0x000fe20000100800 */
[----:B0-----:R-:W-:-:S03]  /*124a0*/  LEA.HI.X.SX32 R0, R104, R5, 0x1, P5 ;  /* 0x0000000568007211 */ /* 0x001fc600028f0eff */
[----:B------:R-:W-:Y:S01]  /*124b0*/  STL [R1+0x654], R133 ;  /* 0x0006548501007387 */ /* 0x000fe20000100800 */
[----:B------:R-:W-:-:S03]  /*124c0*/  LEA R2, P5, R92, R6, 0x1 ;  /* 0x000000065c027211 */ /* 0x000fc600078a08ff */
[----:B------:R0:W-:Y:S04]  /*124d0*/  STL [R1+0x674], R0 ;  /* 0x0006740001007387 */ /* 0x0001e80000100800 */
[----:B------:R-:W-:Y:S04]  /*124e0*/  STL [R1+0xcd8], R104 ;  /* 0x000cd86801007387 */ /* 0x000fe80000100800 */
[----:B------:R-:W-:Y:S01]  /*124f0*/  STL [R1+0x6b8], R127 ;  /* 0x0006b87f01007387 */ /* 0x000fe20000100800 */
[----:B0-----:R-:W-:-:S03]  /*12500*/  LEA.HI.X.SX32 R0, R100, R5, 0x1, P6 ;  /* 0x0000000564007211 */ /* 0x001fc600030f0eff */
[----:B------:R0:W-:Y:S04]  /*12510*/  STL [R1+0x6d8], R2 ;  /* 0x0006d80201007387 */ /* 0x0001e80000100800 */
[----:B------:R-:W-:Y:S04]  /*12520*/  STL [R1+0xcd4], R100 ;  /* 0x000cd46401007387 */ /* 0x000fe80000100800 */
        /* <DEDUP_REMOVED lines=12> */
[-C--:B------:R-:W-:Y:S01]  /*125f0*/  LEA.HI.X.SX32 R3, R85, R5.reuse, 0x1, P4 ;  /* 0x0000000555037211 */ /* 0x080fe200020f0eff */
[----:B------:R-:W-:Y:S02]  /*12600*/  IMAD R66, R66, UR67, RZ ;  /* 0x0000004342427c24 */ /* 0x000fe4000f8e02ff */
[----:B------:R-:W-:Y:S01]  /*12610*/  STL [R1+0xcc8], R88 ;  /* 0x000cc85801007387 */ /* 0x000fe20000100800 */
[----:B------:R-:W-:Y:S01]  /*12620*/  IMAD R61, R61, UR66, RZ ;  /* 0x000000423d3d7c24 */ /* 0x000fe2000f8e02ff */
[-C--:B0-----:R-:W-:Y:S02]  /*12630*/  LEA R2, P4, R73, R6.reuse, 0x1 ;  /* 0x0000000649027211 */ /* 0x081fe400078808ff */
[----:B-1----:R-:W-:Y:S02]  /*12640*/  LEA.HI.X.SX32 R0, R88, R5, 0x1, P6 ;  /* 0x0000000558007211 */ /* 0x002fe400030f0eff */
[----:B------:R-:W-:-:S03]  /*12650*/  LEA R123, P6, R77, R6, 0x1 ;  /* 0x000000064d7b7211 */ /* 0x000fc600078c08ff */
[----:B------:R0:W-:Y:S04]  /*12660*/  STL [R1+0x6f4], R0 ;  /* 0x0006f40001007387 */ /* 0x0001e80000100800 */
[----:B------:R-:W-:Y:S04]  /*12670*/  STL [R1+0x738], R124 ;  /* 0x0007387c01007387 */ /* 0x000fe80000100800 */
[----:B------:R1:W-:Y:S01]  /*12680*/  STL [R1+0x714], R3 ;  /* 0x0007140301007387 */ /* 0x0003e20000100800 */
[----:B0-----:R-:W-:-:S03]  /*12690*/  LEA.HI.X.SX32 R0, R81, R5, 0x1, P5 ;  /* 0x0000000551007211 */ /* 0x001fc600028f0eff */
[----:B------:R-:W-:Y:S01]  /*126a0*/  STL [R1+0x758], R123 ;  /* 0x0007587b01007387 */ /* 0x000fe20000100800 */
[----:B------:R-:W-:-:S03]  /*126b0*/  LEA R119, P5, R66, R6, 0x1 ;  /* 0x0000000642777211 */ /* 0x000fc600078a08ff */
[----:B------:R0:W-:Y:S01]  /*126c0*/  STL [R1+0x778], R2 ;  /* 0x0007780201007387 */ /* 0x0001e20000100800 */
[----:B-1----:R-:W-:Y:S01]  /*126d0*/  LEA.HI.X.SX32 R3, R77, R5, 0x1, P6 ;  /* 0x000000054d037211 */ /* 0x002fe200030f0eff */
[----:B------:R-:W-:Y:S02]  /*126e0*/  IMAD R29, R29, UR65, RZ ;  /* 0x000000411d1d7c24 */ /* 0x000fe4000f8e02ff */
[----:B------:R1:W-:Y:S01]  /*126f0*/  STL [R1+0x734], R0 ;  /* 0x0007340001007387 */ /* 0x0003e20000100800 */
[----:B0-----:R-:W-:-:S03]  /*12700*/  LEA R2, P6, R61, R6, 0x1 ;  /* 0x000000063d027211 */ /* 0x001fc600078c08ff */
[----:B------:R-:W-:Y:S01]  /*12710*/  STL [R1+0x754], R3 ;  /* 0x0007540301007387 */ /* 0x000fe20000100800 */
[----:B-1----:R-:W-:-:S03]  /*12720*/  LEA.HI.X.SX32 R0, R73, R5, 0x1, P4 ;  /* 0x0000000549007211 */ /* 0x002fc600020f0eff */
[----:B------:R-:W-:Y:S04]  /*12730*/  STL [R1+0x798], R119 ;  /* 0x0007987701007387 */ /* 0x000fe80000100800 */
[----:B------:R0:W-:Y:S04]  /*12740*/  STL [R1+0x7b8], R2 ;  /* 0x0007b80201007387 */ /* 0x0001e80000100800 */
[----:B------:R-:W-:Y:S04]  /*12750*/  STL [R1+0xc70], R73 ;  /* 0x000c704901007387 */ /* 0x000fe80000100800 */
[----:B------:R1:W-:Y:S01]  /*12760*/  STL [R1+0x774], R0 ;  /* 0x0007740001007387 */ /* 0x0003e20000100800 */
[----:B0-----:R-:W-:Y:S01]  /*12770*/  LEA R2, P4, R29, R6, 0x1 ;  /* 0x000000061d027211 */ /* 0x001fe200078808ff */
[----:B------:R-:W-:-:S02]  /*12780*/  IMAD R30, R30, UR64, RZ ;  /* 0x000000401e1e7c24 */ /* 0x000fc4000f8e02ff */
[----:B------:R-:W-:Y:S01]  /*12790*/  STL [R1+0xc74], R66 ;  /* 0x000c744201007387 */ /* 0x000fe20000100800 */
[----:B------:R-:W-:Y:S01]  /*127a0*/  IMAD R31, R31, UR63, RZ ;  /* 0x0000003f1f1f7c24 */ /* 0x000fe2000f8e02ff */
[----:B-1----:R-:W-:Y:S02]  /*127b0*/  LEA.HI.X.SX32 R0, R66, R5, 0x1, P5 ;  /* 0x0000000542007211 */ /* 0x002fe400028f0eff */
[----:B------:R-:W-:Y:S04]  /*127c0*/  STL [R1+0x7d8], R2 ;  /* 0x0007d80201007387 */ /* 0x000fe80000100800 */
[----:B------:R0:W-:Y:S01]  /*127d0*/  STL [R1+0x794], R0 ;  /* 0x0007940001007387 */ /* 0x0001e20000100800 */
[----:B------:R-:W-:Y:S01]  /*127e0*/  LEA R115, P5, R30, R6, 0x1 ;  /* 0x000000061e737211 */ /* 0x000fe200078a08ff */
[----:B------:R-:W-:-:S02]  /*127f0*/  IMAD R32, R32, UR62, RZ ;  /* 0x0000003e20207c24 */ /* 0x000fc4000f8e02ff */
[----:B------:R-:W-:Y:S01]  /*12800*/  STL [R1+0xc98], R61 ;  /* 0x000c983d01007387 */ /* 0x000fe20000100800 */
[----:B0-----:R-:W-:Y:S02]  /*12810*/  LEA.HI.X.SX32 R0, R61, R5, 0x1, P6 ;  /* 0x000000053d007211 */ /* 0x001fe400030f0eff */
[----:B------:R-:W-:-:S03]  /*12820*/  LEA R2, P6, R31, R6, 0x1 ;  /* 0x000000061f027211 */ /* 0x000fc600078c08ff */
[----:B------:R0:W-:Y:S04]  /*12830*/  STL [R1+0x7b4], R0 ;  /* 0x0007b40001007387 */ /* 0x0001e80000100800 */
[----:B------:R-:W-:Y:S01]  /*12840*/  STL [R1+0x7f8], R115 ;  /* 0x0007f87301007387 */ /* 0x000fe20000100800 */
[----:B0-----:R-:W-:-:S03]  /*12850*/  LEA.HI.X.SX32 R0, R29, R5, 0x1, P4 ;  /* 0x000000051d007211 */ /* 0x001fc600020f0eff */
[----:B------:R0:W-:Y:S01]  /*12860*/  STL [R1+0x818], R2 ;  /* 0x0008180201007387 */ /* 0x0001e20000100800 */
[----:B------:R-:W-:-:S03]  /*12870*/  IMAD R33, R33, UR61, RZ ;  /* 0x0000003d21217c24 */ /* 0x000fc6000f8e02ff */
[----:B------:R-:W-:Y:S04]  /*12880*/  STL [R1+0xcc0], R29 ;  /* 0x000cc01d01007387 */ /* 0x000fe80000100800 */
        /* <DEDUP_REMOVED lines=10> */
[----:B------:R0:W-:Y:S01]  /*12930*/  STL [R1+0x858], R2 ;  /* 0x0008580201007387 */ /* 0x0001e20000100800 */
[----:B------:R-:W-:Y:S01]  /*12940*/  IMAD R17, R17, UR59, RZ ;  /* 0x0000003b11117c24 */ /* 0x000fe2000f8e02ff */
[----:B------:R-:W-:Y:S02]  /*12950*/  LEA R107, P6, R4, R6, 0x1 ;  /* 0x00000006046b7211 */ /* 0x000fe400078c08ff */
[----:B------:R1:W-:Y:S01]  /*12960*/  STL [R1+0x814], R0 ;  /* 0x0008140001007387 */ /* 0x0003e20000100800 */
[----:B------:R-:W-:-:S03]  /*12970*/  IMAD R79, R79, UR5, RZ ;  /* 0x000000054f4f7c24 */ /* 0x000fc6000f8e02ff */
[----:B------:R-:W-:Y:S01]  /*12980*/  STL [R1+0xca8], R32 ;  /* 0x000ca82001007387 */ /* 0x000fe20000100800 */
[-C--:B0-----:R-:W-:Y:S02]  /*12990*/  LEA.HI.X.SX32 R2, R33, R5.reuse, 0x1, P5 ;  /* 0x0000000521027211 */ /* 0x081fe400028f0eff */
[----:B-1----:R-:W-:Y:S02]  /*129a0*/  LEA.HI.X.SX32 R0, R32, R5, 0x1, P4 ;  /* 0x0000000520007211 */ /* 0x002fe400020f0eff */
[----:B------:R-:W-:-:S03]  /*129b0*/  LEA R104, P4, R17, R6, 0x1 ;  /* 0x0000000611687211 */ /* 0x000fc600078808ff */
[----:B------:R0:W-:Y:S01]  /*129c0*/  STL [R1+0x834], R0 ;  /* 0x0008340001007387 */ /* 0x0001e20000100800 */
[----:B------:R-:W-:-:S03]  /*129d0*/  IMAD R70, R70, UR5, RZ ;  /* 0x0000000546467c24 */ /* 0x000fc6000f8e02ff */
[----:B------:R-:W-:Y:S04]  /*129e0*/  STL [R1+0x878], R107 ;  /* 0x0008786b01007387 */ /* 0x000fe80000100800 */
[----:B------:R-:W-:Y:S01]  /*129f0*/  STL [R1+0xcac], R33 ;  /* 0x000cac2101007387 */ /* 0x000fe20000100800 */
[----:B0-----:R-:W-:-:S03]  /*12a00*/  LEA R0, P5, R79, R6, 0x1 ;  /* 0x000000064f007211 */ /* 0x001fc600078a08ff */
[----:B------:R0:W-:Y:S01]  /*12a10*/  STL [R1+0x854], R2 ;  /* 0x0008540201007387 */ /* 0x0001e20000100800 */
[----:B------:R-:W-:-:S03]  /*12a20*/  IMAD R59, R59, UR5, RZ ;  /* 0x000000053b3b7c24 */ /* 0x000fc6000f8e02ff */
[----:B------:R-:W-:Y:S04]  /*12a30*/  STL [R1+0x898], R104 ;  /* 0x0008986801007387 */ /* 0x000fe80000100800 */
[----:B------:R1:W-:Y:S01]  /*12a40*/  STL [R1+0xc0], R0 ;  /* 0x0000c00001007387 */ /* 0x0003e20000100800 */
[----:B0-----:R-:W-:Y:S02]  /*12a50*/  LEA.HI.X.SX32 R2, R4, R5, 0x1, P6 ;  /* 0x0000000504027211 */ /* 0x001fe400030f0eff */
[----:B------:R-:W-:-:S03]  /*12a60*/  LEA R100, P6, R70, R6, 0x1 ;  /* 0x0000000646647211 */ /* 0x000fc600078c08ff */
[----:B------:R0:W-:Y:S01]  /*12a70*/  STL [R1+0x874], R2 ;  /* 0x0008740201007387 */ /* 0x0001e20000100800 */
[----:B-1----:R-:W-:-:S03]  /*12a80*/  LEA.HI.X.SX32 R0, R17, R5, 0x1, P4 ;  /* 0x0000000511007211 */ /* 0x002fc600020f0eff */
[----:B------:R-:W-:Y:S01]  /*12a90*/  STL [R1+0xcbc], R17 ;  /* 0x000cbc1101007387 */ /* 0x000fe20000100800 */
[----:B------:R-:W-:Y:S01]  /*12aa0*/  LEA R92, P4, R59, R6, 0x1 ;  /* 0x000000063b5c7211 */ /* 0x000fe200078808ff */
[----:B------:R-:W-:Y:S02]  /*12ab0*/  IMAD R54, R54, UR5, RZ ;  /* 0x0000000536367c24 */ /* 0x000fe4000f8e02ff */
[----:B------:R1:W-:Y:S01]  /*12ac0*/  STL [R1+0x894], R0 ;  /* 0x0008940001007387 */ /* 0x0003e20000100800 */
[----:B0-----:R-:W-:Y:S01]  /*12ad0*/  LEA.HI.X.SX32 R2, R79, R5, 0x1, P5 ;  /* 0x000000054f027211 */ /* 0x001fe200028f0eff */
[----:B------:R-:W-:Y:S02]  /*12ae0*/  IMAD R50, R50, UR5, RZ ;  /* 0x0000000532327c24 */ /* 0x000fe4000f8e02ff */
[----:B------:R-:W-:Y:S01]  /*12af0*/  STL [R1+0x100], R100 ;  /* 0x0001006401007387 */ /* 0x000fe20000100800 */
[----:B------:R-:W-:-:S03]  /*12b00*/  IMAD R46, R46, UR5, RZ ;  /* 0x000000052e2e7c24 */ /* 0x000fc6000f8e02ff */
[----:B------:R0:W-:Y:S01]  /*12b10*/  STL [R1+0xbc], R2 ;  /* 0x0000bc0201007387 */ /* 0x0001e20000100800 */
[----:B-1----:R-:W-:-:S03]  /*12b20*/  LEA.HI.X.SX32 R0, R70, R5, 0x1, P6 ;  /* 0x0000000546007211 */ /* 0x002fc600030f0eff */
[----:B------:R-:W-:Y:S01]  /*12b30*/  STL [R1+0x140], R92 ;  /* 0x0001405c01007387 */ /* 0x000fe20000100800 */
[----:B------:R-:W-:-:S03]  /*12b40*/  LEA R88, P5, R54, R6, 0x1 ;  /* 0x0000000636587211 */ /* 0x000fc600078a08ff */
[----:B------:R-:W-:Y:S04]  /*12b50*/  STL [R1+0xc78], R70 ;  /* 0x000c784601007387 */ /* 0x000fe80000100800 */
[----:B------:R1:W-:Y:S01]  /*12b60*/  STL [R1+0xfc], R0 ;  /* 0x0000fc0001007387 */ /* 0x0003e20000100800 */
[----:B------:R-:W-:Y:S02]  /*12b70*/  LEA.HI.X.SX32 R96, R59, R5, 0x1, P4 ;  /* 0x000000053b607211 */ /* 0x000fe400020f0eff */
[-C--:B0-----:R-:W-:Y:S01]  /*12b80*/  LEA R2, P4, R46, R6.reuse, 0x1 ;  /* 0x000000062e027211 */ /* 0x081fe200078808ff */
[----:B------:R-:W-:Y:S01]  /*12b90*/  STL [R1+0x180], R88 ;  /* 0x0001805801007387 */ /* 0x000fe20000100800 */
[----:B-1----:R-:W-:Y:S01]  /*12ba0*/  LEA R0, P6, R50, R6, 0x1 ;  /* 0x0000000632007211 */ /* 0x002fe200078c08ff */
[----:B------:R-:W-:-:S04]  /*12bb0*/  IMAD R41, R41, UR5, RZ ;  /* 0x0000000529297c24 */ /* 0x000fc8000f8e02ff */
        /* <DEDUP_REMOVED lines=17> */
[----:B------:R-:W-:-:S03]  /*12cd0*/  IMAD R121, R121, UR5, RZ ;  /* 0x0000000579797c24 */ /* 0x000fc6000f8e02ff */
[----:B------:R1:W-:Y:S01]  /*12ce0*/  STL [R1+0x21c], R0 ;  /* 0x00021c0001007387 */ /* 0x0003e20000100800 */
[----:B------:R-:W-:Y:S01]  /*12cf0*/  IMAD R118, R118, UR58, RZ ;  /* 0x0000003a76767c24 */ /* 0x000fe2000f8e02ff */
[----:B0-----:R-:W-:Y:S02]  /*12d00*/  LEA R2, P4, R126, R6, 0x1 ;  /* 0x000000067e027211 */ /* 0x001fe400078808ff */
[----:B------:R-:W-:Y:S01]  /*12d10*/  STL [R1+0xc8c], R41 ;  /* 0x000c8c2901007387 */ /* 0x000fe20000100800 */
[----:B-1----:R-:W-:-:S03]  /*12d20*/  LEA.HI.X.SX32 R0, R41, R5, 0x1, P5 ;  /* 0x0000000529007211 */ /* 0x002fc600028f0eff */
[----:B------:R-:W-:Y:S01]  /*12d30*/  STL [R1+0x2e0], R2 ;  /* 0x0002e00201007387 */ /* 0x000fe20000100800 */
[----:B------:R-:W-:Y:S02]  /*12d40*/  LEA.HI.X.SX32 R3, R132, R5, 0x1, P6 ;  /* 0x0000000584037211 */ /* 0x000fe400030f0eff */
[----:B------:R-:W-:Y:S01]  /*12d50*/  LEA R29, P5, R121, R6, 0x1 ;  /* 0x00000006791d7211 */ /* 0x000fe200078a08ff */
[----:B------:R0:W-:Y:S01]  /*12d60*/  STL [R1+0x25c], R0 ;  /* 0x00025c0001007387 */ /* 0x0001e20000100800 */
[----:B------:R-:W-:-:S03]  /*12d70*/  IMAD R116, R116, UR57, RZ ;  /* 0x0000003974747c24 */ /* 0x000fc6000f8e02ff */
[----:B------:R1:W-:Y:S01]  /*12d80*/  STL [R1+0x29c], R3 ;  /* 0x00029c0301007387 */ /* 0x0003e20000100800 */
[----:B------:R-:W-:Y:S01]  /*12d90*/  IMAD R113, R113, UR56, RZ ;  /* 0x0000003871717c24 */ /* 0x000fe2000f8e02ff */
[----:B0-----:R-:W-:Y:S02]  /*12da0*/  LEA R0, P6, R118, R6, 0x1 ;  /* 0x0000000676007211 */ /* 0x001fe400078c08ff */
[----:B------:R-:W-:Y:S01]  /*12db0*/  STL [R1+0x5e0], R29 ;  /* 0x0005e01d01007387 */ /* 0x000fe20000100800 */
[----:B------:R-:W-:-:S03]  /*12dc0*/  LEA.HI.X.SX32 R2, R126, R5, 0x1, P4 ;  /* 0x000000057e027211 */ /* 0x000fc600020f0eff */
[----:B------:R0:W-:Y:S01]  /*12dd0*/  STL [R1+0x600], R0 ;  /* 0x0006000001007387 */ /* 0x0001e20000100800 */
[----:B------:R-:W-:Y:S01]  /*12de0*/  LEA.HI.X.SX32 R30, R121, R5, 0x1, P5 ;  /* 0x00000005791e7211 */ /* 0x000fe200028f0eff */
[----:B------:R-:W-:Y:S01]  /*12df0*/  IMAD R106, R106, UR55, RZ ;  /* 0x000000376a6a7c24 */ /* 0x000fe2000f8e02ff */
[-C--:B-1----:R-:W-:Y:S01]  /*12e00*/  LEA R3, P5, R113, R6.reuse, 0x1 ;  /* 0x0000000671037211 */ /* 0x082fe200078a08ff */
[----:B------:R-:W-:Y:S01]  /*12e10*/  STL [R1+0x2dc], R2 ;  /* 0x0002dc0201007387 */ /* 0x000fe20000100800 */
[----:B0-----:R-:W-:Y:S01]  /*12e20*/  LEA R0, P4, R116, R6, 0x1 ;  /* 0x0000000674007211 */ /* 0x001fe200078808ff */
[----:B------:R-:W-:-:S04]  /*12e30*/  IMAD R102, R102, UR54, RZ ;  /* 0x0000003666667c24 */ /* 0x000fc8000f8e02ff */
[----:B------:R0:W-:Y:S04]  /*12e40*/  STL [R1+0x620], R0 ;  /* 0x0006200001007387 */ /* 0x0001e80000100800 */
[----:B------:R-:W-:Y:S01]  /*12e50*/  STL [R1+0x640], R3 ;  /* 0x0006400301007387 */ /* 0x000fe20000100800 */
[----:B0-----:R-:W-:-:S03]  /*12e60*/  LEA.HI.X.SX32 R0, R118, R5, 0x1, P6 ;  /* 0x0000000576007211 */ /* 0x001fc600030f0eff */
[----:B------:R-:W-:Y:S01]  /*12e70*/  STL [R1+0x5dc], R30 ;  /* 0x0005dc1e01007387 */ /* 0x000fe20000100800 */
[----:B------:R-:W-:Y:S01]  /*12e80*/  LEA R2, P6, R106, R6, 0x1 ;  /* 0x000000066a027211 */ /* 0x000fe200078c08ff */
[----:B------:R-:W-:Y:S02]  /*12e90*/  IMAD R98, R98, UR53, RZ ;  /* 0x0000003562627c24 */ /* 0x000fe4000f8e02ff */
[----:B------:R0:W-:Y:S01]  /*12ea0*/  STL [R1+0x5fc], R0 ;  /* 0x0005fc0001007387 */ /* 0x0001e20000100800 */
[----:B------:R-:W-:-:S03]  /*12eb0*/  IMAD R94, R94, UR52, RZ ;  /* 0x000000345e5e7c24 */ /* 0x000fc6000f8e02ff */
[----:B------:R1:W-:Y:S01]  /*12ec0*/  STL [R1+0x660], R2 ;  /* 0x0006600201007387 */ /* 0x0003e20000100800 */
[-C--:B0-----:R-:W-:Y:S02]  /*12ed0*/  LEA.HI.X.SX32 R0, R116, R5.reuse, 0x1, P4 ;  /* 0x0000000574007211 */ /* 0x081fe400020f0eff */
[----:B------:R-:W-:Y:S02]  /*12ee0*/  LEA R3, P4, R102, R6, 0x1 ;  /* 0x0000000666037211 */ /* 0x000fe400078808ff */
[----:B-1----:R-:W-:Y:S01]  /*12ef0*/  LEA.HI.X.SX32 R2, R113, R5, 0x1, P5 ;  /* 0x0000000571027211 */ /* 0x002fe200028f0eff */
[----:B------:R0:W-:Y:S01]  /*12f00*/  STL [R1+0x61c], R0 ;  /* 0x00061c0001007387 */ /* 0x0001e20000100800 */
[----:B------:R-:W-:-:S03]  /*12f10*/  IMAD R90, R90, UR51, RZ ;  /* 0x000000335a5a7c24 */ /* 0x000fc6000f8e02ff */
[----:B------:R1:W-:Y:S01]  /*12f20*/  STL [R1+0x680], R3 ;  /* 0x0006800301007387 */ /* 0x0003e20000100800 */
[----:B0-----:R-:W-:-:S03]  /*12f30*/  LEA R0, P5, R98, R6, 0x1 ;  /* 0x0000000662007211 */ /* 0x001fc600078a08ff */
[----:B------:R0:W-:Y:S01]  /*12f40*/  STL [R1+0x63c], R2 ;  /* 0x00063c0201007387 */ /* 0x0001e20000100800 */
[----:B-1----:R-:W-:-:S03]  /*12f50*/  LEA.HI.X.SX32 R3, R106, R5, 0x1, P6 ;  /* 0x000000056a037211 */ /* 0x002fc600030f0eff */
[----:B------:R1:W-:Y:S01]  /*12f60*/  STL [R1+0x6a0], R0 ;  /* 0x0006a00001007387 */ /* 0x0003e20000100800 */
[----:B------:R-:W-:Y:S01]  /*12f70*/  IMAD R87, R87, UR50, RZ ;  /* 0x0000003257577c24 */ /* 0x000fe2000f8e02ff */
[----:B0-----:R-:W-:Y:S02]  /*12f80*/  LEA R2, P6, R94, R6, 0x1 ;  /* 0x000000065e027211 */ /* 0x001fe400078c08ff */
        /* <DEDUP_REMOVED lines=9> */
[-C--:B0-----:R-:W-:Y:S02]  /*13020*/  LEA R0, P5, R87, R6.reuse, 0x1 ;  /* 0x0000000657007211 */ /* 0x081fe400078a08ff */
[----:B------:R0:W-:Y:S01]  /*13030*/  STL [R1+0x69c], R2 ;  /* 0x00069c0201007387 */ /* 0x0001e20000100800 */
[----:B-1----:R-:W-:Y:S01]  /*13040*/  LEA.HI.X.SX32 R3, R94, R5, 0x1, P6 ;  /* 0x000000055e037211 */ /* 0x002fe200030f0eff */
[----:B------:R-:W-:Y:S02]  /*13050*/  IMAD R76, R76, UR47, RZ ;  /* 0x0000002f4c4c7c24 */ /* 0x000fe4000f8e02ff */
[----:B------:R1:W-:Y:S01]  /*13060*/  STL [R1+0x700], R0 ;  /* 0x0007000001007387 */ /* 0x0003e20000100800 */
[----:B0-----:R-:W-:-:S03]  /*13070*/  LEA R2, P6, R84, R6, 0x1 ;  /* 0x0000000654027211 */ /* 0x001fc600078c08ff */
[----:B------:R0:W-:Y:S01]  /*13080*/  STL [R1+0x6bc], R3 ;  /* 0x0006bc0301007387 */ /* 0x0001e20000100800 */
[----:B-1----:R-:W-:-:S03]  /*13090*/  LEA.HI.X.SX32 R0, R90, R5, 0x1, P4 ;  /* 0x000000055a007211 */ /* 0x002fc600020f0eff */
[----:B------:R1:W-:Y:S01]  /*130a0*/  STL [R1+0x720], R2 ;  /* 0x0007200201007387 */ /* 0x0003e20000100800 */
[-C--:B------:R-:W-:Y:S02]  /*130b0*/  LEA R17, P4, R80, R6.reuse, 0x1 ;  /* 0x0000000650117211 */ /* 0x080fe400078808ff */
[-C--:B0-----:R-:W-:Y:S01]  /*130c0*/  LEA.HI.X.SX32 R3, R87, R5.reuse, 0x1, P5 ;  /* 0x0000000557037211 */ /* 0x081fe200028f0eff */
[----:B------:R0:W-:Y:S01]  /*130d0*/  STL [R1+0x6dc], R0 ;  /* 0x0006dc0001007387 */ /* 0x0001e20000100800 */
[----:B------:R-:W-:Y:S01]  /*130e0*/  IMAD R69, R69, UR46, RZ ;  /* 0x0000002e45457c24 */ /* 0x000fe2000f8e02ff */
[----:B-1----:R-:W-:Y:S02]  /*130f0*/  LEA R2, P5, R76, R6, 0x1 ;  /* 0x000000064c027211 */ /* 0x002fe400078a08ff */
[----:B------:R-:W-:Y:S01]  /*13100*/  STL [R1+0x6fc], R3 ;  /* 0x0006fc0301007387 */ /* 0x000fe20000100800 */
[----:B0-----:R-:W-:-:S03]  /*13110*/  LEA.HI.X.SX32 R0, R84, R5, 0x1, P6 ;  /* 0x0000000554007211 */ /* 0x001fc600030f0eff */
[----:B------:R-:W-:Y:S01]  /*13120*/  STL [R1+0x740], R17 ;  /* 0x0007401101007387 */ /* 0x000fe20000100800 */
[----:B------:R-:W-:Y:S01]  /*13130*/  IMAD R65, R65, UR45, RZ ;  /* 0x0000002d41417c24 */ /* 0x000fe2000f8e02ff */
[----:B------:R-:W-:Y:S02]  /*13140*/  LEA R16, P6, R69, R6, 0x1 ;  /* 0x0000000645107211 */ /* 0x000fe400078c08ff */
[----:B------:R0:W-:Y:S04]  /*13150*/  STL [R1+0x760], R2 ;  /* 0x0007600201007387 */ /* 0x0001e80000100800 */
[----:B------:R1:W-:Y:S01]  /*13160*/  STL [R1+0x71c], R0 ;  /* 0x00071c0001007387 */ /* 0x0003e20000100800 */
[-C--:B0-----:R-:W-:Y:S02]  /*13170*/  LEA.HI.X.SX32 R2, R80, R5.reuse, 0x1, P4 ;  /* 0x0000000550027211 */ /* 0x081fe400020f0eff */
[----:B-1----:R-:W-:-:S03]  /*13180*/  LEA.HI.X.SX32 R0, R76, R5, 0x1, P5 ;  /* 0x000000054c007211 */ /* 0x002fc600028f0eff */
[----:B------:R-:W-:Y:S01]  /*13190*/  STL [R1+0x73c], R2 ;  /* 0x00073c0201007387 */ /* 0x000fe20000100800 */
[-C--:B------:R-:W-:Y:S01]  /*131a0*/  LEA R15, P4, R65, R6.reuse, 0x1 ;  /* 0x00000006410f7211 */ /* 0x080fe200078808ff */
[----:B------:R-:W-:Y:S02]  /*131b0*/  IMAD R60, R60, UR44, RZ ;  /* 0x0000002c3c3c7c24 */ /* 0x000fe4000f8e02ff */
[----:B------:R-:W-:Y:S04]  /*131c0*/  STL [R1+0x780], R16 ;  /* 0x0007801001007387 */ /* 0x000fe80000100800 */
[----:B------:R0:W-:Y:S01]  /*131d0*/  STL [R1+0x75c], R0 ;  /* 0x00075c0001007387 */ /* 0x0001e20000100800 */
[----:B------:R-:W-:Y:S01]  /*131e0*/  IMAD R19, R19, UR43, RZ ;  /* 0x0000002b13137c24 */ /* 0x000fe2000f8e02ff */
[----:B------:R-:W-:-:S02]  /*131f0*/  LEA R33, P5, R60, R6, 0x1 ;  /* 0x000000063c217211 */ /* 0x000fc400078a08ff */
[----:B------:R-:W-:Y:S01]  /*13200*/  STL [R1+0x7a0], R15 ;  /* 0x0007a00f01007387 */ /* 0x000fe20000100800 */
[----:B------:R-:W-:Y:S01]  /*13210*/  IMAD R20, R20, UR42, RZ ;  /* 0x0000002a14147c24 */ /* 0x000fe2000f8e02ff */
[-C--:B0-----:R-:W-:Y:S02]  /*13220*/  LEA.HI.X.SX32 R0, R69, R5.reuse, 0x1, P6 ;  /* 0x0000000545007211 */ /* 0x081fe400030f0eff */
[----:B------:R-:W-:Y:S01]  /*13230*/  STL [R1+0xc90], R69 ;  /* 0x000c904501007387 */ /* 0x000fe20000100800 */
[----:B------:R-:W-:Y:S01]  /*13240*/  IMAD R21, R21, UR41, RZ ;  /* 0x0000002915157c24 */ /* 0x000fe2000f8e02ff */
[----:B------:R-:W-:Y:S01]  /*13250*/  LEA R32, P6, R19, R6, 0x1 ;  /* 0x0000000613207211 */ /* 0x000fe200078c08ff */
[----:B------:R-:W-:Y:S01]  /*13260*/  IMAD R22, R22, UR40, RZ ;  /* 0x0000002816167c24 */ /* 0x000fe2000f8e02ff */
[----:B------:R0:W-:Y:S01]  /*13270*/  STL [R1+0x77c], R0 ;  /* 0x00077c0001007387 */ /* 0x0001e20000100800 */
[-C--:B------:R-:W-:Y:S01]  /*13280*/  LEA.HI.X.SX32 R34, R60, R5.reuse, 0x1, P5 ;  /* 0x000000053c227211 */ /* 0x080fe200028f0eff */
[----:B------:R-:W-:Y:S01]  /*13290*/  IMAD R23, R23, UR17, RZ ;  /* 0x0000001117177c24 */ /* 0x000fe2000f8e02ff */
[----:B------:R-:W-:Y:S01]  /*132a0*/  LEA.HI.X.SX32 R3, R19, R5, 0x1, P6 ;  /* 0x0000000513037211 */ /* 0x000fe200030f0eff */
[----:B------:R-:W-:Y:S01]  /*132b0*/  STL [R1+0x7c0], R33 ;  /* 0x0007c02101007387 */ /* 0x000fe20000100800 */
[----:B------:R-:W-:-:S02]  /*132c0*/  IMAD R13, R13, UR16, RZ ;  /* 0x000000100d0d7c24 */ /* 0x000fc4000f8e02ff */
[----:B------:R-:W-:Y:S02]  /*132d0*/  IMAD R18, R18, UR15, RZ ;  /* 0x0000000f12127c24 */ /* 0x000fe4000f8e02ff */
[----:B------:R-:W-:Y:S01]  /*132e0*/  IMAD R75, R75, UR5, RZ ;  /* 0x000000054b4b7c24 */ /* 0x000fe2000f8e02ff */
[----:B0-----:R-:W-:Y:S01]  /*132f0*/  LEA.HI.X.SX32 R0, R65, R5, 0x1, P4 ;  /* 0x0000000541007211 */ /* 0x001fe200020f0eff */
[----:B------:R-:W-:Y:S01]  /*13300*/  STL [R1+0xc94], R65 ;  /* 0x000c944101007387 */ /* 0x000fe20000100800 */
[-C--:B------:R-:W-:Y:S01]  /*13310*/  LEA R31, P4, R20, R6.reuse, 0x1 ;  /* 0x00000006141f7211 */ /* 0x080fe200078808ff */
[----:B------:R-:W-:Y:S01]  /*13320*/  IMAD R67, R67, UR5, RZ ;  /* 0x0000000543437c24 */ /* 0x000fe2000f8e02ff */
[----:B------:R-:W-:Y:S01]  /*13330*/  LEA R2, P6, R22, R6, 0x1 ;  /* 0x0000000616027211 */ /* 0x000fe200078c08ff */
[----:B------:R0:W-:Y:S01]  /*13340*/  STL [R1+0x79c], R0 ;  /* 0x00079c0001007387 */ /* 0x0001e20000100800 */
[----:B------:R-:W-:Y:S02]  /*13350*/  IMAD R57, R57, UR5, RZ ;  /* 0x0000000539397c24 */ /* 0x000fe4000f8e02ff */
[----:B------:R-:W-:Y:S01]  /*13360*/  IMAD R53, R53, UR5, RZ ;  /* 0x0000000535357c24 */ /* 0x000fe2000f8e02ff */
[----:B------:R-:W-:Y:S01]  /*13370*/  STL [R1+0x7e0], R32 ;  /* 0x0007e02001007387 */ /* 0x000fe20000100800 */
[----:B------:R-:W-:-:S02]  /*13380*/  IMAD R49, R49, UR5, RZ ;  /* 0x0000000531317c24 */ /* 0x000fc4000f8e02ff */
[----:B------:R-:W-:Y:S01]  /*13390*/  IMAD R45, R45, UR5, RZ ;  /* 0x000000052d2d7c24 */ /* 0x000fe2000f8e02ff */
[----:B------:R-:W-:Y:S01]  /*133a0*/  STL [R1+0xc9c], R60 ;  /* 0x000c9c3c01007387 */ /* 0x000fe20000100800 */
[----:B------:R-:W-:Y:S01]  /*133b0*/  IMAD R40, R40, UR5, RZ ;  /* 0x0000000528287c24 */ /* 0x000fe2000f8e02ff */
[----:B0-----:R-:W-:Y:S01]  /*133c0*/  LEA R0, P5, R21, R6, 0x1 ;  /* 0x0000000615007211 */ /* 0x001fe200078a08ff */
[----:B------:R-:W-:Y:S01]  /*133d0*/  IMAD R125, R125, UR5, RZ ;  /* 0x000000057d7d7c24 */ /* 0x000fe2000f8e02ff */
[----:B------:R-:W-:Y:S01]  /*133e0*/  STL [R1+0x800], R31 ;  /* 0x0008001f01007387 */ /* 0x000fe20000100800 */
[----:B------:R-:W-:Y:S02]  /*133f0*/  IMAD R120, R120, UR5, RZ ;  /* 0x0000000578787c24 */ /* 0x000fe4000f8e02ff */
[----:B------:R-:W-:Y:S01]  /*13400*/  IMAD R117, R117, UR13, RZ ;  /* 0x0000000d75757c24 */ /* 0x000fe2000f8e02ff */
[----:B------:R-:W-:Y:S01]  /*13410*/  STL [R1+0x7bc], R34 ;  /* 0x0007bc2201007387 */ /* 0x000fe20000100800 */
[----:B------:R-:W-:-:S02]  /*13420*/  IMAD R114, R114, UR12, RZ ;  /* 0x0000000c72727c24 */ /* 0x000fc4000f8e02ff */
[----:B------:R-:W-:Y:S01]  /*13430*/  IMAD R112, R112, UR8, RZ ;  /* 0x0000000870707c24 */ /* 0x000fe2000f8e02ff */
[----:B------:R0:W-:Y:S01]  /*13440*/  STL [R1+0x820], R0 ;  /* 0x0008200001007387 */ /* 0x0001e20000100800 */
[----:B------:R-:W-:Y:S02]  /*13450*/  IMAD R105, R105, UR39, RZ ;  /* 0x0000002769697c24 */ /* 0x000fe4000f8e02ff */
[----:B------:R-:W-:Y:S01]  /*13460*/  IMAD R101, R101, UR38, RZ ;  /* 0x0000002665657c24 */ /* 0x000fe2000f8e02ff */
[----:B------:R-:W-:Y:S01]  /*13470*/  STL [R1+0x7dc], R3 ;  /* 0x0007dc0301007387 */ /* 0x000fe20000100800 */
[----:B------:R-:W-:Y:S02]  /*13480*/  IMAD R97, R97, UR37, RZ ;  /* 0x0000002561617c24 */ /* 0x000fe4000f8e02ff */
[----:B------:R-:W-:Y:S02]  /*13490*/  IMAD R93, R93, UR36, RZ ;  /* 0x000000245d5d7c24 */ /* 0x000fe4000f8e02ff */
[----:B------:R-:W-:Y:S01]  /*134a0*/  IMAD R89, R89, UR35, RZ ;  /* 0x0000002359597c24 */ /* 0x000fe2000f8e02ff */
[----:B0-----:R-:W-:Y:S01]  /*134b0*/  LEA.HI.X.SX32 R0, R20, R5, 0x1, P4 ;  /* 0x0000000514007211 */ /* 0x001fe200020f0eff */
[----:B------:R0:W-:Y:S01]  /*134c0*/  STL [R1+0x840], R2 ;  /* 0x0008400201007387 */ /* 0x0001e20000100800 */
[----:B------:R-:W-:Y:S01]  /*134d0*/  LEA R62, P4, R23, R6, 0x1 ;  /* 0x00000006173e7211 */ /* 0x000fe200078808ff */
[----:B------:R-:W-:-:S02]  /*134e0*/  IMAD R86, R86, UR34, RZ ;  /* 0x0000002256567c24 */ /* 0x000fc4000f8e02ff */
[----:B------:R-:W-:Y:S01]  /*134f0*/  IMAD R82, R82, UR33, RZ ;  /* 0x0000002152527c24 */ /* 0x000fe2000f8e02ff */
[----:B------:R1:W-:Y:S01]  /*13500*/  STL [R1+0x7fc], R0 ;  /* 0x0007fc0001007387 */ /* 0x0003e20000100800 */
[----:B------:R-:W-:Y:S02]  /*13510*/  IMAD R78, R78, UR32, RZ ;  /* 0x000000204e4e7c24 */ /* 0x000fe4000f8e02ff */
[----:B------:R-:W-:Y:S02]  /*13520*/  IMAD R74, R74, UR31, RZ ;  /* 0x0000001f4a4a7c24 */ /* 0x000fe4000f8e02ff */
[----:B------:R-:W-:Y:S01]  /*13530*/  IMAD R68, R68, UR30, RZ ;  /* 0x0000001e44447c24 */ /* 0x000fe2000f8e02ff */
[-C--:B0-----:R-:W-:Y:S01]  /*13540*/  LEA.HI.X.SX32 R2, R21, R5.reuse, 0x1, P5 ;  /* 0x0000000515027211 */ /* 0x081fe200028f0eff */
[----:B------:R-:W-:Y:S02]  /*13550*/  IMAD R64, R64, UR29, RZ ;  /* 0x0000001d40407c24 */ /* 0x000fe4000f8e02ff */
[----:B------:R-:W-:Y:S01]  /*13560*/  IMAD R58, R58, UR28, RZ ;  /* 0x0000001c3a3a7c24 */ /* 0x000fe2000f8e02ff */
[-C--:B-1----:R-:W-:Y:S01]  /*13570*/  LEA.HI.X.SX32 R0, R22, R5.reuse, 0x1, P6 ;  /* 0x0000000516007211 */ /* 0x082fe200030f0eff */
[----:B------:R0:W-:Y:S01]  /*13580*/  STL [R1+0x81c], R2 ;  /* 0x00081c0201007387 */ /* 0x0001e20000100800 */
[-C--:B------:R-:W-:Y:S01]  /*13590*/  LEA R61, P5, R13, R6.reuse, 0x1 ;  /* 0x000000060d3d7211 */ /* 0x080fe200078a08ff */
[----:B------:R-:W-:Y:S01]  /*135a0*/  IMAD R25, R25, UR25, RZ ;  /* 0x0000001919197c24 */ /* 0x000fe2000f8e02ff */
[----:B------:R-:W-:Y:S01]  /*135b0*/  LEA R69, P6, R18, R6, 0x1 ;  /* 0x0000000612457211 */ /* 0x000fe200078c08ff */
[----:B------:R-:W-:Y:S01]  /*135c0*/  STL [R1+0x860], R62 ;  /* 0x0008603e01007387 */ /* 0x000fe20000100800 */
[----:B------:R-:W-:Y:S01]  /*135d0*/  LEA.HI.X.SX32 R60, R13, R5, 0x1, P5 ;  /* 0x000000050d3c7211 */ /* 0x000fe200028f0eff */
[----:B---3--:R-:W-:-:S02]  /*135e0*/  IMAD R26, R26, UR24, RZ ;  /* 0x000000181a1a7c24 */ /* 0x008fc4000f8e02ff */
[----:B------:R-:W-:Y:S01]  /*135f0*/  IMAD R27, R27, UR23, RZ ;  /* 0x000000171b1b7c24 */ /* 0x000fe2000f8e02ff */
[----:B------:R1:W-:Y:S01]  /*13600*/  STL [R1+0x83c], R0 ;  /* 0x00083c0001007387 */ /* 0x0003e20000100800 */
[-C--:B------:R-:W-:Y:S01]  /*13610*/  LEA R50, P5, R67, R6.reuse, 0x1 ;  /* 0x0000000643327211 */ /* 0x080fe200078a08ff */
[----:B--2---:R-:W-:Y:S01]  /*13620*/  IMAD R28, R28, UR22, RZ ;  /* 0x000000161c1c7c24 */ /* 0x004fe2000f8e02ff */
[-C--:B------:R-:W-:Y:S01]  /*13630*/  LEA.HI.X.SX32 R65, R18, R5.reuse, 0x1, P6 ;  /* 0x0000000512417211 */ /* 0x080fe200030f0eff */
[----:B0-----:R-:W2:Y:S01]  /*13640*/  LDL.LU R2, [R1+0x194] ;  /* 0x0001940001027983 */ /* 0x001ea20000300800 */
[----:B------:R-:W-:Y:S02]  /*13650*/  IMAD R37, R37, UR21, RZ ;  /* 0x0000001525257c24 */ /* 0x000fe4000f8e02ff */
[----:B------:R-:W-:Y:S01]  /*13660*/  IMAD R12, R12, UR20, RZ ;  /* 0x000000140c0c7c24 */ /* 0x000fe2000f8e02ff */
[----:B------:R-:W3:Y:S01]  /*13670*/  LDL.LU R3, [R1+0x19c] ;  /* 0x00019c0001037983 */ /* 0x000ee20000300800 */
[----:B------:R-:W-:Y:S01]  /*13680*/  PRMT R136, RZ, 0x7610, R136 ;  /* 0x00007610ff887816 */ /* 0x000fe20000000088 */
[----:B------:R-:W-:Y:S01]  /*13690*/  IMAD R72, R72, UR5, RZ ;  /* 0x0000000548487c24 */ /* 0x000fe2000f8e02ff */
[-C--:B-1----:R-:W-:Y:S01]  /*136a0*/  LEA.HI.X.SX32 R0, R23, R5.reuse, 0x1, P4 ;  /* 0x0000000517007211 */ /* 0x082fe200020f0eff */
[----:B------:R-:W-:Y:S01]  /*136b0*/  IMAD R52, R52, UR5, RZ ;  /* 0x0000000534347c24 */ /* 0x000fe2000f8e02ff */
[-C--:B------:R-:W-:Y:S01]  /*136c0*/  LEA R70, P6, R57, R6.reuse, 0x1 ;  /* 0x0000000639467211 */ /* 0x080fe200078c08ff */
[----:B------:R-:W-:Y:S01]  /*136d0*/  IMAD R24, R24, UR19, RZ ;  /* 0x0000001318187c24 */ /* 0x000fe2000f8e02ff */
[----:B------:R-:W-:Y:S01]  /*136e0*/  LEA R59, P4, R75, R6, 0x1 ;  /* 0x000000064b3b7211 */ /* 0x000fe200078808ff */
[----:B------:R0:W-:Y:S01]  /*136f0*/  STL [R1+0x85c], R0 ;  /* 0x00085c0001007387 */ /* 0x0001e20000100800 */
[-C--:B------:R-:W-:Y:S01]  /*13700*/  LEA.HI.X.SX32 R46, R67, R5.reuse, 0x1, P5 ;  /* 0x00000005432e7211 */ /* 0x080fe200028f0eff */
[----:B------:R-:W-:Y:S01]  /*13710*/  IMAD R63, R63, UR5, RZ ;  /* 0x000000053f3f7c24 */ /* 0x000fe2000f8e02ff */
[----:B------:R-:W-:Y:S01]  /*13720*/  LEA.HI.X.SX32 R54, R57, R5, 0x1, P6 ;  /* 0x0000000539367211 */ /* 0x000fe200030f0eff */
[----:B------:R-:W4:Y:S01]  /*13730*/  LDL R11, [R1+0xac] ;  /* 0x0000ac00010b7983 */ /* 0x000f220000100800 */
[----:B------:R-:W-:-:S02]  /*13740*/  IMAD R56, R56, UR5, RZ ;  /* 0x0000000538387c24 */ /* 0x000fc4000f8e02ff */
[----:B------:R-:W-:Y:S01]  /*13750*/  IMAD R48, R48, UR5, RZ ;  /* 0x0000000530307c24 */ /* 0x000fe2000f8e02ff */
[----:B------:R-:W4:Y:S01]  /*13760*/  LDL R10, [R1+0xb0] ;  /* 0x0000b000010a7983 */ /* 0x000f220000100800 */
[-C--:B------:R-:W-:Y:S01]  /*13770*/  LEA.HI.X.SX32 R41, R75, R5.reuse, 0x1, P4 ;  /* 0x000000054b297211 */ /* 0x080fe200020f0eff */
[----:B------:R-:W-:Y:S02]  /*13780*/  IMAD R44, R44, UR5, RZ ;  /* 0x000000052c2c7c24 */ /* 0x000fe4000f8e02ff */
[----:B------:R-:W-:Y:S01]  /*13790*/  IMAD R135, R135, UR5, RZ ;  /* 0x0000000587877c24 */ /* 0x000fe2000f8e02ff */
[----:B------:R-:W-:Y:S01]  /*137a0*/  STL [R1+0x880], R61 ;  /* 0x0008803d01007387 */ /* 0x000fe20000100800 */
[-C--:B------:R-:W-:Y:S01]  /*137b0*/  LEA R73, P4, R53, R6.reuse, 0x1 ;  /* 0x0000000635497211 */ /* 0x080fe200078808ff */
[----:B------:R-:W1:Y:S02]  /*137c0*/  LDCU UR8, c[0x0][0x3b0] ;  /* 0x00007600ff0877ac */ /* 0x000e640008000800 */
[----:B------:R-:W-:Y:S01]  /*137d0*/  STL [R1+0x8a0], R69 ;  /* 0x0008a04501007387 */ /* 0x000fe20000100800 */
[-C--:B------:R-:W-:Y:S01]  /*137e0*/  LEA R55, P5, R49, R6.reuse, 0x1 ;  /* 0x0000000631377211 */ /* 0x080fe200078a08ff */
[----:B------:R-:W0:Y:S02]  /*137f0*/  LDCU UR12, c[0x0][0x3b0] ;  /* 0x00007600ff0c77ac */ /* 0x000e240008000800 */
[----:B------:R-:W-:Y:S01]  /*13800*/  STL [R1+0x87c], R60 ;  /* 0x00087c3c01007387 */ /* 0x000fe20000100800 */
[----:B------:R-:W-:Y:S01]  /*13810*/  PRMT R126, RZ, 0x7610, R126 ;  /* 0x00007610ff7e7816 */ /* 0x000fe2000000007e */
[----:B------:R-:W0:Y:S02]  /*13820*/  LDCU UR13, c[0x0][0x3b0] ;  /* 0x00007600ff0d77ac */ /* 0x000e240008000800 */
[----:B------:R-:W-:Y:S01]  /*13830*/  STL [R1+0xc8], R59 ;  /* 0x0000c83b01007387 */ /* 0x000fe20000100800 */
[-C--:B------:R-:W-:Y:S01]  /*13840*/  LEA R51, P6, R45, R6.reuse, 0x1 ;  /* 0x000000062d337211 */ /* 0x080fe200078c08ff */
[----:B------:R-:W0:Y:S02]  /*13850*/  LDCU UR15, c[0x0][0x3b0] ;  /* 0x00007600ff0f77ac */ /* 0x000e240008000800 */
[----:B------:R-:W-:Y:S01]  /*13860*/  STL [R1+0x89c], R65 ;  /* 0x00089c4101007387 */ /* 0x000fe20000100800 */
[-C--:B------:R-:W-:Y:S01]  /*13870*/  LEA.HI.X.SX32 R66, R53, R5.reuse, 0x1, P4 ;  /* 0x0000000535427211 */ /* 0x080fe200020f0eff */
        /* <DEDUP_REMOVED lines=30> */
[----:B------:R-:W1:Y:S02]  /*13a60*/  LDCU UR25, c[0x0][0x3b0] ;  /* 0x00007600ff1977ac */ /* 0x000e640008000800 */
[----:B------:R-:W-:Y:S01]  /*13a70*/  STL [R1+0x268], R39 ;  /* 0x0002682701007387 */ /* 0x000fe20000100800 */
[-C--:B------:R-:W-:Y:S01]  /*13a80*/  LEA R7, P6, R114, R6.reuse, 0x1 ;  /* 0x0000000672077211 */ /* 0x080fe200078c08ff */
[----:B------:R-:W1:Y:S02]  /*13a90*/  LDCU UR33, c[0x0][0x3b0] ;  /* 0x00007600ff2177ac */ /* 0x000e640008000800 */
[----:B------:R-:W-:Y:S01]  /*13aa0*/  STL [R1+0x224], R47 ;  /* 0x0002242f01007387 */ /* 0x000fe20000100800 */
[-C--:B------:R-:W-:Y:S01]  /*13ab0*/  LEA.HI.X.SX32 R43, R120, R5.reuse, 0x1, P4 ;  /* 0x00000005782b7211 */ /* 0x080fe200020f0eff */
[----:B------:R-:W1:Y:S02]  /*13ac0*/  LDCU UR30, c[0x0][0x3b0] ;  /* 0x00007600ff1e77ac */ /* 0x000e640008000800 */
[----:B------:R-:W-:Y:S01]  /*13ad0*/  STL [R1+0x2a8], R36 ;  /* 0x0002a82401007387 */ /* 0x000fe20000100800 */
[-C--:B------:R-:W-:Y:S01]  /*13ae0*/  LEA R87, P4, R112, R6.reuse, 0x1 ;  /* 0x0000000670577211 */ /* 0x080fe200078808ff */
[----:B------:R-:W1:Y:S02]  /*13af0*/  LDCU UR29, c[0x0][0x3b0] ;  /* 0x00007600ff1d77ac */ /* 0x000e640008000800 */
[----:B------:R-:W-:Y:S01]  /*13b00*/  STL [R1+0x264], R71 ;  /* 0x0002644701007387 */ /* 0x000fe20000100800 */
[-C--:B0-----:R-:W-:Y:S01]  /*13b10*/  LEA.HI.X.SX32 R0, R117, R5.reuse, 0x1, P5 ;  /* 0x0000000575007211 */ /* 0x081fe200028f0eff */
        /* <DEDUP_REMOVED lines=23> */
[----:B------:R-:W-:Y:S01]  /*13c90*/  LEA.HI.X.SX32 R98, R101, R5, 0x1, P6 ;  /* 0x0000000565627211 */ /* 0x000fe200030f0eff */
[----:B------:R-:W0:Y:S02]  /*13ca0*/  LDCU UR41, c[0x0][0x3b0] ;  /* 0x00007600ff2977ac */ /* 0x000e240008000800 */
[----:B------:R-:W-:Y:S01]  /*13cb0*/  STL [R1+0x648], R87 ;  /* 0x0006485701007387 */ /* 0x000fe20000100800 */
[----:B------:R-:W-:-:S03]  /*13cc0*/  LEA R85, P6, R89, R6, 0x1 ;  /* 0x0000000659557211 */ /* 0x000fc600078c08ff */
[----:B------:R-:W-:Y:S01]  /*13cd0*/  STL [R1+0x624], R8 ;  /* 0x0006240801007387 */ /* 0x000fe20000100800 */
[----:B------:R-:W-:-:S03]  /*13ce0*/  LEA.HI.X.SX32 R106, R97, R5, 0x1, P4 ;  /* 0x00000005616a7211 */ /* 0x000fc600020f0eff */
        /* <DEDUP_REMOVED lines=52> */
[----:B------:R-:W-:Y:S04]  /*14030*/  STL [R1+0x808], R149 ;  /* 0x0008089501007387 */ /* 0x000fe80000100800 */
[----:B------:R-:W-:Y:S04]  /*14040*/  STL [R1+0x7e4], R152 ;  /* 0x0007e49801007387 */ /* 0x000fe80000100800 */
[----:B------:R-:W-:Y:S04]  /*14050*/  STL [R1+0x828], R147 ;  /* 0x0008289301007387 */ /* 0x000fe80000100800 */
[----:B------:R-:W-:Y:S04]  /*14060*/  STL [R1+0x804], R150 ;  /* 0x0008049601007387 */ /* 0x000fe80000100800 */
[----:B------:R-:W-:Y:S01]  /*14070*/  STL [R1+0x848], R145 ;  /* 0x0008489101007387 */ /* 0x000fe20000100800 */
[----:B------:R-:W-:-:S03]  /*14080*/  LEA.HI.X.SX32 R142, R12, R5, 0x1, P4 ;  /* 0x000000050c8e7211 */ /* 0x000fc600020f0eff */
[----:B------:R-:W-:Y:S04]  /*14090*/  STL [R1+0x824], R148 ;  /* 0x0008249401007387 */ /* 0x000fe80000100800 */
[----:B------:R-:W-:Y:S04]  /*140a0*/  STL [R1+0x868], R143 ;  /* 0x0008688f01007387 */ /* 0x000fe80000100800 */
[----:B------:R-:W-:Y:S04]  /*140b0*/  STL [R1+0x844], R146 ;  /* 0x0008449201007387 */ /* 0x000fe80000100800 */
[----:B------:R-:W-:Y:S04]  /*140c0*/  STL [R1+0x888], R141 ;  /* 0x0008888d01007387 */ /* 0x000fe80000100800 */
[----:B------:R-:W3:Y:S04]  /*140d0*/  LDL.LU R12, [R1+0x198] ;  /* 0x00019800010c7983 */ /* 0x000ee80000300800 */
[----:B----4-:R-:W4:Y:S01]  /*140e0*/  @P2 LDG.E.U16 R136, desc[UR26][R10.64] ;  /* 0x0000001a0a882981 */ /* 0x010f22000c1e1500 */
[----:B------:R-:W-:-:S02]  /*140f0*/  LEA.HI.X.SX32 R144, R37, R5, 0x1, P6 ;  /* 0x0000000525907211 */ /* 0x000fc400030f0eff */
[-C--:B------:R-:W-:Y:S02]  /*14100*/  LEA R138, P6, R72, R6.reuse, 0x1 ;  /* 0x00000006488a7211 */ /* 0x080fe400078c08ff */
[-C--:B------:R-:W-:Y:S02]  /*14110*/  LEA R137, P5, R24, R6.reuse, 0x1 ;  /* 0x0000000618897211 */ /* 0x080fe400078a08ff */
[-C--:B------:R-:W-:Y:S02]  /*14120*/  LEA.HI.X.SX32 R139, R72, R5.reuse, 0x1, P6 ;  /* 0x00000005488b7211 */ /* 0x080fe400030f0eff */
[CC--:B------:R-:W-:Y:S02]  /*14130*/  LEA R95, P6, R52.reuse, R6.reuse, 0x1 ;  /* 0x00000006345f7211 */ /* 0x0c0fe400078c08ff */
[----:B------:R-:W-:Y:S02]  /*14140*/  LEA R122, P4, R63, R6, 0x1 ;  /* 0x000000063f7a7211 */ /* 0x000fe400078808ff */
[----:B------:R-:W-:-:S02]  /*14150*/  LEA.HI.X.SX32 R99, R52, R5, 0x1, P6 ;  /* 0x0000000534637211 */ /* 0x000fc400030f0eff */
[-C--:B------:R-:W-:Y:S02]  /*14160*/  LEA.HI.X.SX32 R140, R24, R5.reuse, 0x1, P5 ;  /* 0x00000005188c7211 */ /* 0x080fe400028f0eff */
[----:B--2---:R-:W-:Y:S02]  /*14170*/  ISETP.GE.AND P6, PT, R2, RZ, PT ;  /* 0x000000ff0200720c */ /* 0x004fe40003fc6270 */
[-C--:B------:R-:W-:Y:S01]  /*14180*/  LEA R103, P5, R56, R6.reuse, 0x1 ;  /* 0x0000000638677211 */ /* 0x080fe200078a08ff */
[----:B------:R-:W2:Y:S01]  /*14190*/  S2R R2, SR_TID.X ;  /* 0x0000000000027919 */ /* 0x000ea20000002100 */
[-C--:B------:R-:W-:Y:S02]  /*141a0*/  LEA.HI.X.SX32 R128, R63, R5.reuse, 0x1, P4 ;  /* 0x000000053f807211 */ /* 0x080fe400020f0eff */
[----:B------:R-:W-:Y:S02]  /*141b0*/  LEA R91, P4, R48, R6, 0x1 ;  /* 0x00000006305b7211 */ /* 0x000fe400078808ff */
[----:B------:R-:W-:-:S02]  /*141c0*/  LEA.HI.X.SX32 R111, R56, R5, 0x1, P5 ;  /* 0x00000005386f7211 */ /* 0x000fc400028f0eff */
[-C--:B------:R-:W-:Y:S02]  /*141d0*/  LEA R83, P5, R44, R6.reuse, 0x1 ;  /* 0x000000062c537211 */ /* 0x080fe400078a08ff */
[-C--:B------:R-:W-:Y:S02]  /*141e0*/  LEA.HI.X.SX32 R77, R48, R5.reuse, 0x1, P4 ;  /* 0x00000005304d7211 */ /* 0x080fe400020f0eff */
[----:B------:R-:W-:Y:S02]  /*141f0*/  LEA R4, P4, R135, R6, 0x1 ;  /* 0x0000000687047211 */ /* 0x000fe400078808ff */
[----:B------:R-:W-:Y:S01]  /*14200*/  LEA.HI.X.SX32 R13, R44, R5, 0x1, P5 ;  /* 0x000000052c0d7211 */ /* 0x000fe200028f0eff */
        /* <DEDUP_REMOVED lines=8> */
[----:B--2---:R-:W-:-:S03]  /*14290*/  LEA.HI R2, R2, 0x7e, RZ, 0x1a ;  /* 0x0000007e02027811 */ /* 0x004fc600078fd0ff */
        /* <DEDUP_REMOVED lines=9> */
[----:B---3--:R-:W-:-:S02]  /*14330*/  ISETP.GE.AND P5, PT, R12, RZ, PT ;  /* 0x000000ff0c00720c */ /* 0x008fc40003fa6270 */
[----:B------:R-:W-:Y:S02]  /*14340*/  LEA.HI.X.SX32 R12, R135, R5, 0x1, P4 ;  /* 0x00000005870c7211 */ /* 0x000fe400020f0eff */
[----:B------:R-:W-:Y:S02]  /*14350*/  ISETP.GE.AND P4, PT, R3, RZ, PT ;  /* 0x000000ff0300720c */ /* 0x000fe40003f86270 */
[----:B------:R-:W2:Y:S02]  /*14360*/  LDC R3, c[0x0][0x3a0] ;  /* 0x0000e800ff037b82 */ /* 0x000ea40000000800 */
[----:B--2---:R-:W-:Y:S02]  /*14370*/  ISETP.LT.AND P0, PT, R2, R3, P0 ;  /* 0x000000030200720c */ /* 0x004fe40000701270 */
[----:B------:R-:W2:Y:S04]  /*14380*/  LDL.LU R2, [R1+0xd98] ;  /* 0x000d980001027983 */ /* 0x000ea80000300800 */
[----:B------:R-:W-:Y:S04]  /*14390*/  STL [R1+0x26c], R12 ;  /* 0x00026c0c01007387 */ /* 0x000fe80000100800 */
[----:B----4-:R3:W-:Y:S04]  /*143a0*/  STL [R1+0x494], R136 ;  /* 0x0004948801007387 */ /* 0x0107e80000100800 */
[----:B---3--:R-:W3:Y:S04]  /*143b0*/  LDL.LU R136, [R1+0xd94] ;  /* 0x000d940001887983 */ /* 0x008ee80000300800 */
[----:B------:R-:W4:Y:S04]  /*143c0*/  LDL R10, [R1+0xec] ;  /* 0x0000ec00010a7983 */ /* 0x000f280000100800 */
[----:B------:R-:W4:Y:S01]  /*143d0*/  LDL R11, [R1+0xf0] ;  /* 0x0000f000010b7983 */ /* 0x000f220000100800 */
[----:B--2---:R-:W-:-:S02]  /*143e0*/  PRMT R2, RZ, 0x7610, R2 ;  /* 0x00007610ff027816 */ /* 0x004fc40000000002 */
[----:B----4-:R-:W-:-:S04]  /*143f0*/  @P2 LOP3.LUT R11, R11, R10, RZ, 0x3c, !PT ;  /* 0x0000000a0b0b2212 */ /* 0x010fc800078e3cff */
[----:B------:R-:W-:-:S04]  /*14400*/  @P2 LOP3.LUT R10, R11, R10, RZ, 0x3c, !PT ;  /* 0x0000000a0b0a2212 */ /* 0x000fc800078e3cff */
[----:B------:R-:W-:-:S05]  /*14410*/  @P2 LOP3.LUT R11, R11, R10, RZ, 0x3c, !PT ;  /* 0x0000000a0b0b2212 */ /* 0x000fca00078e3cff */
[----:B------:R-:W2:Y:S04]  /*14420*/  @P2 LDG.E.U16 R2, desc[UR26][R10.64] ;  /* 0x0000001a0a022981 */ /* 0x000ea8000c1e1500 */
[----:B--2---:R2:W-:Y:S04]  /*14430*/  STL [R1+0x490], R2 ;  /* 0x0004900201007387 */ /* 0x0045e80000100800 */
[----:B--2---:R-:W2:Y:S04]  /*14440*/  LDL.LU R2, [R1+0xd90] ;  /* 0x000d900001027983 */ /* 0x004ea80000300800 */
[----:B------:R-:W4:Y:S04]  /*14450*/  LDL R10, [R1+0x12c] ;  /* 0x00012c00010a7983 */ /* 0x000f280000100800 */
[----:B------:R-:W4:Y:S01]  /*14460*/  LDL R11, [R1+0x130] ;  /* 0x00013000010b7983 */ /* 0x000f220000100800 */
[----:B---3--:R-:W-:-:S02]  /*14470*/  PRMT R136, RZ, 0x7610, R136 ;  /* 0x00007610ff887816 */ /* 0x008fc40000000088 */
[----:B----4-:R-:W-:-:S04]  /*14480*/  @P2 LOP3.LUT R11, R11, R10, RZ, 0x3c, !PT ;  /* 0x0000000a0b0b2212 */ /* 0x010fc800078e3cff */
[----:B------:R-:W-:-:S04]  /*14490*/  @P2 LOP3.LUT R10, R11, R10, RZ, 0x3c, !PT ;  /* 0x0000000a0b0a2212 */ /* 0x000fc800078e3cff */
[----:B------:R-:W-:-:S05]  /*144a0*/  @P2 LOP3.LUT R11, R11, R10, RZ, 0x3c, !PT ;  /* 0x0000000a0b0b2212 */ /* 0x000fca00078e3cff */
[----:B------:R-:W3:Y:S04]  /*144b0*/  @P2 LDG.E.U16 R136, desc[UR26][R10.64] ;  /* 0x0000001a0a882981 */ /* 0x000ee8000c1e1500 */
[----:B---3--:R3:W-:Y:S04]  /*144c0*/  STL [R1+0x48c], R136 ;  /* 0x00048c8801007387 */ /* 0x0087e80000100800 */
        /* <DEDUP_REMOVED lines=129> */
[----:B------:R-:W-:-:S02]  /*14ce0*/  PRMT R105, RZ, 0x7610, R105 ;  /* 0x00007610ff697816 */ /* 0x000fc40000000069 */
[----:B----4-:R-:W-:-:S04]  /*14cf0*/  @P2 LOP3.LUT R11, R11, R10, RZ, 0x3c, !PT ;  /* 0x0000000a0b0b2212 */ /* 0x010fc800078e3cff */
[----:B------:R-:W-:-:S04]  /*14d00*/  @P2 LOP3.LUT R10, R11, R10, RZ, 0x3c, !PT ;  /* 0x0000000a0b0a2212 */ /* 0x000fc800078e3cff */
[----:B------:R-:W-:-:S05]  /*14d10*/  @P2 LOP3.LUT R11, R11, R10, RZ, 0x3c, !PT ;  /* 0x0000000a0b0b2212 */ /* 0x000fca00078e3cff */
[----:B------:R4:W2:Y:S04]  /*14d20*/  @P2 LDG.E.U16 R105, desc[UR26][R10.64] ;  /* 0x0000001a0a692981 */ /* 0x0008a8000c1e1500 */
[----:B------:R-:W4:Y:S04]  /*14d30*/  LDL R10, [R1+0x6ec] ;  /* 0x0006ec00010a7983 */ /* 0x000f280000100800 */
[----:B------:R-:W4:Y:S01]  /*14d40*/  LDL R11, [R1+0x6f0] ;  /* 0x0006f000010b7983 */ /* 0x000f220000100800 */
[----:B---3--:R-:W-:Y:S02]  /*14d50*/  PRMT R136, RZ, 0x7610, R136 ;  /* 0x00007610ff887816 */ /* 0x008fe40000000088 */
[----:B----4-:R-:W-:-:S04]  /*14d60*/  @P2 LOP3.LUT R11, R11, R10, RZ, 0x3c, !PT ;  /* 0x0000000a0b0b2212 */ /* 0x010fc800078e3cff */
[----:B------:R-:W-:-:S04]  /*14d70*/  @P2 LOP3.LUT R10, R11, R10, RZ, 0x3c, !PT ;  /* 0x0000000a0b0a2212 */ /* 0x000fc800078e3cff */
[----:B------:R-:W-:-:S05]  /*14d80*/  @P2 LOP3.LUT R11, R11, R10, RZ, 0x3c, !PT ;  /* 0x0000000a0b0b2212 */ /* 0x000fca00078e3cff */
[----:B------:R-:W3:Y:S04]  /*14d90*/  @P2 LDG.E.U16 R136, desc[UR26][R10.64] ;  /* 0x0000001a0a882981 */ /* 0x000ee8000c1e1500 */
[----:B--2---:R2:W-:Y:S04]  /*14da0*/  STL [R1+0x450], R105 ;  /* 0x0004506901007387 */ /* 0x0045e80000100800 */
[----:B--2---:R-:W2:Y:S04]  /*14db0*/  LDL R105, [R1+0x810] ;  /* 0x0008100001697983 */ /* 0x004ea80000100800 */
        /* <DEDUP_REMOVED lines=11> */
[----:B------:R-:W-:Y:S02]  /*14e70*/  PRMT R2, RZ, 0x7610, R2 ;  /* 0x00007610ff027816 */ /* 0x000fe40000000002 */
[----:B----4-:R-:W-:-:S04]  /*14e80*/  @P2 LOP3.LUT R11, R11, R10, RZ, 0x3c, !PT ;  /* 0x0000000a0b0b2212 */ /* 0x010fc800078e3cff */
[----:B------:R-:W-:-:S04]  /*14e90*/  @P2 LOP3.LUT R10, R11, R10, RZ, 0x3c, !PT ;  /* 0x0000000a0b0a2212 */ /* 0x000fc800078e3cff */
[----:B------:R-:W-:-:S05]  /*14ea0*/  @P2 LOP3.LUT R11, R11, R10, RZ, 0x3c, !PT ;  /* 0x0000000a0b0b2212 */ /* 0x000fca00078e3cff */
[----:B------:R-:W4:Y:S04]  /*14eb0*/  @P2 LDG.E.U16 R2, desc[UR26][R10.64] ;  /* 0x0000001a0a022981 */ /* 0x000f28000c1e1500 */
[----:B--2---:R2:W-:Y:S04]  /*14ec0*/  STL [R1+0x448], R89 ;  /* 0x0004485901007387 */ /* 0x0045e80000100800 */
[----:B--2---:R-:W2:Y:S04]  /*14ed0*/  LDL R89, [R1+0x850] ;  /* 0x0008500001597983 */ /* 0x004ea80000100800 */
[----:B----4-:R4:W-:Y:S04]  /*14ee0*/  STL [R1+0x444], R2 ;  /* 0x0004440201007387 */ /* 0x0109e80000100800 */
[----:B----4-:R-:W4:Y:S04]  /*14ef0*/  LDL.LU R2, [R1+0xd4c] ;  /* 0x000d4c0001027983 */ /* 0x010f280000300800 */
[----:B------:R-:W2:Y:S04]  /*14f00*/  LDL R10, [R1+0x74c] ;  /* 0x00074c00010a7983 */ /* 0x000ea80000100800 */
[----:B------:R-:W2:Y:S01]  /*14f10*/  LDL R11, [R1+0x750] ;  /* 0x00075000010b7983 */ /* 0x000ea20000100800 */
[----:B---3--:R-:W-:-:S02]  /*14f20*/  PRMT R136, RZ, 0x7610, R136 ;  /* 0x00007610ff887816 */ /* 0x008fc40000000088 */
[----:B--2---:R-:W-:-:S04]  /*14f30*/  @P2 LOP3.LUT R11, R11, R10, RZ, 0x3c, !PT ;  /* 0x0000000a0b0b2212 */ /* 0x004fc800078e3cff */
[----:B------:R-:W-:-:S04]  /*14f40*/  @P2 LOP3.LUT R10, R11, R10, RZ, 0x3c, !PT ;  /* 0x0000000a0b0a2212 */ /* 0x000fc800078e3cff */
[----:B------:R-:W-:-:S05]  /*14f50*/  @P2 LOP3.LUT R11, R11, R10, RZ, 0x3c, !PT ;  /* 0x0000000a0b0b2212 */ /* 0x000fca00078e3cff */
[----:B------:R-:W2:Y:S04]  /*14f60*/  @P2 LDG.E.U16 R136, desc[UR26][R10.64] ;  /* 0x0000001a0a882981 */ /* 0x000ea8000c1e1500 */
[----:B--2---:R2:W-:Y:S04]  /*14f70*/  STL [R1+0x440], R136 ;  /* 0x0004408801007387 */ /* 0x0045e80000100800 */
[----:B--2---:R-:W2:Y:S04]  /*14f80*/  LDL.LU R136, [R1+0xd48] ;  /* 0x000d480001887983 */ /* 0x004ea80000300800 */
[----:B------:R-:W3:Y:S04]  /*14f90*/  LDL R10, [R1+0x76c] ;  /* 0x00076c00010a7983 */ /* 0x000ee80000100800 */
[----:B------:R-:W3:Y:S01]  /*14fa0*/  LDL R11, [R1+0x770] ;  /* 0x00077000010b7983 */ /* 0x000ee20000100800 */
[----:B----4-:R-:W-:-:S02]  /*14fb0*/  PRMT R2, RZ, 0x7610, R2 ;  /* 0x00007610ff027816 */ /* 0x010fc40000000002 */
[----:B---3--:R-:W-:-:S04]  /*14fc0*/  @P2 LOP3.LUT R11, R11, R10, RZ, 0x3c, !PT ;  /* 0x0000000a0b0b2212 */ /* 0x008fc800078e3cff */
        /* <DEDUP_REMOVED lines=38> */
[----:B------:R-:W4:Y:S01]  /*15230*/  @P2 LDG.E.U16 R136, desc[UR26][R10.64] ;  /* 0x0000001a0a882981 */ /* 0x000f22000c1e1500 */
[----:B---3--:R-:W-:-:S03]  /*15240*/  PRMT R2, RZ, 0x7610, R2 ;  /* 0x00007610ff027816 */ /* 0x008fc60000000002 */
[----:B----4-:R3:W-:Y:S04]  /*15250*/  STL [R1+0x42c], R136 ;  /* 0x00042c8801007387 */ /* 0x0107e80000100800 */
[----:B---3--:R-:W3:Y:S04]  /*15260*/  LDL.LU R136, [R1+0xd38] ;  /* 0x000d380001887983 */ /* 0x008ee80000300800 */
[----:B------:R-:W4:Y:S01]  /*15270*/  LDL R11, [R1+0x80c] ;  /* 0x00080c00010b7983 */ /* 0x000f220000100800 */
[----:B------:R-:W-:-:S03]  /*15280*/  @P2 IMAD.MOV.U32 R10, RZ, RZ, R105 ;  /* 0x000000ffff0a2224 */ /* 0x000fc600078e0069 */
[----:B------:R-:W2:Y:S04]  /*15290*/  LDL R105, [R1+0x1b8] ;  /* 0x0001b80001697983 */ /* 0x000ea80000100800 */
[----:B----4-:R-:W4:Y:S04]  /*152a0*/  @P2 LDG.E.U16 R2, desc[UR26][R10.64] ;  /* 0x0000001a0a022981 */ /* 0x010f28000c1e1500 */
        /* <DEDUP_REMOVED lines=8> */
[----:B------:R-:W2:Y:S01]  /*15330*/  @P2 LDG.E.U16 R136, desc[UR26][R10.64] ;  /* 0x0000001a0a882981 */ /* 0x000ea2000c1e1500 */
[----:B------:R-:W-:-:S03]  /*15340*/  PRMT R86, RZ, 0x7610, R86 ;  /* 0x00007610ff567816 */ /* 0x000fc60000000056 */
[----:B--2---:R2:W-:Y:S04]  /*15350*/  STL [R1+0x424], R136 ;  /* 0x0004248801007387 */ /* 0x0045e80000100800 */
[----:B--2---:R-:W2:Y:S04]  /*15360*/  LDL.LU R136, [R1+0xd30] ;  /* 0x000d300001887983 */ /* 0x004ea80000300800 */
[----:B------:R-:W3:Y:S01]  /*15370*/  LDL R11, [R1+0x84c] ;  /* 0x00084c00010b7983 */ /* 0x000ee20000100800 */
[----:B------:R-:W-:-:S05]  /*15380*/  @P2 IMAD.MOV.U32 R10, RZ, RZ, R89 ;  /* 0x000000ffff0a2224 */ /* 0x000fca00078e0059 */
[----:B---3--:R3:W2:Y:S04]  /*15390*/  @P2 LDG.E.U16 R86, desc[UR26][R10.64] ;  /* 0x0000001a0a562981 */ /* 0x0086a8000c1e1500 */
[----:B------:R-:W3:Y:S04]  /*153a0*/  LDL R10, [R1+0x86c] ;  /* 0x00086c00010a7983 */ /* 0x000ee80000100800 */
[----:B------:R-:W3:Y:S01]  /*153b0*/  LDL R11, [R1+0x870] ;  /* 0x00087000010b7983 */ /* 0x000ee20000100800 */
[----:B----4-:R-:W-:Y:S02]  /*153c0*/  PRMT R2, RZ, 0x7610, R2 ;  /* 0x00007610ff027816 */ /* 0x010fe40000000002 */
[----:B---3--:R-:W-:-:S04]  /*153d0*/  @P2 LOP3.LUT R11, R11, R10, RZ, 0x3c, !PT ;  /* 0x0000000a0b0b2212 */ /* 0x008fc800078e3cff */
[----:B------:R-:W-:-:S04]  /*153e0*/  @P2 LOP3.LUT R10, R11, R10, RZ, 0x3c, !PT ;  /* 0x0000000a0b0a2212 */ /* 0x000fc800078e3cff */
[----:B------:R-:W-:-:S05]  /*153f0*/  @P2 LOP3.LUT R11, R11, R10, RZ, 0x3c, !PT ;  /* 0x0000000a0b0b2212 */ /* 0x000fca00078e3cff */
[----:B------:R-:W3:Y:S04]  /*15400*/  @P2 LDG.E.U16 R2, desc[UR26][R10.64] ;  /* 0x0000001a0a022981 */ /* 0x000ee8000c1e1500 */
[----:B--2---:R2:W-:Y:S04]  /*15410*/  STL [R1+0x420], R86 ;  /* 0x0004205601007387 */ /* 0x0045e80000100800 */
[----:B------:R-:W4:Y:S04]  /*15420*/  LDL R89, [R1+0x298] ;  /* 0x0002980001597983 */ /* 0x000f280000100800 */
[----:B--2---:R-:W2:Y:S04]  /*15430*/  LDL R86, [R1+0x294] ;  /* 0x0002940001567983 */ /* 0x004ea80000100800 */
[----:B---3--:R3:W-:Y:S04]  /*15440*/  STL [R1+0x41c], R2 ;  /* 0x00041c0201007387 */ /* 0x0087e80000100800 */
[----:B---3--:R-:W3:Y:S04]  /*15450*/  LDL.LU R2, [R1+0xd2c] ;  /* 0x000d2c0001027983 */ /* 0x008ee80000300800 */
[----:B------:R-:W2:Y:S04]  /*15460*/  LDL R10, [R1+0x88c] ;  /* 0x00088c00010a7983 */ /* 0x000ea80000100800 */
[----:B------:R-:W2:Y:S01]  /*15470*/  LDL R11, [R1+0x890] ;  /* 0x00089000010b7983 */ /* 0x000ea20000100800 */
[----:B------:R-:W-:-:S02]  /*15480*/  PRMT R136, RZ, 0x7610, R136 ;  /* 0x00007610ff887816 */ /* 0x000fc40000000088 */
[----:B--2---:R-:W-:-:S04]  /*15490*/  @P2 LOP3.LUT R11, R11, R10, RZ, 0x3c, !PT ;  /* 0x0000000a0b0b2212 */ /* 0x004fc800078e3cff */
[----:B------:R-:W-:-:S04]  /*154a0*/  @P2 LOP3.LUT R10, R11, R10, RZ, 0x3c, !PT ;  /* 0x0000000a0b0a2212 */ /* 0x000fc800078e3cff */
[----:B------:R-:W-:-:S05]  /*154b0*/  @P2 LOP3.LUT R11, R11, R10, RZ, 0x3c, !PT ;  /* 0x0000000a0b0b2212 */ /* 0x000fca00078e3cff */
[----:B------:R-:W2:Y:S04]  /*154c0*/  @P2 LDG.E.U16 R136, desc[UR26][R10.64] ;  /* 0x0000001a0a882981 */ /* 0x000ea8000c1e1500 */
[----:B--2---:R2:W-:Y:S04]  /*154d0*/  STL [R1+0x418], R136 ;  /* 0x0004188801007387 */ /* 0x0045e80000100800 */
[----:B--2---:R-:W2:Y:S04]  /*154e0*/  LDL.LU R136, [R1+0xd28] ;  /* 0x000d280001887983 */ /* 0x004ea80000300800 */
        /* <DEDUP_REMOVED lines=11> */
[----:B------:R-:W-:-:S02]  /*155a0*/  PRMT R136, RZ, 0x7610, R136 ;  /* 0x00007610ff887816 */ /* 0x000fc40000000088 */
[----:B---3--:R-:W-:-:S04]  /*155b0*/  @P2 LOP3.LUT R11, R11, R10, RZ, 0x3c, !PT ;  /* 0x0000000a0b0b2212 */ /* 0x008fc800078e3cff */
[----:B------:R-:W-:-:S04]  /*155c0*/  @P2 LOP3.LUT R10, R11, R10, RZ, 0x3c, !PT ;  /* 0x0000000a0b0a2212 */ /* 0x000fc800078e3cff */
[----:B------:R-:W-:-:S05]  /*155d0*/  @P2 LOP3.LUT R11, R11, R10, RZ, 0x3c, !PT ;  /* 0x0000000a0b0b2212 */ /* 0x000fca00078e3cff */
[----:B------:R-:W3:Y:S01]  /*155e0*/  @P2 LDG.E.U16 R136, desc[UR26][R10.64] ;  /* 0x0000001a0a882981 */ /* 0x000ee2000c1e1500 */
[----:B------:R-:W-:-:S03]  /*155f0*/  PRMT R82, RZ, 0x7610, R82 ;  /* 0x00007610ff527816 */ /* 0x000fc60000000052 */
[----:B---3--:R3:W-:Y:S04]  /*15600*/  STL [R1+0x410], R136 ;  /* 0x0004108801007387 */ /* 0x0087e80000100800 */
[----:B---3--:R-:W3:Y:S04]  /*15610*/  LDL.LU R136, [R1+0xd20] ;  /* 0x000d200001887983 */ /* 0x008ee80000300800 */
[----:B------:R-:W2:Y:S01]  /*15620*/  LDL R11, [R1+0x134] ;  /* 0x00013400010b7983 */ /* 0x000ea20000100800 */
[----:B------:R-:W-:-:S05]  /*15630*/  @P2 IMAD.MOV.U32 R10, RZ, RZ, R101 ;  /* 0x000000ffff0a2224 */ /* 0x000fca00078e0065 */
[----:B--2---:R2:W2:Y:S04]  /*15640*/  @P2 LDG.E.U16 R82, desc[UR26][R10.64] ;  /* 0x0000001a0a522981 */ /* 0x0044a8000c1e1500 */
[----:B------:R-:W2:Y:S04]  /*15650*/  LDL R10, [R1+0x174] ;  /* 0x00017400010a7983 */ /* 0x000ea80000100800 */
[----:B------:R-:W2:Y:S01]  /*15660*/  LDL R11, [R1+0x178] ;  /* 0x00017800010b7983 */ /* 0x000ea20000100800 */
[----:B---3--:R-:W-:Y:S02]  /*15670*/  PRMT R136, RZ, 0x7610, R136 ;  /* 0x00007610ff887816 */ /* 0x008fe40000000088 */
[----:B--2---:R-:W-:-:S04]  /*15680*/  @P2 LOP3.LUT R11, R11, R10, RZ, 0x3c, !PT ;  /* 0x0000000a0b0b2212 */ /* 0x004fc800078e3cff */
[----:B------:R-:W-:-:S04]  /*15690*/  @P2 LOP3.LUT R10, R11, R10, RZ, 0x3c, !PT ;  /* 0x0000000a0b0a2212 */ /* 0x000fc800078e3cff */
[----:B------:R-:W-:-:S05]  /*156a0*/  @P2 LOP3.LUT R11, R11, R10, RZ, 0x3c, !PT ;  /* 0x0000000a0b0b2212 */ /* 0x000fca00078e3cff */
[----:B------:R-:W2:Y:S04]  /*156b0*/  @P2 LDG.E.U16 R136, desc[UR26][R10.64] ;  /* 0x0000001a0a882981 */ /* 0x000ea8000c1e1500 */
[----:B------:R3:W-:Y:S04]  /*156c0*/  STL [R1+0x40c], R82 ;  /* 0x00040c5201007387 */ /* 0x0007e80000100800 */
[----:B------:R-:W4:Y:S04]  /*156d0*/  LDL R101, [R1+0x618] ;  /* 0x0006180001657983 */ /* 0x000f280000100800 */
[----:B---3--:R-:W3:Y:S04]  /*156e0*/  LDL R82, [R1+0x614] ;  /* 0x0006140001527983 */ /* 0x008ee80000100800 */
[----:B--2---:R2:W-:Y:S04]  /*156f0*/  STL [R1+0x408], R136 ;  /* 0x0004088801007387 */ /* 0x0045e80000100800 */
[----:B--2---:R-:W2:Y:S04]  /*15700*/  LDL.LU R136, [R1+0xd1c] ;  /* 0x000d1c0001887983 */ /* 0x004ea80000300800 */
[----:B------:R-:W2:Y:S01]  /*15710*/  LDL R11, [R1+0x1b4] ;  /* 0x0001b400010b7983 */ /* 0x000ea20000100800 */
[----:B------:R-:W-:Y:S01]  /*15720*/  PRMT R2, RZ, 0x7610, R2 ;  /* 0x00007610ff027816 */ /* 0x000fe20000000002 */
[----:B------:R-:W-:-:S02]  /*15730*/  @P2 IMAD.MOV.U32 R10, RZ, RZ, R105 ;  /* 0x000000ffff0a2224 */ /* 0x000fc400078e0069 */
[----:B------:R-:W3:Y:S04]  /*15740*/  LDL R105, [R1+0x634] ;  /* 0x0006340001697983 */ /* 0x000ee80000100800 */
[----:B--2---:R-:W2:Y:S04]  /*15750*/  @P2 LDG.E.U16 R2, desc[UR26][R10.64] ;  /* 0x0000001a0a022981 */ /* 0x004ea8000c1e1500 */
[----:B--2---:R2:W-:Y:S04]  /*15760*/  STL [R1+0x404], R2 ;  /* 0x0004040201007387 */ /* 0x0045e80000100800 */
[----:B--2---:R-:W2:Y:S04]  /*15770*/  LDL.LU R2, [R1+0xd18] ;  /* 0x000d180001027983 */ /* 0x004ea80000300800 */
        /* <DEDUP_REMOVED lines=11> */
[----:B------:R-:W-:-:S02]  /*15830*/  PRMT R2, RZ, 0x7610, R2 ;  /* 0x00007610ff027816 */ /* 0x000fc40000000002 */
[----:B--2---:R-:W-:-:S04]  /*15840*/  @P2 LOP3.LUT R11, R11, R10, RZ, 0x3c, !PT ;  /* 0x0000000a0b0b2212 */ /* 0x004fc800078e3cff */
[----:B------:R-:W-:-:S04]  /*15850*/  @P2 LOP3.LUT R10, R11, R10, RZ, 0x3c, !PT ;  /* 0x0000000a0b0a2212 */ /* 0x000fc800078e3cff */
[----:B------:R-:W-:Y:S02]  /*15860*/  @P2 LOP3.LUT R11, R11, R10, RZ, 0x3c, !PT ;  /* 0x0000000a0b0b2212 */ /* 0x000fe400078e3cff */
[----:B------:R-:W-:-:S03]  /*15870*/  PRMT R136, RZ, 0x7610, R136 ;  /* 0x00007610ff887816 */ /* 0x000fc60000000088 */
[----:B------:R4:W2:Y:S02]  /*15880*/  @P2 LDG.E.U16 R2, desc[UR26][R10.64] ;  /* 0x0000001a0a022981 */ /* 0x0008a4000c1e1500 */
[----:B----4-:R-:W-:Y:S02]  /*15890*/  @P2 IMAD.MOV.U32 R10, RZ, RZ, R89 ;  /* 0x000000ffff0a2224 */ /* 0x010fe400078e0059 */
[----:B------:R-:W-:-:S05]  /*158a0*/  @P2 IMAD.MOV.U32 R11, RZ, RZ, R86 ;  /* 0x000000ffff0b2224 */ /* 0x000fca00078e0056 */
[----:B------:R-:W4:Y:S04]  /*158b0*/  @P2 LDG.E.U16 R136, desc[UR26][R10.64] ;  /* 0x0000001a0a882981 */ /* 0x000f28000c1e1500 */
[----:B--2---:R2:W-:Y:S04]  /*158c0*/  STL [R1+0x3fc], R2 ;  /* 0x0003fc0201007387 */ /* 0x0045e80000100800 */
[----:B--2---:R-:W2:Y:S04]  /*158d0*/  LDL.LU R2, [R1+0xd10] ;  /* 0x000d100001027983 */ /* 0x004ea80000300800 */
[----:B------:R-:W2:Y:S04]  /*158e0*/  LDL R86, [R1+0x674] ;  /* 0x0006740001567983 */ /* 0x000ea80000100800 */
[----:B------:R-:W2:Y:S04]  /*158f0*/  LDL R89, [R1+0x678] ;  /* 0x0006780001597983 */ /* 0x000ea80000100800 */
[----:B----4-:R4:W-:Y:S04]  /*15900*/  STL [R1+0x214], R136 ;  /* 0x0002148801007387 */ /* 0x0109e80000100800 */
[----:B----4-:R-:W4:Y:S04]  /*15910*/  LDL.LU R136, [R1+0xd0c] ;  /* 0x000d0c0001887983 */ /* 0x010f280000300800 */
[----:B------:R-:W2:Y:S01]  /*15920*/  LDL R11, [R1+0x2d4] ;  /* 0x0002d400010b7983 */ /* 0x000ea20000100800 */
[----:B------:R-:W-:Y:S01]  /*15930*/  PRMT R93, RZ, 0x7610, R93 ;  /* 0x00007610ff5d7816 */ /* 0x000fe2000000005d */
[----:B----4-:R-:W-:-:S02]  /*15940*/  @P2 IMAD.MOV.U32 R10, RZ, RZ, R136 ;  /* 0x000000ffff0a2224 */ /* 0x010fc400078e0088 */
[----:B------:R-:W4:Y:S04]  /*15950*/  LDL.LU R136, [R1+0xd08] ;  /* 0x000d080001887983 */ /* 0x000f280000300800 */
[----:B--2---:R2:W3:Y:S04]  /*15960*/  @P2 LDG.E.U16 R93, desc[UR26][R10.64] ;  /* 0x0000001a0a5d2981 */ /* 0x0044e8000c1e1500 */
[----:B------:R-:W4:Y:S01]  /*15970*/  LDL R11, [R1+0x5d4] ;  /* 0x0005d400010b7983 */ /* 0x000f220000100800 */
[----:B------:R-:W-:Y:S01]  /*15980*/  PRMT R97, RZ, 0x7610, R97 ;  /* 0x00007610ff617816 */ /* 0x000fe20000000061 */
[----:B--2---:R-:W-:-:S02]  /*15990*/  @P2 IMAD.MOV.U32 R10, RZ, RZ, R2 ;  /* 0x000000ffff0a2224 */ /* 0x004fc400078e0002 */
[----:B---3--:R2:W-:Y:S04]  /*159a0*/  STL [R1+0x210], R93 ;  /* 0x0002105d01007387 */ /* 0x0085e80000100800 */
[----:B--2---:R-:W2:Y:S04]  /*159b0*/  LDL R93, [R1+0x694] ;  /* 0x00069400015d7983 */ /* 0x004ea80000100800 */
[----:B------:R-:W3:Y:S04]  /*159c0*/  LDL.LU R2, [R1+0xd04] ;  /* 0x000d040001027983 */ /* 0x000ee80000300800 */
[----:B----4-:R4:W2:Y:S04]  /*159d0*/  @P2 LDG.E.U16 R97, desc[UR26][R10.64] ;  /* 0x0000001a0a612981 */ /* 0x0108a8000c1e1500 */
[----:B------:R-:W4:Y:S04]  /*159e0*/  LDL R10, [R1+0x5f4] ;  /* 0x0005f400010a7983 */ /* 0x000f280000100800 */
[----:B------:R-:W4:Y:S01]  /*159f0*/  LDL R11, [R1+0x5f8] ;  /* 0x0005f800010b7983 */ /* 0x000f220000100800 */
[----:B------:R-:W-:-:S02]  /*15a00*/  PRMT R3, RZ, 0x7610, R3 ;  /* 0x00007610ff037816 */ /* 0x000fc40000000003 */
[----:B------:R-:W-:Y:S02]  /*15a10*/  PRMT R78, RZ, 0x7610, R78 ;  /* 0x00007610ff4e7816 */ /* 0x000fe4000000004e */
[----:B----4-:R-:W-:-:S04]  /*15a20*/  @P2 LOP3.LUT R11, R11, R10, RZ, 0x3c, !PT ;  /* 0x0000000a0b0b2212 */ /* 0x010fc800078e3cff */
[----:B------:R-:W-:-:S04]  /*15a30*/  @P2 LOP3.LUT R10, R11, R10, RZ, 0x3c, !PT ;  /* 0x0000000a0b0a2212 */ /* 0x000fc800078e3cff */
[----:B------:R-:W-:-:S05]  /*15a40*/  @P2 LOP3.LUT R11, R11, R10, RZ, 0x3c, !PT ;  /* 0x0000000a0b0b2212 */ /* 0x000fca00078e3cff */
[----:B------:R4:W3:Y:S02]  /*15a50*/  @P2 LDG.E.U16 R3, desc[UR26][R10.64] ;  /* 0x0000001a0a032981 */ /* 0x0008e4000c1e1500 */
[----:B----4-:R-:W-:Y:S02]  /*15a60*/  @P2 IMAD.MOV.U32 R10, RZ, RZ, R101 ;  /* 0x000000ffff0a2224 */ /* 0x010fe400078e0065 */
[----:B------:R-:W-:-:S05]  /*15a70*/  @P2 IMAD.MOV.U32 R11, RZ, RZ, R82 ;  /* 0x000000ffff0b2224 */ /* 0x000fca00078e0052 */
[----:B------:R4:W3:Y:S04]  /*15a80*/  @P2 LDG.E.U16 R78, desc[UR26][R10.64] ;  /* 0x0000001a0a4e2981 */ /* 0x0008e8000c1e1500 */
[----:B--2---:R2:W-:Y:S01]  /*15a90*/  STL [R1+0x20c], R97 ;  /* 0x00020c6101007387 */ /* 0x0045e20000100800 */
[----:B----4-:R-:W-:-:S03]  /*15aa0*/  @P2 IMAD.MOV.U32 R10, RZ, RZ, R134 ;  /* 0x000000ffff0a2224 */ /* 0x010fc600078e0086 */
[----:B--2---:R-:W2:Y:S04]  /*15ab0*/  LDL R97, [R1+0x6b4] ;  /* 0x0006b40001617983 */ /* 0x004ea80000100800 */
[----:B---3--:R3:W-:Y:S04]  /*15ac0*/  STL [R1+0x208], R3 ;  /* 0x0002080301007387 */ /* 0x0087e80000100800 */
[----:B---3--:R-:W3:Y:S04]  /*15ad0*/  LDL R3, [R1+0x6d8] ;  /* 0x0006d80001037983 */ /* 0x008ee80000100800 */
[----:B------:R4:W-:Y:S04]  /*15ae0*/  STL [R1+0x204], R78 ;  /* 0x0002044e01007387 */ /* 0x0009e80000100800 */
[----:B------:R-:W2:Y:S04]  /*15af0*/  LDL R101, [R1+0x6f8] ;  /* 0x0006f80001657983 */ /* 0x000ea80000100800 */
[----:B----4-:R-:W4:Y:S04]  /*15b00*/  LDL R78, [R1+0x6f4] ;  /* 0x0006f400014e7983 */ /* 0x010f280000100800 */
[----:B------:R-:W2:Y:S01]  /*15b10*/  LDL.LU R134, [R1+0xd00] ;  /* 0x000d000001867983 */ /* 0x000ea20000300800 */
[----:B------:R-:W-:Y:S01]  /*15b20*/  PRMT R136, RZ, 0x7610, R136 ;  /* 0x00007610ff887816 */ /* 0x000fe20000000088 */
[----:B------:R-:W-:-:S05]  /*15b30*/  @P2 IMAD.MOV.U32 R11, RZ, RZ, R105 ;  /* 0x000000ffff0b2224 */ /* 0x000fca00078e0069 */
[----:B------:R0:W3:Y:S01]  /*15b40*/  @P2 LDG.E.U16 R136, desc[UR26][R10.64] ;  /* 0x0000001a0a882981 */ /* 0x0000e2000c1e1500 */
[----:B------:R-:W-:Y:S02]  /*15b50*/  PRMT R2, RZ, 0x7610, R2 ;  /* 0x00007610ff027816 */ /* 0x000fe40000000002 */
[----:B------:R-:W-:Y:S01]  /*15b60*/  PRMT R135, RZ, 0x7610, R135 ;  /* 0x00007610ff877816 */ /* 0x000fe20000000087 */
[----:B0-----:R-:W-:Y:S02]  /*15b70*/  @P2 IMAD.MOV.U32 R10, RZ, RZ, R131 ;  /* 0x000000ffff0a2224 */ /* 0x001fe400078e0083 */
[----:B------:R-:W-:-:S05]  /*15b80*/  @P2 IMAD.MOV.U32 R11, RZ, RZ, R133 ;  /* 0x000000ffff0b2224 */ /* 0x000fca00078e0085 */
[----:B------:R0:W4:Y:S02]  /*15b90*/  @P2 LDG.E.U16 R2, desc[UR26][R10.64] ;  /* 0x0000001a0a022981 */ /* 0x000124000c1e1500 */
[----:B0-----:R-:W-:Y:S02]  /*15ba0*/  @P2 IMAD.MOV.U32 R10, RZ, RZ, R89 ;  /* 0x000000ffff0a2224 */ /* 0x001fe400078e0059 */
[----:B------:R-:W-:-:S05]  /*15bb0*/  @P2 IMAD.MOV.U32 R11, RZ, RZ, R86 ;  /* 0x000000ffff0b2224 */ /* 0x000fca00078e0056 */
[----:B------:R0:W4:Y:S02]  /*15bc0*/  @P2 LDG.E.U16 R135, desc[UR26][R10.64] ;  /* 0x0000001a0a872981 */ /* 0x000124000c1e1500 */
[----:B0-----:R-:W-:Y:S02]  /*15bd0*/  @P2 IMAD.MOV.U32 R10, RZ, RZ, R129 ;  /* 0x000000ffff0a2224 */ /* 0x001fe400078e0081 */
[----:B------:R-:W-:Y:S01]  /*15be0*/  @P2 IMAD.MOV.U32 R11, RZ, RZ, R93 ;  /* 0x000000ffff0b2224 */ /* 0x000fe200078e005d */
[----:B--2---:R-:W-:-:S06]  /*15bf0*/  PRMT R134, RZ, 0x7610, R134 ;  /* 0x00007610ff867816 */ /* 0x004fcc0000000086 */
[----:B------:R0:W2:Y:S04]  /*15c00*/  @P2 LDG.E.U16 R134, desc[UR26][R10.64] ;  /* 0x0000001a0a862981 */ /* 0x0000a8000c1e1500 */
[----:B---3--:R3:W-:Y:S04]  /*15c10*/  STL [R1+0xbb8], R136 ;  /* 0x000bb88801007387 */ /* 0x0087e80000100800 */
[----:B---3--:R-:W3:Y:S04]  /*15c20*/  LDL R136, [R1+0x6d4] ;  /* 0x0006d40001887983 */ /* 0x008ee80000100800 */
[----:B------:R-:W3:Y:S04]  /*15c30*/  LDL.LU R133, [R1+0xcfc] ;  /* 0x000cfc0001857983 */ /* 0x000ee80000300800 */
[----:B------:R-:W3:Y:S04]  /*15c40*/  LDL.LU R131, [R1+0xcf8] ;  /* 0x000cf80001837983 */ /* 0x000ee80000300800 */
[----:B------:R-:W3:Y:S04]  /*15c50*/  LDL R82, [R1+0x714] ;  /* 0x0007140001527983 */ /* 0x000ee80000100800 */
[----:B------:R-:W3:Y:S04]  /*15c60*/  LDL R105, [R1+0x718] ;  /* 0x0007180001697983 */ /* 0x000ee80000100800 */
[----:B----4-:R-:W-:Y:S04]  /*15c70*/  STL [R1+0xbbc], R2 ;  /* 0x000bbc0201007387 */ /* 0x010fe80000100800 */
[----:B------:R-:W4:Y:S04]  /*15c80*/  LDL R86, [R1+0x734] ;  /* 0x0007340001567983 */ /* 0x000f280000100800 */
[----:B------:R1:W-:Y:S04]  /*15c90*/  STL [R1+0xbc0], R135 ;  /* 0x000bc08701007387 */ /* 0x0003e80000100800 */
[----:B------:R-:W4:Y:S01]  /*15ca0*/  LDL.LU R129, [R1+0xcf4] ;  /* 0x000cf40001817983 */ /* 0x000f220000300800 */
[----:B0-----:R-:W-:-:S03]  /*15cb0*/  @P2 IMAD.MOV.U32 R10, RZ, RZ, R127 ;  /* 0x000000ffff0a2224 */ /* 0x001fc600078e007f */
[----:B------:R-:W4:Y:S04]  /*15cc0*/  LDL R89, [R1+0x754] ;  /* 0x0007540001597983 */ /* 0x000f280000100800 */
[----:B--2---:R0:W-:Y:S04]  /*15cd0*/  STL [R1+0xbc4], R134 ;  /* 0x000bc48601007387 */ /* 0x0041e80000100800 */
[----:B------:R-:W2:Y:S01]  /*15ce0*/  LDL.LU R127, [R1+0xcf0] ;  /* 0x000cf000017f7983 */ /* 0x000ea20000300800 */
[----:B------:R-:W-:-:S03]  /*15cf0*/  @P2 IMAD.MOV.U32 R11, RZ, RZ, R97 ;  /* 0x000000ffff0b2224 */ /* 0x000fc600078e0061 */
[----:B------:R-:W2:Y:S04]  /*15d00*/  LDL R93, [R1+0x774] ;  /* 0x00077400015d7983 */ /* 0x000ea80000100800 */
[----:B------:R-:W2:Y:S01]  /*15d10*/  LDL R97, [R1+0x778] ;  /* 0x0007780001617983 */ /* 0x000ea20000100800 */
[----:B---3--:R-:W-:Y:S02]  /*15d20*/  PRMT R133, RZ, 0x7610, R133 ;  /* 0x00007610ff857816 */ /* 0x008fe40000000085 */
[----:B------:R-:W-:-:S04]  /*15d30*/  PRMT R131, RZ, 0x7610, R131 ;  /* 0x00007610ff837816 */ /* 0x000fc80000000083 */
[----:B------:R3:W2:Y:S01]  /*15d40*/  @P2 LDG.E.U16 R133, desc[UR26][R10.64] ;  /* 0x0000001a0a852981 */ /* 0x0006a2000c1e1500 */
[----:B------:R-:W-:Y:S01]  /*15d50*/  PRMT R130, RZ, 0x7610, R130 ;  /* 0x00007610ff827816 */ /* 0x000fe20000000082 */
[----:B---3--:R-:W-:Y:S02]  /*15d60*/  @P2 IMAD.MOV.U32 R10, RZ, RZ, R3 ;  /* 0x000000ffff0a2224 */ /* 0x008fe400078e0003 */
[----:B------:R-:W-:-:S05]  /*15d70*/  @P2 IMAD.MOV.U32 R11, RZ, RZ, R136 ;  /* 0x000000ffff0b2224 */ /* 0x000fca00078e0088 */
[----:B------:R3:W2:Y:S01]  /*15d80*/  @P2 LDG.E.U16 R131, desc[UR26][R10.64] ;  /* 0x0000001a0a832981 */ /* 0x0006a2000c1e1500 */
[----:B----4-:R-:W-:Y:S01]  /*15d90*/  PRMT R129, RZ, 0x7610, R129 ;  /* 0x00007610ff817816 */ /* 0x010fe20000000081 */
[----:B---3--:R-:W-:Y:S02]  /*15da0*/  @P2 IMAD.MOV.U32 R10, RZ, RZ, R101 ;  /* 0x000000ffff0a2224 */ /* 0x008fe400078e0065 */
[----:B------:R-:W-:-:S05]  /*15db0*/  @P2 IMAD.MOV.U32 R11, RZ, RZ, R78 ;  /* 0x000000ffff0b2224 */ /* 0x000fca00078e004e */
[----:B------:R3:W4:Y:S02]  /*15dc0*/  @P2 LDG.E.U16 R130, desc[UR26][R10.64] ;  /* 0x0000001a0a822981 */ /* 0x000724000c1e1500 */
[----:B---3--:R-:W-:Y:S02]  /*15dd0*/  @P2 IMAD.MOV.U32 R10, RZ, RZ, R105 ;  /* 0x000000ffff0a2224 */ /* 0x008fe400078e0069 */
[----:B------:R-:W-:-:S05]  /*15de0*/  @P2 IMAD.MOV.U32 R11, RZ, RZ, R82 ;  /* 0x000000ffff0b2224 */ /* 0x000fca00078e0052 */
[----:B------:R3:W4:Y:S02]  /*15df0*/  @P2 LDG.E.U16 R129, desc[UR26][R10.64] ;  /* 0x0000001a0a812981 */ /* 0x000724000c1e1500 */
[----:B---3--:R-:W-:Y:S02]  /*15e00*/  @P2 IMAD.MOV.U32 R10, RZ, RZ, R124 ;  /* 0x000000ffff0a2224 */ /* 0x008fe400078e007c */
[----:B------:R-:W-:Y:S01]  /*15e10*/  @P2 IMAD.MOV.U32 R11, RZ, RZ, R86 ;  /* 0x000000ffff0b2224 */ /* 0x000fe200078e0056 */
[----:B--2---:R-:W-:-:S06]  /*15e20*/  PRMT R127, RZ, 0x7610, R127 ;  /* 0x00007610ff7f7816 */ /* 0x004fcc000000007f */
[----:B------:R2:W3:Y:S01]  /*15e30*/  @P2 LDG.E.U16 R127, desc[UR26][R10.64] ;  /* 0x0000001a0a7f2981 */ /* 0x0004e2000c1e1500 */
[----:B------:R-:W-:Y:S01]  /*15e40*/  PRMT R125, RZ, 0x7610, R125 ;  /* 0x00007610ff7d7816 */ /* 0x000fe2000000007d */
[----:B--2---:R-:W-:Y:S02]  /*15e50*/  @P2 IMAD.MOV.U32 R10, RZ, RZ, R123 ;  /* 0x000000ffff0a2224 */ /* 0x004fe400078e007b */
[----:B------:R-:W-:-:S05]  /*15e60*/  @P2 IMAD.MOV.U32 R11, RZ, RZ, R89 ;  /* 0x000000ffff0b2224 */ /* 0x000fca00078e0059 */
[----:B------:R2:W3:Y:S02]  /*15e70*/  @P2 LDG.E.U16 R126, desc[UR26][R10.64] ;  /* 0x0000001a0a7e2981 */ /* 0x0004e4000c1e1500 */
[----:B--2---:R-:W-:Y:S02]  /*15e80*/  @P2 IMAD.MOV.U32 R10, RZ, RZ, R97 ;  /* 0x000000ffff0a2224 */ /* 0x004fe400078e0061 */
[----:B------:R-:W-:-:S05]  /*15e90*/  @P2 IMAD.MOV.U32 R11, RZ, RZ, R93 ;  /* 0x000000ffff0b2224 */ /* 0x000fca00078e005d */
[----:B------:R2:W3:Y:S04]  /*15ea0*/  @P2 LDG.E.U16 R125, desc[UR26][R10.64] ;  /* 0x0000001a0a7d2981 */ /* 0x0004e8000c1e1500 */
[----:B------:R-:W-:Y:S04]  /*15eb0*/  STL [R1+0xbc8], R133 ;  /* 0x000bc88501007387 */ /* 0x000fe80000100800 */
[----:B------:R0:W-:Y:S04]  /*15ec0*/  STL [R1+0xbcc], R131 ;  /* 0x000bcc8301007387 */ /* 0x0001e80000100800 */
[----:B------:R-:W3:Y:S04]  /*15ed0*/  LDL R101, [R1+0x794] ;  /* 0x0007940001657983 */ /* 0x000ee80000100800 */
[----:B-1----:R-:W3:Y:S04]  /*15ee0*/  LDL R135, [R1+0x7b4] ;  /* 0x0007b40001877983 */ /* 0x002ee80000100800 */
[----:B------:R-:W3:Y:S04]  /*15ef0*/  LDL R2, [R1+0x7b8] ;  /* 0x0007b80001027983 */ /* 0x000ee80000100800 */
[----:B----4-:R-:W-:Y:S04]  /*15f00*/  STL [R1+0xbd0], R130 ;  /* 0x000bd08201007387 */ /* 0x010fe80000100800 */
[----:B------:R-:W4:Y:S04]  /*15f10*/  LDL R82, [R1+0x7d4] ;  /* 0x0007d40001527983 */ /* 0x000f280000100800 */
[----:B------:R-:W4:Y:S04]  /*15f20*/  LDL R105, [R1+0x7d8] ;  /* 0x0007d80001697983 */ /* 0x000f280000100800 */
[----:B------:R-:W-:Y:S04]  /*15f30*/  STL [R1+0xbd4], R129 ;  /* 0x000bd48101007387 */ /* 0x000fe80000100800 */
[----:B------:R-:W4:Y:S04]  /*15f40*/  LDL.LU R124, [R1+0xcec] ;  /* 0x000cec00017c7983 */ /* 0x000f280000300800 */
[----:B------:R-:W4:Y:S04]  /*15f50*/  LDL R86, [R1+0x7f4] ;  /* 0x0007f40001567983 */ /* 0x000f280000100800 */
[----:B---3--:R-:W-:Y:S04]  /*15f60*/  STL [R1+0xbd8], R127 ;  /* 0x000bd87f01007387 */ /* 0x008fe80000100800 */
[----:B------:R-:W3:Y:S01]  /*15f70*/  LDL.LU R123, [R1+0xce8] ;  /* 0x000ce800017b7983 */ /* 0x000ee20000300800 */
[----:B--2---:R-:W-:-:S03]  /*15f80*/  @P2 IMAD.MOV.U32 R10, RZ, RZ, R119 ;  /* 0x000000ffff0a2224 */ /* 0x004fc600078e0077 */
[----:B------:R-:W2:Y:S04]  /*15f90*/  LDL R136, [R1+0x814] ;  /* 0x0008140001887983 */ /* 0x000ea80000100800 */
[----:B------:R-:W2:Y:S04]  /*15fa0*/  LDL R89, [R1+0x818] ;  /* 0x0008180001597983 */ /* 0x000ea80000100800 */
[----:B------:R-:W-:Y:S04]  /*15fb0*/  STL [R1+0xbdc], R126 ;  /* 0x000bdc7e01007387 */ /* 0x000fe80000100800 */
[----:B------:R-:W2:Y:S04]  /*15fc0*/  LDL R3, [R1+0x834] ;  /* 0x0008340001037983 */ /* 0x000ea80000100800 */
[----:B------:R-:W2:Y:S04]  /*15fd0*/  LDL R78, [R1+0x838] ;  /* 0x00083800014e7983 */ /* 0x000ea80000100800 */
[----:B------:R-:W2:Y:S04]  /*15fe0*/  LDL R93, [R1+0x854] ;  /* 0x00085400015d7983 */ /* 0x000ea80000100800 */
[----:B------:R-:W2:Y:S04]  /*15ff0*/  LDL R97, [R1+0x858] ;  /* 0x0008580001617983 */ /* 0x000ea80000100800 */
[----:B------:R-:W-:Y:S04]  /*16000*/  STL [R1+0xbe0], R125 ;  /* 0x000be07d01007387 */ /* 0x000fe80000100800 */
[----:B------:R-:W2:Y:S01]  /*16010*/  LDL.LU R119, [R1+0xce4] ;  /* 0x000ce40001777983 */ /* 0x000ea20000300800 */
[----:B------:R-:W-:Y:S01]  /*16020*/  @P2 IMAD.MOV.U32 R11, RZ, RZ, R101 ;  /* 0x000000ffff0b2224 */ /* 0x000fe200078e0065 */
[----:B------:R-:W-:-:S02]  /*16030*/  PRMT R121, RZ, 0x7610, R121 ;  /* 0x00007610ff797816 */ /* 0x000fc40000000079 */
[----:B------:R-:W2:Y:S01]  /*16040*/  LDL R101, [R1+0x874] ;  /* 0x0008740001657983 */ /* 0x000ea20000100800 */
[----:B----4-:R-:W-:-:S06]  /*16050*/  PRMT R124, RZ, 0x7610, R124 ;  /* 0x00007610ff7c7816 */ /* 0x010fcc000000007c */
[----:B------:R1:W4:Y:S02]  /*16060*/  @P2 LDG.E.U16 R124, desc[UR26][R10.64] ;  /* 0x0000001a0a7c2981 */ /* 0x000324000c1e1500 */
[----:B-1----:R-:W-:Y:S02]  /*16070*/  @P2 IMAD.MOV.U32 R10, RZ, RZ, R2 ;  /* 0x000000ffff0a2224 */ /* 0x002fe400078e0002 */
[----:B------:R-:W-:Y:S01]  /*16080*/  @P2 IMAD.MOV.U32 R11, RZ, RZ, R135 ;  /* 0x000000ffff0b2224 */ /* 0x000fe200078e0087 */
[----:B------:R-:W-:Y:S02]  /*16090*/  PRMT R120, RZ, 0x7610, R120 ;  /* 0x00007610ff787816 */ /* 0x000fe40000000078 */
[----:B---3--:R-:W-:-:S06]  /*160a0*/  PRMT R123, RZ, 0x7610, R123 ;  /* 0x00007610ff7b7816 */ /* 0x008fcc000000007b */
[----:B------:R1:W3:Y:S02]  /*160b0*/  @P2 LDG.E.U16 R123, desc[UR26][R10.64] ;  /* 0x0000001a0a7b2981 */ /* 0x0002e4000c1e1500 */
[----:B-1----:R-:W-:Y:S02]  /*160c0*/  @P2 IMAD.MOV.U32 R10, RZ, RZ, R105 ;  /* 0x000000ffff0a2224 */ /* 0x002fe400078e0069 */
[----:B------:R-:W-:-:S05]  /*160d0*/  @P2 IMAD.MOV.U32 R11, RZ, RZ, R82 ;  /* 0x000000ffff0b2224 */ /* 0x000fca00078e0052 */
[----:B------:R1:W3:Y:S02]  /*160e0*/  @P2 LDG.E.U16 R121, desc[UR26][R10.64] ;  /* 0x0000001a0a792981 */ /* 0x0002e4000c1e1500 */
[----:B-1----:R-:W-:Y:S02]  /*160f0*/  @P2 IMAD.MOV.U32 R10, RZ, RZ, R115 ;  /* 0x000000ffff0a2224 */ /* 0x002fe400078e0073 */
[----:B------:R-:W-:-:S05]  /*16100*/  @P2 IMAD.MOV.U32 R11, RZ, RZ, R86 ;  /* 0x000000ffff0b2224 */ /* 0x000fca00078e0056 */
[----:B------:R1:W3:Y:S01]  /*16110*/  @P2 LDG.E.U16 R120, desc[UR26][R10.64] ;  /* 0x0000001a0a782981 */ /* 0x0002e2000c1e1500 */
[----:B--2---:R-:W-:Y:S02]  /*16120*/  PRMT R119, RZ, 0x7610, R119 ;  /* 0x00007610ff777816 */ /* 0x004fe40000000077 */
[----:B------:R-:W-:Y:S01]  /*16130*/  PRMT R118, RZ, 0x7610, R118 ;  /* 0x00007610ff767816 */ /* 0x000fe20000000076 */
[----:B-1----:R-:W-:Y:S02]  /*16140*/  @P2 IMAD.MOV.U32 R10, RZ, RZ, R89 ;  /* 0x000000ffff0a2224 */ /* 0x002fe400078e0059 */
[----:B------:R-:W-:-:S05]  /*16150*/  @P2 IMAD.MOV.U32 R11, RZ, RZ, R136 ;  /* 0x000000ffff0b2224 */ /* 0x000fca00078e0088 */
[----:B------:R1:W2:Y:S01]  /*16160*/  @P2 LDG.E.U16 R119, desc[UR26][R10.64] ;  /* 0x0000001a0a772981 */ /* 0x0002a2000c1e1500 */
[----:B------:R-:W-:Y:S01]  /*16170*/  PRMT R117, RZ, 0x7610, R117 ;  /* 0x00007610ff757816 */ /* 0x000fe20000000075 */
[----:B-1----:R-:W-:Y:S02]  /*16180*/  @P2 IMAD.MOV.U32 R10, RZ, RZ, R78 ;  /* 0x000000ffff0a2224 */ /* 0x002fe400078e004e */
[----:B------:R-:W-:-:S05]  /*16190*/  @P2 IMAD.MOV.U32 R11, RZ, RZ, R3 ;  /* 0x000000ffff0b2224 */ /* 0x000fca00078e0003 */
[----:B------:R1:W2:Y:S02]  /*161a0*/  @P2 LDG.E.U16 R118, desc[UR26][R10.64] ;  /* 0x0000001a0a762981 */ /* 0x0002a4000c1e1500 */
[----:B-1----:R-:W-:Y:S02]  /*161b0*/  @P2 IMAD.MOV.U32 R10, RZ, RZ, R97 ;  /* 0x000000ffff0a2224 */ /* 0x002fe400078e0061 */
[----:B------:R-:W-:-:S05]  /*161c0*/  @P2 IMAD.MOV.U32 R11, RZ, RZ, R93 ;  /* 0x000000ffff0b2224 */ /* 0x000fca00078e005d */
[----:B------:R1:W2:Y:S04]  /*161d0*/  @P2 LDG.E.U16 R117, desc[UR26][R10.64] ;  /* 0x0000001a0a752981 */ /* 0x0002a8000c1e1500 */
[----:B----4-:R-:W-:Y:S04]  /*161e0*/  STL [R1+0xbe4], R124 ;  /* 0x000be47c01007387 */ /* 0x010fe80000100800 */
[----:B---3--:R-:W-:Y:S04]  /*161f0*/  STL [R1+0xbe8], R123 ;  /* 0x000be87b01007387 */ /* 0x008fe80000100800 */
[----:B------:R-:W3:Y:S04]  /*16200*/  LDL R105, [R1+0x894] ;  /* 0x0008940001697983 */ /* 0x000ee80000100800 */
[----:B------:R-:W-:Y:S04]  /*16210*/  STL [R1+0xbec], R121 ;  /* 0x000bec7901007387 */ /* 0x000fe80000100800 */
[----:B------:R-:W4:Y:S04]  /*16220*/  LDL.LU R115, [R1+0xce0] ;  /* 0x000ce00001737983 */ /* 0x000f280000300800 */
[----:B------:R-:W3:Y:S04]  /*16230*/  LDL R82, [R1+0xbc] ;  /* 0x0000bc0001527983 */ /* 0x000ee80000100800 */
[----:B------:R-:W3:Y:S04]  /*16240*/  LDL R86, [R1+0xc0] ;  /* 0x0000c00001567983 */ /* 0x000ee80000100800 */
[----:B------:R-:W-:Y:S04]  /*16250*/  STL [R1+0xbf0], R120 ;  /* 0x000bf07801007387 */ /* 0x000fe80000100800 */
[----:B------:R-:W3:Y:S01]  /*16260*/  LDL R89, [R1+0xfc] ;  /* 0x0000fc0001597983 */ /* 0x000ee20000100800 */
[----:B-1----:R-:W-:-:S03]  /*16270*/  @P2 IMAD.MOV.U32 R10, RZ, RZ, R107 ;  /* 0x000000ffff0a2224 */ /* 0x002fc600078e006b */
[----:B--2---:R-:W-:Y:S04]  /*16280*/  STL [R1+0xbf4], R119 ;  /* 0x000bf47701007387 */ /* 0x004fe80000100800 */
[----:B------:R-:W-:Y:S04]  /*16290*/  STL [R1+0xbf8], R118 ;  /* 0x000bf87601007387 */ /* 0x000fe80000100800 */
[----:B------:R-:W2:Y:S04]  /*162a0*/  LDL R2, [R1+0x17c] ;  /* 0x00017c0001027983 */ /* 0x000ea80000100800 */
[----:B------:R1:W-:Y:S04]  /*162b0*/  STL [R1+0xbfc], R117 ;  /* 0x000bfc7501007387 */ /* 0x0003e80000100800 */
[----:B------:R-:W2:Y:S01]  /*162c0*/  LDL.LU R107, [R1+0xcdc] ;  /* 0x000cdc00016b7983 */ /* 0x000ea20000300800 */
[----:B------:R-:W-:Y:S01]  /*162d0*/  @P2 IMAD.MOV.U32 R11, RZ, RZ, R101 ;  /* 0x000000ffff0b2224 */ /* 0x000fe200078e0065 */
[----:B------:R-:W-:-:S02]  /*162e0*/  PRMT R114, RZ, 0x7610, R114 ;  /* 0x00007610ff727816 */ /* 0x000fc40000000072 */
[----:B------:R-:W-:Y:S01]  /*162f0*/  PRMT R113, RZ, 0x7610, R113 ;  /* 0x00007610ff717816 */ /* 0x000fe20000000071 */
[----:B------:R-:W2:Y:S01]  /*16300*/  LDL R136, [R1+0x1bc] ;  /* 0x0001bc0001887983 */ /* 0x000ea20000100800 */
[----:B------:R-:W-:-:S03]  /*16310*/  PRMT R112, RZ, 0x7610, R112 ;  /* 0x00007610ff707816 */ /* 0x000fc60000000070 */
[----:B------:R-:W2:Y:S04]  /*16320*/  LDL R3, [R1+0x1c0] ;  /* 0x0001c00001037983 */ /* 0x000ea80000100800 */
[----:B------:R-:W2:Y:S04]  /*16330*/  LDL R93, [R1+0x21c] ;  /* 0x00021c00015d7983 */ /* 0x000ea80000100800 */
[----:B------:R-:W2:Y:S01]  /*16340*/  LDL R97, [R1+0x220] ;  /* 0x0002200001617983 */ /* 0x000ea20000100800 */
[----:B----4-:R-:W-:-:S06]  /*16350*/  PRMT R115, RZ, 0x7610, R115 ;  /* 0x00007610ff737816 */ /* 0x010fcc0000000073 */
[----:B------:R4:W2:Y:S02]  /*16360*/  @P2 LDG.E.U16 R115, desc[UR26][R10.64] ;  /* 0x0000001a0a732981 */ /* 0x0008a4000c1e1500 */
[----:B----4-:R-:W-:Y:S02]  /*16370*/  @P2 IMAD.MOV.U32 R10, RZ, RZ, R104 ;  /* 0x000000ffff0a2224 */ /* 0x010fe400078e0068 */
[----:B---3--:R-:W-:-:S05]  /*16380*/  @P2 IMAD.MOV.U32 R11, RZ, RZ, R105 ;  /* 0x000000ffff0b2224 */ /* 0x008fca00078e0069 */
[----:B------:R3:W4:Y:S02]  /*16390*/  @P2 LDG.E.U16 R114, desc[UR26][R10.64] ;  /* 0x0000001a0a722981 */ /* 0x000724000c1e1500 */
[----:B---3--:R-:W-:Y:S02]  /*163a0*/  @P2 IMAD.MOV.U32 R10, RZ, RZ, R86 ;  /* 0x000000ffff0a2224 */ /* 0x008fe400078e0056 */
[----:B------:R-:W-:-:S05]  /*163b0*/  @P2 IMAD.MOV.U32 R11, RZ, RZ, R82 ;  /* 0x000000ffff0b2224 */ /* 0x000fca00078e0052 */
[----:B------:R3:W4:Y:S02]  /*163c0*/  @P2 LDG.E.U16 R113, desc[UR26][R10.64] ;  /* 0x0000001a0a712981 */ /* 0x000724000c1e1500 */
[----:B---3--:R-:W-:Y:S02]  /*163d0*/  @P2 IMAD.MOV.U32 R10, RZ, RZ, R100 ;  /* 0x000000ffff0a2224 */ /* 0x008fe400078e0064 */
[----:B------:R-:W-:-:S05]  /*163e0*/  @P2 IMAD.MOV.U32 R11, RZ, RZ, R89 ;  /* 0x000000ffff0b2224 */ /* 0x000fca00078e0059 */
[----:B------:R3:W4:Y:S02]  /*163f0*/  @P2 LDG.E.U16 R112, desc[UR26][R10.64] ;  /* 0x0000001a0a702981 */ /* 0x000724000c1e1500 */
[----:B---3--:R-:W-:Y:S01]  /*16400*/  @P2 IMAD.MOV.U32 R10, RZ, RZ, R92 ;  /* 0x000000ffff0a2224 */ /* 0x008fe200078e005c */
[----:B--2---:R-:W-:Y:S01]  /*16410*/  PRMT R107, RZ, 0x7610, R107 ;  /* 0x00007610ff6b7816 */ /* 0x004fe2000000006b */
[----:B------:R-:W-:-:S05]  /*16420*/  @P2 IMAD.MOV.U32 R11, RZ, RZ, R96 ;  /* 0x000000ffff0b2224 */ /* 0x000fca00078e0060 */
[----:B------:R2:W3:Y:S04]  /*16430*/  @P2 LDG.E.U16 R107, desc[UR26][R10.64] ;  /* 0x0000001a0a6b2981 */ /* 0x0004e8000c1e1500 */
[----:B------:R-:W-:Y:S04]  /*16440*/  STL [R1+0xc00], R115 ;  /* 0x000c007301007387 */ /* 0x000fe80000100800 */
[----:B------:R-:W3:Y:S04]  /*16450*/  LDL.LU R104, [R1+0xcd8] ;  /* 0x000cd80001687983 */ /* 0x000ee80000300800 */
[----:B------:R-:W3:Y:S04]  /*16460*/  LDL R101, [R1+0x25c] ;  /* 0x00025c0001657983 */ /* 0x000ee80000100800 */
[----:B------:R-:W3:Y:S04]  /*16470*/  LDL R105, [R1+0x260] ;  /* 0x0002600001697983 */ /* 0x000ee80000100800 */
[----:B----4-:R-:W-:Y:S04]  /*16480*/  STL [R1+0xc04], R114 ;  /* 0x000c047201007387 */ /* 0x010fe80000100800 */
[----:B------:R-:W-:Y:S04]  /*16490*/  STL [R1+0xc08], R113 ;  /* 0x000c087101007387 */ /* 0x000fe80000100800 */
[----:B------:R-:W4:Y:S04]  /*164a0*/  LDL.LU R100, [R1+0xcd4] ;  /* 0x000cd40001647983 */ /* 0x000f280000300800 */
[----:B------:R-:W4:Y:S04]  /*164b0*/  LDL R78, [R1+0x29c] ;  /* 0x00029c00014e7983 */ /* 0x000f280000100800 */
[----:B------:R-:W4:Y:S04]  /*164c0*/  LDL R82, [R1+0x2a0] ;  /* 0x0002a00001527983 */ /* 0x000f280000100800 */
[----:B------:R-:W-:Y:S04]  /*164d0*/  STL [R1+0xc0c], R112 ;  /* 0x000c0c7001007387 */ /* 0x000fe80000100800 */
[----:B------:R-:W4:Y:S04]  /*164e0*/  LDL.LU R96, [R1+0xcd0] ;  /* 0x000cd00001607983 */ /* 0x000f280000300800 */
[----:B------:R-:W4:Y:S01]  /*164f0*/  LDL.LU R92, [R1+0xccc] ;  /* 0x000ccc00015c7983 */ /* 0x000f220000300800 */
[----:B--2---:R-:W-:-:S03]  /*16500*/  @P2 IMAD.MOV.U32 R10, RZ, RZ, R88 ;  /* 0x000000ffff0a2224 */ /* 0x004fc600078e0058 */
[----:B------:R-:W2:Y:S04]  /*16510*/  LDL R86, [R1+0x2dc] ;  /* 0x0002dc0001567983 */ /* 0x000ea80000100800 */
[----:B------:R-:W2:Y:S04]  /*16520*/  LDL R89, [R1+0x2e0] ;  /* 0x0002e00001597983 */ /* 0x000ea80000100800 */
[----:B---3--:R-:W-:Y:S04]  /*16530*/  STL [R1+0xc10], R107 ;  /* 0x000c106b01007387 */ /* 0x008fe80000100800 */
[----:B------:R-:W3:Y:S01]  /*16540*/  LDL.LU R88, [R1+0xcc8] ;  /* 0x000cc80001587983 */ /* 0x000ee20000300800 */
[----:B------:R-:W-:Y:S01]  /*16550*/  @P2 IMAD.MOV.U32 R11, RZ, RZ, R2 ;  /* 0x000000ffff0b2224 */ /* 0x000fe200078e0002 */
[----:B------:R-:W-:-:S06]  /*16560*/  PRMT R104, RZ, 0x7610, R104 ;  /* 0x00007610ff687816 */ /* 0x000fcc0000000068 */
[----:B------:R0:W2:Y:S02]  /*16570*/  @P2 LDG.E.U16 R104, desc[UR26][R10.64] ;  /* 0x0000001a0a682981 */ /* 0x0000a4000c1e1500 */
[----:B0-----:R-:W-:Y:S02]  /*16580*/  @P2 IMAD.MOV.U32 R10, RZ, RZ, R3 ;  /* 0x000000ffff0a2224 */ /* 0x001fe400078e0003 */
[----:B------:R-:W-:Y:S01]  /*16590*/  @P2 IMAD.MOV.U32 R11, RZ, RZ, R136 ;  /* 0x000000ffff0b2224 */ /* 0x000fe200078e0088 */
[----:B----4-:R-:W-:-:S06]  /*165a0*/  PRMT R100, RZ, 0x7610, R100 ;  /* 0x00007610ff647816 */ /* 0x010fcc0000000064 */
[----:B------:R0:W4:Y:S02]  /*165b0*/  @P2 LDG.E.U16 R100, desc[UR26][R10.64] ;  /* 0x0000001a0a642981 */ /* 0x000124000c1e1500 */
[----:B0-----:R-:W-:Y:S01]  /*165c0*/  @P2 IMAD.MOV.U32 R10, RZ, RZ, R97 ;  /* 0x000000ffff0a2224 */ /* 0x001fe200078e0061 */
[----:B------:R-:W-:Y:S01]  /*165d0*/  PRMT R96, RZ, 0x7610, R96 ;  /* 0x00007610ff607816 */ /* 0x000fe20000000060 */
[----:B------:R-:W-:-:S05]  /*165e0*/  @P2 IMAD.MOV.U32 R11, RZ, RZ, R93 ;  /* 0x000000ffff0b2224 */ /* 0x000fca00078e005d */
[----:B------:R0:W4:Y:S01]  /*165f0*/  @P2 LDG.E.U16 R96, desc[UR26][R10.64] ;  /* 0x0000001a0a602981 */ /* 0x000122000c1e1500 */
[----:B------:R-:W-:Y:S01]  /*16600*/  PRMT R92, RZ, 0x7610, R92 ;  /* 0x00007610ff5c7816 */ /* 0x000fe2000000005c */
[----:B0-----:R-:W-:Y:S02]  /*16610*/  @P2 IMAD.MOV.U32 R10, RZ, RZ, R105 ;  /* 0x000000ffff0a2224 */ /* 0x001fe400078e0069 */
[----:B------:R-:W-:Y:S01]  /*16620*/  @P2 IMAD.MOV.U32 R11, RZ, RZ, R101 ;  /* 0x000000ffff0b2224 */ /* 0x000fe200078e0065 */
[----:B---3--:R-:W-:-:S04]  /*16630*/  PRMT R88, RZ, 0x7610, R88 ;  /* 0x00007610ff587816 */ /* 0x008fc80000000058 */
[----:B------:R0:W3:Y:S01]  /*16640*/  @P2 LDG.E.U16 R92, desc[UR26][R10.64] ;  /* 0x0000001a0a5c2981 */ /* 0x0000e2000c1e1500 */
[----:B------:R-:W-:Y:S01]  /*16650*/  PRMT R84, RZ, 0x7610, R84 ;  /* 0x00007610ff547816 */ /* 0x000fe20000000054 */
[----:B0-----:R-:W-:Y:S02]  /*16660*/  @P2 IMAD.MOV.U32 R10, RZ, RZ, R82 ;  /* 0x000000ffff0a2224 */ /* 0x001fe400078e0052 */
[----:B------:R-:W-:-:S05]  /*16670*/  @P2 IMAD.MOV.U32 R11, RZ, RZ, R78 ;  /* 0x000000ffff0b2224 */ /* 0x000fca00078e004e */
[----:B------:R2:W3:Y:S02]  /*16680*/  @P2 LDG.E.U16 R88, desc[UR26][R10.64] ;  /* 0x0000001a0a582981 */ /* 0x0004e4000c1e1500 */
[----:B--2---:R-:W-:Y:S02]  /*16690*/  @P2 IMAD.MOV.U32 R10, RZ, RZ, R89 ;  /* 0x000000ffff0a2224 */ /* 0x004fe400078e0059 */
[----:B------:R-:W-:-:S05]  /*166a0*/  @P2 IMAD.MOV.U32 R11, RZ, RZ, R86 ;  /* 0x000000ffff0b2224 */ /* 0x000fca00078e0056 */
[----:B------:R0:W2:Y:S01]  /*166b0*/  @P2 LDG.E.U16 R84, desc[UR26][R10.64] ;  /* 0x0000001a0a542981 */ /* 0x0000a2000c1e1500 */
[----:B------:R-:W-:Y:S01]  /*166c0*/  PRMT R80, RZ, 0x7610, R80 ;  /* 0x00007610ff507816 */ /* 0x000fe20000000050 */
[----:B0-----:R-:W-:Y:S02]  /*166d0*/  @P2 IMAD.MOV.U32 R10, RZ, RZ, R29 ;  /* 0x000000ffff0a2224 */ /* 0x001fe400078e001d */
[----:B------:R-:W-:-:S05]  /*166e0*/  @P2 IMAD.MOV.U32 R11, RZ, RZ, R30 ;  /* 0x000000ffff0b2224 */ /* 0x000fca00078e001e */
[----:B------:R-:W2:Y:S04]  /*166f0*/  @P2 LDG.E.U16 R80, desc[UR26][R10.64] ;  /* 0x0000001a0a502981 */ /* 0x000ea8000c1e1500 */
[----:B------:R-:W-:Y:S04]  /*16700*/  STL [R1+0xc14], R104 ;  /* 0x000c146801007387 */ /* 0x000fe80000100800 */
[----:B----4-:R-:W-:Y:S04]  /*16710*/  STL [R1+0xc18], R100 ;  /* 0x000c186401007387 */ /* 0x010fe80000100800 */
[----:B------:R-:W4:Y:S04]  /*16720*/  LDL R93, [R1+0x5fc] ;  /* 0x0005fc00015d7983 */ /* 0x000f280000100800 */
[----:B------:R-:W4:Y:S04]  /*16730*/  LDL R97, [R1+0x600] ;  /* 0x0006000001617983 */ /* 0x000f280000100800 */
[----:B------:R-:W-:Y:S04]  /*16740*/  STL [R1+0xc1c], R96 ;  /* 0x000c1c6001007387 */ /* 0x000fe80000100800 */
[----:B------:R-:W4:Y:S04]  /*16750*/  LDL R101, [R1+0x61c] ;  /* 0x00061c0001657983 */ /* 0x000f280000100800 */
[----:B------:R-:W4:Y:S04]  /*16760*/  LDL R105, [R1+0x620] ;  /* 0x0006200001697983 */ /* 0x000f280000100800 */
[----:B------:R-:W4:Y:S04]  /*16770*/  LDL R134, [R1+0x63c] ;  /* 0x00063c0001867983 */ /* 0x000f280000100800 */
[----:B------:R-:W4:Y:S04]  /*16780*/  LDL R135, [R1+0x640] ;  /* 0x0006400001877983 */ /* 0x000f280000100800 */
[----:B---3--:R-:W-:Y:S04]  /*16790*/  STL [R1+0xc20], R92 ;  /* 0x000c205c01007387 */ /* 0x008fe80000100800 */
[----:B------:R-:W3:Y:S04]  /*167a0*/  LDL R2, [R1+0x65c] ;  /* 0x00065c0001027983 */ /* 0x000ee80000100800 */
[----:B------:R-:W3:Y:S04]  /*167b0*/  LDL R136, [R1+0x660] ;  /* 0x0006600001887983 */ /* 0x000ee80000100800 */
[----:B------:R-:W-:Y:S04]  /*167c0*/  STL [R1+0xc24], R88 ;  /* 0x000c245801007387 */ /* 0x000fe80000100800 */
[----:B------:R-:W3:Y:S04]  /*167d0*/  LDL R131, [R1+0x67c] ;  /* 0x00067c0001837983 */ /* 0x000ee80000100800 */
[----:B------:R-:W3:Y:S04]  /*167e0*/  LDL R3, [R1+0x680] ;  /* 0x0006800001037983 */ /* 0x000ee80000100800 */
[----:B--2---:R-:W-:Y:S04]  /*167f0*/  STL [R1+0xc28], R84 ;  /* 0x000c285401007387 */ /* 0x004fe80000100800 */
[----:B------:R-:W2:Y:S04]  /*16800*/  LDL.LU R30, [R1+0xcc4] ;  /* 0x000cc400011e7983 */ /* 0x000ea80000300800 */
[----:B------:R-:W3:Y:S04]  /*16810*/  LDL.LU R29, [R1+0xcc0] ;  /* 0x000cc000011d7983 */ /* 0x000ee80000300800 */
[----:B------:R-:W3:Y:S04]  /*16820*/  LDL R78, [R1+0x69c] ;  /* 0x00069c00014e7983 */ /* 0x000ee80000100800 */
[----:B------:R-:W3:Y:S04]  /*16830*/  LDL R82, [R1+0x6a0] ;  /* 0x0006a00001527983 */ /* 0x000ee80000100800 */
[----:B------:R-:W3:Y:S04]  /*16840*/  LDL R86, [R1+0x6bc] ;  /* 0x0006bc0001567983 */ /* 0x000ee80000100800 */
[----:B------:R-:W3:Y:S01]  /*16850*/  LDL R89, [R1+0x6c0] ;  /* 0x0006c00001597983 */ /* 0x000ee20000100800 */
[----:B------:R-:W-:-:S03]  /*16860*/  PRMT R76, RZ, 0x7610, R76 ;  /* 0x00007610ff4c7816 */ /* 0x000fc6000000004c */
[----:B------:R-:W-:Y:S01]  /*16870*/  STL [R1+0xc2c], R80 ;  /* 0x000c2c5001007387 */ /* 0x000fe20000100800 */
[----:B------:R-:W-:-:S03]  /*16880*/  PRMT R75, RZ, 0x7610, R75 ;  /* 0x00007610ff4b7816 */ /* 0x000fc6000000004b */
[----:B------:R-:W3:Y:S01]  /*16890*/  LDL R133, [R1+0x71c] ;  /* 0x00071c0001857983 */ /* 0x000ee20000100800 */
[----:B----4-:R-:W-:-:S03]  /*168a0*/  @P2 IMAD.MOV.U32 R11, RZ, RZ, R93 ;  /* 0x000000ffff0b2224 */ /* 0x010fc600078e005d */
[----:B------:R-:W4:Y:S01]  /*168b0*/  LDL R93, [R1+0x6dc] ;  /* 0x0006dc00015d7983 */ /* 0x000f220000100800 */
[----:B------:R-:W-:-:S03]  /*168c0*/  @P2 IMAD.MOV.U32 R10, RZ, RZ, R97 ;  /* 0x000000ffff0a2224 */ /* 0x000fc600078e0061 */
[----:B------:R-:W4:Y:S04]  /*168d0*/  LDL R97, [R1+0x6e0] ;  /* 0x0006e00001617983 */ /* 0x000f280000100800 */
[----:B------:R0:W4:Y:S02]  /*168e0*/  @P2 LDG.E.U16 R76, desc[UR26][R10.64] ;  /* 0x0000001a0a4c2981 */ /* 0x000124000c1e1500 */
[----:B0-----:R-:W-:Y:S02]  /*168f0*/  @P2 IMAD.MOV.U32 R11, RZ, RZ, R101 ;  /* 0x000000ffff0b2224 */ /* 0x001fe400078e0065 */
[----:B------:R-:W-:Y:S01]  /*16900*/  @P2 IMAD.MOV.U32 R10, RZ, RZ, R105 ;  /* 0x000000ffff0a2224 */ /* 0x000fe200078e0069 */
[----:B------:R-:W4:Y:S04]  /*16910*/  LDL R101, [R1+0x6fc] ;  /* 0x0006fc0001657983 */ /* 0x000f280000100800 */
[----:B------:R-:W4:Y:S04]  /*16920*/  LDL R105, [R1+0x700] ;  /* 0x0007000001697983 */ /* 0x000f280000100800 */
[----:B------:R0:W4:Y:S02]  /*16930*/  @P2 LDG.E.U16 R75, desc[UR26][R10.64] ;  /* 0x0000001a0a4b2981 */ /* 0x000124000c1e1500 */
[----:B0-----:R-:W-:-:S02]  /*16940*/  @P2 IMAD.MOV.U32 R11, RZ, RZ, R134 ;  /* 0x000000ffff0b2224 */ /* 0x001fc400078e0086 */
[----:B------:R-:W4:Y:S01]  /*16950*/  LDL R134, [R1+0x720] ;  /* 0x0007200001867983 */ /* 0x000f220000100800 */
[----:B------:R-:W-:-:S03]  /*16960*/  @P2 IMAD.MOV.U32 R10, RZ, RZ, R135 ;  /* 0x000000ffff0a2224 */ /* 0x000fc600078e0087 */
[----:B------:R-:W4:Y:S01]  /*16970*/  LDL R135, [R1+0x73c] ;  /* 0x00073c0001877983 */ /* 0x000f220000100800 */
[----:B------:R-:W-:Y:S02]  /*16980*/  PRMT R28, RZ, 0x7610, R28 ;  /* 0x00007610ff1c7816 */ /* 0x000fe4000000001c */
[----:B--2---:R-:W-:Y:S02]  /*16990*/  PRMT R30, RZ, 0x7610, R30 ;  /* 0x00007610ff1e7816 */ /* 0x004fe4000000001e */
[----:B---3--:R-:W-:-:S04]  /*169a0*/  PRMT R29, RZ, 0x7610, R29 ;  /* 0x00007610ff1d7816 */ /* 0x008fc8000000001d */
[----:B------:R0:W2:Y:S02]  /*169b0*/  @P2 LDG.E.U16 R30, desc[UR26][R10.64] ;  /* 0x0000001a0a1e2981 */ /* 0x0000a4000c1e1500 */
[----:B0-----:R-:W-:Y:S02]  /*169c0*/  @P2 IMAD.MOV.U32 R10, RZ, RZ, R136 ;  /* 0x000000ffff0a2224 */ /* 0x001fe400078e0088 */
[----:B------:R-:W-:Y:S01]  /*169d0*/  @P2 IMAD.MOV.U32 R11, RZ, RZ, R2 ;  /* 0x000000ffff0b2224 */ /* 0x000fe200078e0002 */
[----:B------:R-:W3:Y:S04]  /*169e0*/  LDL R136, [R1+0x760] ;  /* 0x0007600001887983 */ /* 0x000ee80000100800 */
[----:B------:R-:W2:Y:S04]  /*169f0*/  LDL R2, [R1+0x75c] ;  /* 0x00075c0001027983 */ /* 0x000ea80000100800 */
[----:B------:R0:W2:Y:S02]  /*16a00*/  @P2 LDG.E.U16 R29, desc[UR26][R10.64] ;  /* 0x0000001a0a1d2981 */ /* 0x0000a4000c1e1500 */
[----:B0-----:R-:W-:-:S02]  /*16a10*/  @P2 IMAD.MOV.U32 R10, RZ, RZ, R3 ;  /* 0x000000ffff0a2224 */ /* 0x001fc400078e0003 */
[----:B------:R-:W-:Y:S01]  /*16a20*/  @P2 IMAD.MOV.U32 R11, RZ, RZ, R131 ;  /* 0x000000ffff0b2224 */ /* 0x000fe200078e0083 */
[----:B------:R-:W2:Y:S04]  /*16a30*/  LDL R3, [R1+0x77c] ;  /* 0x00077c0001037983 */ /* 0x000ea80000100800 */
[----:B------:R0:W2:Y:S01]  /*16a40*/  @P2 LDG.E.U16 R28, desc[UR26][R10.64] ;  /* 0x0000001a0a1c2981 */ /* 0x0000a2000c1e1500 */
[----:B------:R-:W-:Y:S01]  /*16a50*/  PRMT R27, RZ, 0x7610, R27 ;  /* 0x00007610ff1b7816 */ /* 0x000fe2000000001b */
[----:B0-----:R-:W-:Y:S02]  /*16a60*/  @P2 IMAD.MOV.U32 R11, RZ, RZ, R78 ;  /* 0x000000ffff0b2224 */ /* 0x001fe400078e004e */
[----:B------:R-:W2:Y:S01]  /*16a70*/  LDL R78, [R1+0x79c] ;  /* 0x00079c00014e7983 */ /* 0x000ea20000100800 */
[----:B------:R-:W-:Y:S01]  /*16a80*/  @P2 IMAD.MOV.U32 R10, RZ, RZ, R82 ;  /* 0x000000ffff0a2224 */ /* 0x000fe200078e0052 */
[----:B------:R-:W-:-:S02]  /*16a90*/  PRMT R26, RZ, 0x7610, R26 ;  /* 0x00007610ff1a7816 */ /* 0x000fc4000000001a */
[----:B------:R-:W-:Y:S01]  /*16aa0*/  PRMT R25, RZ, 0x7610, R25 ;  /* 0x00007610ff197816 */ /* 0x000fe20000000019 */
[----:B------:R-:W2:Y:S04]  /*16ab0*/  LDL R82, [R1+0x7dc] ;  /* 0x0007dc0001527983 */ /* 0x000ea80000100800 */
[----:B------:R0:W2:Y:S02]  /*16ac0*/  @P2 LDG.E.U16 R27, desc[UR26][R10.64] ;  /* 0x0000001a0a1b2981 */ /* 0x0000a4000c1e1500 */
[----:B0-----:R-:W-:Y:S02]  /*16ad0*/  @P2 IMAD.MOV.U32 R10, RZ, RZ, R89 ;  /* 0x000000ffff0a2224 */ /* 0x001fe400078e0059 */
[----:B------:R-:W-:Y:S01]  /*16ae0*/  @P2 IMAD.MOV.U32 R11, RZ, RZ, R86 ;  /* 0x000000ffff0b2224 */ /* 0x000fe200078e0056 */
[----:B------:R-:W-:Y:S01]  /*16af0*/  PRMT R24, RZ, 0x7610, R24 ;  /* 0x00007610ff187816 */ /* 0x000fe20000000018 */
[----:B------:R-:W2:Y:S04]  /*16b00*/  LDL R86, [R1+0x7fc] ;  /* 0x0007fc0001567983 */ /* 0x000ea80000100800 */
[----:B------:R4:W2:Y:S01]  /*16b10*/  @P2 LDG.E.U16 R26, desc[UR26][R10.64] ;  /* 0x0000001a0a1a2981 */ /* 0x0008a2000c1e1500 */
[----:B------:R-:W-:-:S03]  /*16b20*/  PRMT R23, RZ, 0x7610, R23 ;  /* 0x00007610ff177816 */ /* 0x000fc60000000017 */
[----:B------:R-:W2:Y:S01]  /*16b30*/  LDL R89, [R1+0x81c] ;  /* 0x00081c0001597983 */ /* 0x000ea20000100800 */
[----:B----4-:R-:W-:-:S03]  /*16b40*/  @P2 IMAD.MOV.U32 R11, RZ, RZ, R93 ;  /* 0x000000ffff0b2224 */ /* 0x010fc600078e005d */
[----:B------:R-:W4:Y:S01]  /*16b50*/  LDL R93, [R1+0x820] ;  /* 0x00082000015d7983 */ /* 0x000f220000100800 */
[----:B------:R-:W-:-:S03]  /*16b60*/  @P2 IMAD.MOV.U32 R10, RZ, RZ, R97 ;  /* 0x000000ffff0a2224 */ /* 0x000fc600078e0061 */
[----:B------:R-:W4:Y:S04]  /*16b70*/  LDL R97, [R1+0x83c] ;  /* 0x00083c0001617983 */ /* 0x000f280000100800 */
[----:B------:R0:W4:Y:S02]  /*16b80*/  @P2 LDG.E.U16 R25, desc[UR26][R10.64] ;  /* 0x0000001a0a192981 */ /* 0x000124000c1e1500 */
[----:B0-----:R-:W-:Y:S02]  /*16b90*/  @P2 IMAD.MOV.U32 R11, RZ, RZ, R101 ;  /* 0x000000ffff0b2224 */ /* 0x001fe400078e0065 */
[----:B------:R-:W4:Y:S01]  /*16ba0*/  LDL R101, [R1+0x840] ;  /* 0x0008400001657983 */ /* 0x000f220000100800 */
[----:B------:R-:W-:-:S03]  /*16bb0*/  @P2 IMAD.MOV.U32 R10, RZ, RZ, R105 ;  /* 0x000000ffff0a2224 */ /* 0x000fc600078e0069 */
[----:B------:R-:W4:Y:S04]  /*16bc0*/  LDL R105, [R1+0x85c] ;  /* 0x00085c0001697983 */ /* 0x000f280000100800 */
[----:B------:R0:W4:Y:S02]  /*16bd0*/  @P2 LDG.E.U16 R24, desc[UR26][R10.64] ;  /* 0x0000001a0a182981 */ /* 0x000124000c1e1500 */
[----:B0-----:R-:W-:Y:S02]  /*16be0*/  @P2 IMAD.MOV.U32 R10, RZ, RZ, R134 ;  /* 0x000000ffff0a2224 */ /* 0x001fe400078e0086 */
[----:B------:R-:W-:-:S05]  /*16bf0*/  @P2 IMAD.MOV.U32 R11, RZ, RZ, R133 ;  /* 0x000000ffff0b2224 */ /* 0x000fca00078e0085 */
[----:B------:R0:W4:Y:S02]  /*16c00*/  @P2 LDG.E.U16 R23, desc[UR26][R10.64] ;  /* 0x0000001a0a172981 */ /* 0x000124000c1e1500 */
[----:B0-----:R-:W-:Y:S02]  /*16c10*/  @P2 IMAD.MOV.U32 R10, RZ, RZ, R17 ;  /* 0x000000ffff0a2224 */ /* 0x001fe400078e0011 */
[----:B------:R-:W4:Y:S01]  /*16c20*/  LDL.LU R17, [R1+0xcbc] ;  /* 0x000cbc0001117983 */ /* 0x000f220000300800 */
[----:B------:R-:W-:Y:S01]  /*16c30*/  PRMT R22, RZ, 0x7610, R22 ;  /* 0x00007610ff167816 */ /* 0x000fe20000000016 */
[----:B------:R-:W-:Y:S01]  /*16c40*/  @P2 IMAD.MOV.U32 R11, RZ, RZ, R135 ;  /* 0x000000ffff0b2224 */ /* 0x000fe200078e0087 */
[----:B------:R-:W-:-:S04]  /*16c50*/  PRMT R21, RZ, 0x7610, R21 ;  /* 0x00007610ff157816 */ /* 0x000fc80000000015 */
[----:B------:R3:W4:Y:S01]  /*16c60*/  @P2 LDG.E.U16 R22, desc[UR26][R10.64] ;  /* 0x0000001a0a162981 */ /* 0x000722000c1e1500 */
[----:B------:R-:W-:Y:S02]  /*16c70*/  PRMT R20, RZ, 0x7610, R20 ;  /* 0x00007610ff147816 */ /* 0x000fe40000000014 */
[----:B------:R-:W-:Y:S01]  /*16c80*/  PRMT R19, RZ, 0x7610, R19 ;  /* 0x00007610ff137816 */ /* 0x000fe20000000013 */
[----:B---3--:R-:W-:Y:S02]  /*16c90*/  @P2 IMAD.MOV.U32 R10, RZ, RZ, R136 ;  /* 0x000000ffff0a2224 */ /* 0x008fe400078e0088 */
[----:B--2---:R-:W-:-:S05]  /*16ca0*/  @P2 IMAD.MOV.U32 R11, RZ, RZ, R2 ;  /* 0x000000ffff0b2224 */ /* 0x004fca00078e0002 */
[----:B------:R0:W2:Y:S02]  /*16cb0*/  @P2 LDG.E.U16 R21, desc[UR26][R10.64] ;  /* 0x0000001a0a152981 */ /* 0x0000a4000c1e1500 */
[----:B0-----:R-:W-:Y:S02]  /*16cc0*/  @P2 IMAD.MOV.U32 R10, RZ, RZ, R16 ;  /* 0x000000ffff0a2224 */ /* 0x001fe400078e0010 */
[----:B------:R-:W-:Y:S01]  /*16cd0*/  @P2 IMAD.MOV.U32 R11, RZ, RZ, R3 ;  /* 0x000000ffff0b2224 */ /* 0x000fe200078e0003 */
[----:B------:R-:W3:Y:S04]  /*16ce0*/  LDL.LU R16, [R1+0xcb8] ;  /* 0x000cb80001107983 */ /* 0x000ee80000300800 */
[----:B------:R0:W2:Y:S02]  /*16cf0*/  @P2 LDG.E.U16 R20, desc[UR26][R10.64] ;  /* 0x0000001a0a142981 */ /* 0x0000a4000c1e1500 */
[----:B0-----:R-:W-:-:S02]  /*16d00*/  @P2 IMAD.MOV.U32 R10, RZ, RZ, R15 ;  /* 0x000000ffff0a2224 */ /* 0x001fc400078e000f */
[----:B------:R-:W-:Y:S01]  /*16d10*/  @P2 IMAD.MOV.U32 R11, RZ, RZ, R78 ;  /* 0x000000ffff0b2224 */ /* 0x000fe200078e004e */
[----:B------:R-:W2:Y:S04]  /*16d20*/  LDL.LU R15, [R1+0xcb4] ;  /* 0x000cb400010f7983 */ /* 0x000ea80000300800 */
[----:B------:R0:W2:Y:S02]  /*16d30*/  @P2 LDG.E.U16 R19, desc[UR26][R10.64] ;  /* 0x0000001a0a132981 */ /* 0x0000a4000c1e1500 */
[----:B0-----:R-:W-:Y:S02]  /*16d40*/  @P2 IMAD.MOV.U32 R11, RZ, RZ, R34 ;  /* 0x000000ffff0b2224 */ /* 0x001fe400078e0022 */
[----:B------:R-:W2:Y:S01]  /*16d50*/  LDL.LU R34, [R1+0xcb0] ;  /* 0x000cb00001227983 */ /* 0x000ea20000300800 */
[----:B------:R-:W-:-:S03]  /*16d60*/  @P2 IMAD.MOV.U32 R10, RZ, RZ, R33 ;  /* 0x000000ffff0a2224 */ /* 0x000fc600078e0021 */
[----:B------:R-:W2:Y:S01]  /*16d70*/  LDL.LU R33, [R1+0xcac] ;  /* 0x000cac0001217983 */ /* 0x000ea20000300800 */
[----:B------:R-:W-:-:S06]  /*16d80*/  PRMT R18, RZ, 0x7610, R18 ;  /* 0x00007610ff127816 */ /* 0x000fcc0000000012 */
[----:B------:R0:W2:Y:S02]  /*16d90*/  @P2 LDG.E.U16 R18, desc[UR26][R10.64] ;  /* 0x0000001a0a122981 */ /* 0x0000a4000c1e1500 */
[----:B0-----:R-:W-:Y:S02]  /*16da0*/  @P2 IMAD.MOV.U32 R10, RZ, RZ, R32 ;  /* 0x000000ffff0a2224 */ /* 0x001fe400078e0020 */
[----:B------:R-:W-:Y:S01]  /*16db0*/  @P2 IMAD.MOV.U32 R11, RZ, RZ, R82 ;  /* 0x000000ffff0b2224 */ /* 0x000fe200078e0052 */
[----:B------:R-:W2:Y:S01]  /*16dc0*/  LDL.LU R32, [R1+0xca8] ;  /* 0x000ca80001207983 */ /* 0x000ea20000300800 */
[----:B----4-:R-:W-:-:S06]  /*16dd0*/  PRMT R17, RZ, 0x7610, R17 ;  /* 0x00007610ff117816 */ /* 0x010fcc0000000011 */
[----:B------:R0:W4:Y:S02]  /*16de0*/  @P2 LDG.E.U16 R17, desc[UR26][R10.64] ;  /* 0x0000001a0a112981 */ /* 0x000124000c1e1500 */
[----:B0-----:R-:W-:Y:S02]  /*16df0*/  @P2 IMAD.MOV.U32 R10, RZ, RZ, R31 ;  /* 0x000000ffff0a2224 */ /* 0x001fe400078e001f */
[----:B------:R-:W4:Y:S01]  /*16e00*/  LDL.LU R31, [R1+0xca4] ;  /* 0x000ca400011f7983 */ /* 0x000f220000300800 */
[----:B------:R-:W-:Y:S01]  /*16e10*/  @P2 IMAD.MOV.U32 R11, RZ, RZ, R86 ;  /* 0x000000ffff0b2224 */ /* 0x000fe200078e0056 */
[----:B---3--:R-:W-:-:S06]  /*16e20*/  PRMT R16, RZ, 0x7610, R16 ;  /* 0x00007610ff107816 */ /* 0x008fcc0000000010 */
[----:B------:R0:W3:Y:S02]  /*16e30*/  @P2 LDG.E.U16 R16, desc[UR26][R10.64] ;  /* 0x0000001a0a102981 */ /* 0x0000e4000c1e1500 */
[----:B0-----:R-:W-:Y:S01]  /*16e40*/  @P2 IMAD.MOV.U32 R10, RZ, RZ, R93 ;  /* 0x000000ffff0a2224 */ /* 0x001fe200078e005d */
[----:B--2---:R-:W-:Y:S01]  /*16e50*/  PRMT R15, RZ, 0x7610, R15 ;  /* 0x00007610ff0f7816 */ /* 0x004fe2000000000f */
[----:B------:R-:W-:-:S05]  /*16e60*/  @P2 IMAD.MOV.U32 R11, RZ, RZ, R89 ;  /* 0x000000ffff0b2224 */ /* 0x000fca00078e0059 */
[----:B------:R0:W2:Y:S01]  /*16e70*/  @P2 LDG.E.U16 R15, desc[UR26][R10.64] ;  /* 0x0000001a0a0f2981 */ /* 0x0000a2000c1e1500 */
[----:B------:R-:W-:Y:S01]  /*16e80*/  PRMT R34, RZ, 0x7610, R34 ;  /* 0x00007610ff227816 */ /* 0x000fe20000000022 */
[----:B0-----:R-:W-:Y:S02]  /*16e90*/  @P2 IMAD.MOV.U32 R10, RZ, RZ, R101 ;  /* 0x000000ffff0a2224 */ /* 0x001fe400078e0065 */
[----:B------:R-:W-:Y:S01]  /*16ea0*/  @P2 IMAD.MOV.U32 R11, RZ, RZ, R97 ;  /* 0x000000ffff0b2224 */ /* 0x000fe200078e0061 */
[----:B------:R-:W-:-:S04]  /*16eb0*/  PRMT R33, RZ, 0x7610, R33 ;  /* 0x00007610ff217816 */ /* 0x000fc80000000021 */
[----:B------:R0:W2:Y:S02]  /*16ec0*/  @P2 LDG.E.U16 R34, desc[UR26][R10.64] ;  /* 0x0000001a0a222981 */ /* 0x0000a4000c1e1500 */
[----:B0-----:R-:W-:Y:S02]  /*16ed0*/  @P2 IMAD.MOV.U32 R10, RZ, RZ, R62 ;  /* 0x000000ffff0a2224 */ /* 0x001fe400078e003e */
[----:B------:R-:W-:Y:S01]  /*16ee0*/  @P2 IMAD.MOV.U32 R11, RZ, RZ, R105 ;  /* 0x000000ffff0b2224 */ /* 0x000fe200078e0069 */
[----:B------:R-:W2:Y:S04]  /*16ef0*/  LDL.LU R62, [R1+0xca0] ;  /* 0x000ca000013e7983 */ /* 0x000ea80000300800 */
[----:B------:R0:W3:Y:S02]  /*16f00*/  @P2 LDG.E.U16 R33, desc[UR26][R10.64] ;  /* 0x0000001a0a212981 */ /* 0x0000e4000c1e1500 */
[----:B0-----:R-:W-:-:S02]  /*16f10*/  @P2 IMAD.MOV.U32 R11, RZ, RZ, R60 ;  /* 0x000000ffff0b2224 */ /* 0x001fc400078e003c */
[----:B------:R-:W-:Y:S01]  /*16f20*/  @P2 IMAD.MOV.U32 R10, RZ, RZ, R61 ;  /* 0x000000ffff0a2224 */ /* 0x000fe200078e003d */
[----:B------:R-:W3:Y:S04]  /*16f30*/  LDL.LU R60, [R1+0xc9c] ;  /* 0x000c9c00013c7983 */ /* 0x000ee80000300800 */
[----:B------:R-:W3:Y:S01]  /*16f40*/  LDL.LU R61, [R1+0xc98] ;  /* 0x000c9800013d7983 */ /* 0x000ee20000300800 */
[----:B------:R-:W-:-:S06]  /*16f50*/  PRMT R32, RZ, 0x7610, R32 ;  /* 0x00007610ff207816 */ /* 0x000fcc0000000020 */
[----:B------:R0:W3:Y:S02]  /*16f60*/  @P2 LDG.E.U16 R32, desc[UR26][R10.64] ;  /* 0x0000001a0a202981 */ /* 0x0000e4000c1e1500 */
[----:B0-----:R-:W-:Y:S02]  /*16f70*/  @P2 IMAD.MOV.U32 R10, RZ, RZ, R69 ;  /* 0x000000ffff0a2224 */ /* 0x001fe400078e0045 */
[----:B------:R-:W-:Y:S02]  /*16f80*/  @P2 IMAD.MOV.U32 R11, RZ, RZ, R65 ;  /* 0x000000ffff0b2224 */ /* 0x000fe400078e0041 */
[----:B------:R-:W3:Y:S04]  /*16f90*/  LDL.LU R65, [R1+0xc94] ;  /* 0x000c940001417983 */ /* 0x000ee80000300800 */
[----:B------:R-:W3:Y:S01]  /*16fa0*/  LDL.LU R69, [R1+0xc90] ;  /* 0x000c900001457983 */ /* 0x000ee20000300800 */
[----:B----4-:R-:W-:-:S06]  /*16fb0*/  PRMT R31, RZ, 0x7610, R31 ;  /* 0x00007610ff1f7816 */ /* 0x010fcc000000001f */
[----:B------:R0:W4:Y:S02]  /*16fc0*/  @P2 LDG.E.U16 R31, desc[UR26][R10.64] ;  /* 0x0000001a0a1f2981 */ /* 0x000124000c1e1500 */
[----:B0-----:R-:W-:Y:S02]  /*16fd0*/  @P2 IMAD.MOV.U32 R11, RZ, RZ, R41 ;  /* 0x000000ffff0b2224 */ /* 0x001fe400078e0029 */
[----:B------:R-:W-:Y:S01]  /*16fe0*/  @P2 IMAD.MOV.U32 R10, RZ, RZ, R59 ;  /* 0x000000ffff0a2224 */ /* 0x000fe200078e003b */
[----:B------:R-:W4:Y:S04]  /*16ff0*/  LDL.LU R41, [R1+0xc8c] ;  /* 0x000c8c0001297983 */ /* 0x000f280000300800 */
[----:B------:R-:W4:Y:S01]  /*17000*/  LDL.LU R59, [R1+0xc88] ;  /* 0x000c8800013b7983 */ /* 0x000f220000300800 */
[----:B------:R-:W-:-:S06]  /*17010*/  PRMT R63, RZ, 0x7610, R63 ;  /* 0x00007610ff3f7816 */ /* 0x000fcc000000003f */
[----:B------:R0:W4:Y:S02]  /*17020*/  @P2 LDG.E.U16 R63, desc[UR26][R10.64] ;  /* 0x0000001a0a3f2981 */ /* 0x000124000c1e1500 */
[----:B0-----:R-:W-:Y:S02]  /*17030*/  @P2 IMAD.MOV.U32 R10, RZ, RZ, R50 ;  /* 0x000000ffff0a2224 */ /* 0x001fe400078e0032 */
[----:B------:R-:W-:Y:S02]  /*17040*/  @P2 IMAD.MOV.U32 R11, RZ, RZ, R46 ;  /* 0x000000ffff0b2224 */ /* 0x000fe400078e002e */
[----:B------:R-:W4:Y:S04]  /*17050*/  LDL.LU R46, [R1+0xc84] ;  /* 0x000c8400012e7983 */ /* 0x000f280000300800 */
[----:B------:R-:W4:Y:S01]  /*17060*/  LDL.LU R50, [R1+0xc80] ;  /* 0x000c800001327983 */ /* 0x000f220000300800 */
[----:B--2---:R-:W-:-:S06]  /*17070*/  PRMT R62, RZ, 0x7610, R62 ;  /* 0x00007610ff3e7816 */ /* 0x004fcc000000003e */
[----:B------:R0:W2:Y:S02]  /*17080*/  @P2 LDG.E.U16 R62, desc[UR26][R10.64] ;  /* 0x0000001a0a3e2981 */ /* 0x0000a4000c1e1500 */
[----:B0-----:R-:W-:Y:S02]  /*17090*/  @P2 IMAD.MOV.U32 R10, RZ, RZ, R70 ;  /* 0x000000ffff0a2224 */ /* 0x001fe400078e0046 */
[----:B------:R-:W-:Y:S01]  /*170a0*/  @P2 IMAD.MOV.U32 R11, RZ, RZ, R54 ;  /* 0x000000ffff0b2224 */ /* 0x000fe200078e0036 */
[----:B---3--:R-:W-:Y:S01]  /*170b0*/  PRMT R60, RZ, 0x7610, R60 ;  /* 0x00007610ff3c7816 */ /* 0x008fe2000000003c */
[----:B------:R-:W3:Y:S01]  /*170c0*/  LDL.LU R54, [R1+0xc7c] ;  /* 0x000c7c0001367983 */ /* 0x000ee20000300800 */
[----:B------:R-:W-:-:S03]  /*170d0*/  PRMT R61, RZ, 0x7610, R61 ;  /* 0x00007610ff3d7816 */ /* 0x000fc6000000003d */
[----:B------:R-:W2:Y:S04]  /*170e0*/  LDL.LU R70, [R1+0xc78] ;  /* 0x000c780001467983 */ /* 0x000ea80000300800 */
[----:B------:R0:W2:Y:S02]  /*170f0*/  @P2 LDG.E.U16 R61, desc[UR26][R10.64] ;  /* 0x0000001a0a3d2981 */ /* 0x0000a4000c1e1500 */
[----:B0-----:R-:W-:Y:S02]  /*17100*/  @P2 IMAD.MOV.U32 R10, RZ, RZ, R73 ;  /* 0x000000ffff0a2224 */ /* 0x001fe400078e0049 */
[----:B------:R-:W-:Y:S02]  /*17110*/  @P2 IMAD.MOV.U32 R11, RZ, RZ, R66 ;  /* 0x000000ffff0b2224 */ /* 0x000fe400078e0042 */
[----:B------:R-:W2:Y:S04]  /*17120*/  LDL.LU R66, [R1+0xc74] ;  /* 0x000c740001427983 */ /* 0x000ea80000300800 */
[----:B------:R0:W2:Y:S04]  /*17130*/  @P2 LDG.E.U16 R60, desc[UR26][R10.64] ;  /* 0x0000001a0a3c2981 */ /* 0x0000a8000c1e1500 */
[----:B------:R-:W2:Y:S01]  /*17140*/  LDL.LU R73, [R1+0xc70] ;  /* 0x000c700001497983 */ /* 0x000ea20000300800 */
[----:B0-----:R-:W-:-:S02]  /*17150*/  @P2 IMAD.MOV.U32 R11, RZ, RZ, R42 ;  /* 0x000000ffff0b2224 */ /* 0x001fc400078e002a */
[----:B------:R-:W-:Y:S01]  /*17160*/  @P2 IMAD.MOV.U32 R10, RZ, RZ, R55 ;  /* 0x000000ffff0a2224 */ /* 0x000fe200078e0037 */
[----:B------:R-:W2:Y:S04]  /*17170*/  LDL.LU R42, [R1+0xc6c] ;  /* 0x000c6c00012a7983 */ /* 0x000ea80000300800 */
[----:B------:R-:W2:Y:S01]  /*17180*/  LDL.LU R55, [R1+0xc68] ;  /* 0x000c680001377983 */ /* 0x000ea20000300800 */
[----:B------:R-:W-:Y:S02]  /*17190*/  PRMT R58, RZ, 0x7610, R58 ;  /* 0x00007610ff3a7816 */ /* 0x000fe4000000003a */
[----:B------:R-:W-:Y:S02]  /*171a0*/  PRMT R57, RZ, 0x7610, R57 ;  /* 0x00007610ff397816 */ /* 0x000fe40000000039 */
[----:B------:R-:W-:-:S02]  /*171b0*/  PRMT R56, RZ, 0x7610, R56 ;  /* 0x00007610ff387816 */ /* 0x000fc40000000038 */
[----:B----4-:R-:W-:-:S06]  /*171c0*/  PRMT R59, RZ, 0x7610, R59 ;  /* 0x00007610ff3b7816 */ /* 0x010fcc000000003b */
[----:B------:R0:W4:Y:S02]  /*171d0*/  @P2 LDG.E.U16 R59, desc[UR26][R10.64] ;  /* 0x0000001a0a3b2981 */ /* 0x000124000c1e1500 */
[----:B0-----:R-:W-:Y:S02]  /*171e0*/  @P2 IMAD.MOV.U32 R11, RZ, RZ, R47 ;  /* 0x000000ffff0b2224 */ /* 0x001fe400078e002f */
[----:B------:R-:W-:Y:S01]  /*171f0*/  @P2 IMAD.MOV.U32 R10, RZ, RZ, R51 ;  /* 0x000000ffff0a2224 */ /* 0x000fe200078e0033 */
[----:B------:R-:W4:Y:S04]  /*17200*/  LDL.LU R47, [R1+0xc64] ;  /* 0x000c6400012f7983 */ /* 0x000f280000300800 */
[----:B------:R-:W4:Y:S04]  /*17210*/  LDL.LU R51, [R1+0xc60] ;  /* 0x000c600001337983 */ /* 0x000f280000300800 */
[----:B------:R0:W4:Y:S02]  /*17220*/  @P2 LDG.E.U16 R58, desc[UR26][R10.64] ;  /* 0x0000001a0a3a2981 */ /* 0x000124000c1e1500 */
[----:B0-----:R-:W-:-:S02]  /*17230*/  @P2 IMAD.MOV.U32 R11, RZ, RZ, R71 ;  /* 0x000000ffff0b2224 */ /* 0x001fc400078e0047 */
[----:B------:R-:W-:Y:S01]  /*17240*/  @P2 IMAD.MOV.U32 R10, RZ, RZ, R39 ;  /* 0x000000ffff0a2224 */ /* 0x000fe200078e0027 */
[----:B------:R-:W4:Y:S04]  /*17250*/  LDL.LU R71, [R1+0xc5c] ;  /* 0x000c5c0001477983 */ /* 0x000f280000300800 */
[----:B------:R-:W4:Y:S04]  /*17260*/  LDL.LU R39, [R1+0xc58] ;  /* 0x000c580001277983 */ /* 0x000f280000300800 */
[----:B------:R0:W4:Y:S02]  /*17270*/  @P2 LDG.E.U16 R57, desc[UR26][R10.64] ;  /* 0x0000001a0a392981 */ /* 0x000124000c1e1500 */
[----:B0-----:R-:W-:-:S02]  /*17280*/  @P2 IMAD.MOV.U32 R11, RZ, RZ, R38 ;  /* 0x000000ffff0b2224 */ /* 0x001fc400078e0026 */
[----:B------:R-:W4:Y:S01]  /*17290*/  LDL.LU R38, [R1+0xc54] ;  /* 0x000c540001267983 */ /* 0x000f220000300800 */
[----:B------:R-:W-:-:S03]  /*172a0*/  @P2 IMAD.MOV.U32 R10, RZ, RZ, R36 ;  /* 0x000000ffff0a2224 */ /* 0x000fc600078e0024 */
[----:B------:R-:W4:Y:S04]  /*172b0*/  LDL.LU R36, [R1+0xc50] ;  /* 0x000c500001247983 */ /* 0x000f280000300800 */
[----:B------:R0:W4:Y:S02]  /*172c0*/  @P2 LDG.E.U16 R56, desc[UR26][R10.64] ;  /* 0x0000001a0a382981 */ /* 0x000124000c1e1500 */
[----:B0-----:R-:W-:Y:S02]  /*172d0*/  @P2 IMAD.MOV.U32 R11, RZ, RZ, R35 ;  /* 0x000000ffff0b2224 */ /* 0x001fe400078e0023 */
[----:B------:R-:W4:Y:S01]  /*172e0*/  LDL.LU R35, [R1+0xc4c] ;  /* 0x000c4c0001237983 */ /* 0x000f220000300800 */
[----:B------:R-:W-:Y:S01]  /*172f0*/  @P2 IMAD.MOV.U32 R10, RZ, RZ, R14 ;  /* 0x000000ffff0a2224 */ /* 0x000fe200078e000e */
[----:B---3--:R-:W-:-:S02]  /*17300*/  PRMT R54, RZ, 0x7610, R54 ;  /* 0x00007610ff367816 */ /* 0x008fc40000000036 */
[----:B------:R-:W-:Y:S01]  /*17310*/  PRMT R53, RZ, 0x7610, R53 ;  /* 0x00007610ff357816 */ /* 0x000fe20000000035 */
[----:B------:R-:W3:Y:S01]  /*17320*/  LDL.LU R14, [R1+0xc48] ;  /* 0x000c4800010e7983 */ /* 0x000ee20000300800 */
[----:B------:R-:W-:Y:S02]  /*17330*/  PRMT R52, RZ, 0x7610, R52 ;  /* 0x00007610ff347816 */ /* 0x000fe40000000034 */
[----:B------:R-:W-:Y:S02]  /*17340*/  PRMT R50, RZ, 0x7610, R50 ;  /* 0x00007610ff327816 */ /* 0x000fe40000000032 */
[----:B--2---:R-:W-:-:S06]  /*17350*/  PRMT R55, RZ, 0x7610, R55 ;  /* 0x00007610ff377816 */ /* 0x004fcc0000000037 */
[----:B------:R0:W2:Y:S02]  /*17360*/  @P2 LDG.E.U16 R55, desc[UR26][R10.64] ;  /* 0x0000001a0a372981 */ /* 0x0000a4000c1e1500 */
[----:B0-----:R-:W-:Y:S02]  /*17370*/  @P2 IMAD.MOV.U32 R10, RZ, RZ, R109 ;  /* 0x000000ffff0a2224 */ /* 0x001fe400078e006d */
[----:B------:R-:W-:Y:S01]  /*17380*/  @P2 IMAD.MOV.U32 R11, RZ, RZ, R43 ;  /* 0x000000ffff0b2224 */ /* 0x000fe200078e002b */
[----:B------:R-:W-:Y:S01]  /*17390*/  PRMT R49, RZ, 0x7610, R49 ;  /* 0x00007610ff317816 */ /* 0x000fe20000000031 */
[----:B------:R-:W2:Y:S04]  /*173a0*/  LDL.LU R43, [R1+0xc44] ;  /* 0x000c4400012b7983 */ /* 0x000ea80000300800 */
[----:B------:R0:W2:Y:S01]  /*173b0*/  @P2 LDG.E.U16 R54, desc[UR26][R10.64] ;  /* 0x0000001a0a362981 */ /* 0x0000a2000c1e1500 */
[----:B------:R-:W-:-:S02]  /*173c0*/  PRMT R48, RZ, 0x7610, R48 ;  /* 0x00007610ff307816 */ /* 0x000fc40000000030 */
[----:B------:R-:W-:Y:S01]  /*173d0*/  PRMT R46, RZ, 0x7610, R46 ;  /* 0x00007610ff2e7816 */ /* 0x000fe2000000002e */
[----:B------:R-:W2:Y:S01]  /*173e0*/  LDL.LU R109, [R1+0xc40] ;  /* 0x000c4000016d7983 */ /* 0x000ea20000300800 */
        /* <DEDUP_REMOVED lines=18> */
[----:B------:R-:W-:Y:S02]  /*17510*/  PRMT R67, RZ, 0x7610, R67 ;  /* 0x00007610ff437816 */ /* 0x000fe40000000043 */
[----:B------:R-:W-:Y:S02]  /*17520*/  PRMT R66, RZ, 0x7610, R66 ;  /* 0x00007610ff427816 */ /* 0x000fe40000000042 */
[----:B------:R-:W-:Y:S02]  /*17530*/  PRMT R65, RZ, 0x7610, R65 ;  /* 0x00007610ff417816 */ /* 0x000fe40000000041 */
[----:B----4-:R-:W-:-:S06]  /*17540*/  PRMT R51, RZ, 0x7610, R51 ;  /* 0x00007610ff337816 */ /* 0x010fcc0000000033 */
[----:B------:R0:W4:Y:S02]  /*17550*/  @P2 LDG.E.U16 R51, desc[UR26][R10.64] ;  /* 0x0000001a0a332981 */ /* 0x000124000c1e1500 */
[----:B0-----:R-:W-:Y:S02]  /*17560*/  @P2 IMAD.MOV.U32 R10, RZ, RZ, R94 ;  /* 0x000000ffff0a2224 */ /* 0x001fe400078e005e */
[----:B------:R-:W-:-:S05]  /*17570*/  @P2 IMAD.MOV.U32 R11, RZ, RZ, R90 ;  /* 0x000000ffff0b2224 */ /* 0x000fca00078e005a */
[----:B------:R0:W2:Y:S02]  /*17580*/  @P2 LDG.E.U16 R50, desc[UR26][R10.64] ;  /* 0x0000001a0a322981 */ /* 0x0000a4000c1e1500 */
[----:B0-----:R-:W-:Y:S02]  /*17590*/  @P2 IMAD.MOV.U32 R10, RZ, RZ, R102 ;  /* 0x000000ffff0a2224 */ /* 0x001fe400078e0066 */
[----:B------:R-:W-:-:S05]  /*175a0*/  @P2 IMAD.MOV.U32 R11, RZ, RZ, R98 ;  /* 0x000000ffff0b2224 */ /* 0x000fca00078e0062 */
[----:B------:R0:W2:Y:S01]  /*175b0*/  @P2 LDG.E.U16 R49, desc[UR26][R10.64] ;  /* 0x0000001a0a312981 */ /* 0x0000a2000c1e1500 */
[----:B------:R-:W-:Y:S01]  /*175c0*/  PRMT R47, RZ, 0x7610, R47 ;  /* 0x00007610ff2f7816 */ /* 0x000fe2000000002f */
[----:B0-----:R-:W-:Y:S02]  /*175d0*/  @P2 IMAD.MOV.U32 R10, RZ, RZ, R116 ;  /* 0x000000ffff0a2224 */ /* 0x001fe400078e0074 */
[----:B------:R-:W-:-:S05]  /*175e0*/  @P2 IMAD.MOV.U32 R11, RZ, RZ, R106 ;  /* 0x000000ffff0b2224 */ /* 0x000fca00078e006a */
[----:B------:R0:W2:Y:S02]  /*175f0*/  @P2 LDG.E.U16 R48, desc[UR26][R10.64] ;  /* 0x0000001a0a302981 */ /* 0x0000a4000c1e1500 */
        /* <DEDUP_REMOVED lines=41> */
[----:B------:R-:W-:Y:S01]  /*17890*/  @P2 IMAD.MOV.U32 R11, RZ, RZ, R146 ;  /* 0x000000ffff0b2224 */ /* 0x000fe200078e0092 */
[----:B------:R-:W2:Y:S04]  /*178a0*/  LDL R145, [R1+0x980] ;  /* 0x0009800001917983 */ /* 0x000ea80000100800 */
[----:B------:R0:W3:Y:S02]  /*178b0*/  @P2 LDG.E.U16 R67, desc[UR26][R10.64] ;  /* 0x0000001a0a432981 */ /* 0x0000e4000c1e1500 */
[----:B0-----:R-:W-:-:S02]  /*178c0*/  @P2 IMAD.MOV.U32 R10, RZ, RZ, R143 ;  /* 0x000000ffff0a2224 */ /* 0x001fc400078e008f */
[----:B------:R-:W-:-:S05]  /*178d0*/  @P2 IMAD.MOV.U32 R11, RZ, RZ, R144 ;  /* 0x000000ffff0b2224 */ /* 0x000fca00078e0090 */
[----:B------:R0:W3:Y:S02]  /*178e0*/  @P2 LDG.E.U16 R66, desc[UR26][R10.64] ;  /* 0x0000001a0a422981 */ /* 0x0000e4000c1e1500 */
[----:B0-----:R-:W-:Y:S02]  /*178f0*/  @P2 IMAD.MOV.U32 R10, RZ, RZ, R141 ;  /* 0x000000ffff0a2224 */ /* 0x001fe400078e008d */
[----:B------:R-:W-:-:S05]  /*17900*/  @P2 IMAD.MOV.U32 R11, RZ, RZ, R142 ;  /* 0x000000ffff0b2224 */ /* 0x000fca00078e008e */
[----:B------:R0:W3:Y:S02]  /*17910*/  @P2 LDG.E.U16 R65, desc[UR26][R10.64] ;  /* 0x0000001a0a412981 */ /* 0x0000e4000c1e1500 */
[----:B0-----:R-:W-:Y:S02]  /*17920*/  @P2 IMAD.MOV.U32 R10, RZ, RZ, R137 ;  /* 0x000000ffff0a2224 */ /* 0x001fe400078e0089 */
[----:B------:R-:W3:Y:S01]  /*17930*/  LDL R137, [R1+0x984] ;  /* 0x0009840001897983 */ /* 0x000ee20000100800 */
[----:B------:R-:W-:Y:S01]  /*17940*/  PRMT R64, RZ, 0x7610, R64 ;  /* 0x00007610ff407816 */ /* 0x000fe20000000040 */
[----:B------:R-:W-:Y:S01]  /*17950*/  @P2 IMAD.MOV.U32 R11, RZ, RZ, R140 ;  /* 0x000000ffff0b2224 */ /* 0x000fe200078e008c */
[----:B------:R-:W-:Y:S01]  /*17960*/  PRMT R74, RZ, 0x7610, R74 ;  /* 0x00007610ff4a7816 */ /* 0x000fe2000000004a */
[----:B------:R-:W4:Y:S04]  /*17970*/  LDL.LU R158, [R1+0x1a0] ;  /* 0x0001a000019e7983 */ /* 0x000f280000300800 */
[----:B------:R0:W4:Y:S01]  /*17980*/  @P2 LDG.E.U16 R64, desc[UR26][R10.64] ;  /* 0x0000001a0a402981 */ /* 0x000122000c1e1500 */
[----:B------:R-:W-:-:S02]  /*17990*/  PRMT R73, RZ, 0x7610, R73 ;  /* 0x00007610ff497816 */ /* 0x000fc40000000049 */
[----:B------:R-:W-:Y:S01]  /*179a0*/  PRMT R72, RZ, 0x7610, R72 ;  /* 0x00007610ff487816 */ /* 0x000fe20000000048 */
[----:B------:R-:W4:Y:S01]  /*179b0*/  LDL.LU R159, [R1+0x1a4] ;  /* 0x0001a400019f7983 */ /* 0x000f220000300800 */
[----:B------:R-:W-:-:S03]  /*179c0*/  PRMT R71, RZ, 0x7610, R71 ;  /* 0x00007610ff477816 */ /* 0x000fc60000000047 */
[----:B------:R-:W4:Y:S01]  /*179d0*/  LDL.LU R150, [R1+0x1a8] ;  /* 0x0001a80001967983 */ /* 0x000f220000300800 */
[----:B0-----:R-:W-:Y:S02]  /*179e0*/  @P2 IMAD.MOV.U32 R10, RZ, RZ, R138 ;  /* 0x000000ffff0a2224 */ /* 0x001fe400078e008a */
[----:B------:R-:W-:Y:S01]  /*179f0*/  @P2 IMAD.MOV.U32 R11, RZ, RZ, R139 ;  /* 0x000000ffff0b2224 */ /* 0x000fe200078e008b */
[----:B------:R-:W4:Y:S04]  /*17a00*/  LDL.LU R151, [R1+0x1d4] ;  /* 0x0001d40001977983 */ /* 0x000f280000300800 */
[----:B------:R0:W4:Y:S01]  /*17a10*/  @P2 LDG.E.U16 R74, desc[UR26][R10.64] ;  /* 0x0000001a0a4a2981 */ /* 0x000122000c1e1500 */
[----:B------:R-:W-:-:S03]  /*17a20*/  PRMT R70, RZ, 0x7610, R70 ;  /* 0x00007610ff467816 */ /* 0x000fc60000000046 */
[----:B------:R-:W4:Y:S04]  /*17a30*/  LDL.LU R142, [R1+0x1d8] ;  /* 0x0001d800018e7983 */ /* 0x000f280000300800 */
[----:B------:R-:W4:Y:S01]  /*17a40*/  LDL.LU R143, [R1+0x1dc] ;  /* 0x0001dc00018f7983 */ /* 0x000f220000300800 */
[----:B0-----:R-:W-:Y:S02]  /*17a50*/  @P2 IMAD.MOV.U32 R10, RZ, RZ, R122 ;  /* 0x000000ffff0a2224 */ /* 0x001fe400078e007a */
[----:B------:R-:W-:Y:S01]  /*17a60*/  @P2 IMAD.MOV.U32 R11, RZ, RZ, R128 ;  /* 0x000000ffff0b2224 */ /* 0x000fe200078e0080 */
[----:B------:R-:W4:Y:S04]  /*17a70*/  LDL.LU R164, [R1+0x1e0] ;  /* 0x0001e00001a47983 */ /* 0x000f280000300800 */
[----:B------:R0:W4:Y:S04]  /*17a80*/  @P2 LDG.E.U16 R73, desc[UR26][R10.64] ;  /* 0x0000001a0a492981 */ /* 0x000128000c1e1500 */
[----:B------:R-:W4:Y:S04]  /*17a90*/  LDL.LU R165, [R1+0x1e4] ;  /* 0x0001e40001a57983 */ /* 0x000f280000300800 */
[----:B------:R-:W4:Y:S01]  /*17aa0*/  LDL.LU R156, [R1+0x1e8] ;  /* 0x0001e800019c7983 */ /* 0x000f220000300800 */
[----:B0-----:R-:W-:-:S02]  /*17ab0*/  @P2 IMAD.MOV.U32 R10, RZ, RZ, R103 ;  /* 0x000000ffff0a2224 */ /* 0x001fc400078e0067 */
        /* <DEDUP_REMOVED lines=28> */
[----:B------:R-:W4:Y:S04]  /*17c80*/  LDL.LU R160, [R1+0x2b0] ;  /* 0x0002b00001a07983 */ /* 0x000f280000300800 */
[----:B------:R-:W4:Y:S04]  /*17c90*/  LDL.LU R161, [R1+0x2b4] ;  /* 0x0002b40001a17983 */ /* 0x000f280000300800 */
[----:B------:R-:W4:Y:S04]  /*17ca0*/  LDL.LU R152, [R1+0x2b8] ;  /* 0x0002b80001987983 */ /* 0x000f280000300800 */
[----:B------:R2:W4:Y:S04]  /*17cb0*/  @P2 LDG.E.U16 R68, desc[UR26][R10.64] ;  /* 0x0000001a0a442981 */ /* 0x000528000c1e1500 */
[----:B------:R-:W4:Y:S04]  /*17cc0*/  LDL.LU R153, [R1+0x2bc] ;  /* 0x0002bc0001997983 */ /* 0x000f280000300800 */
[----:B------:R-:W4:Y:S01]  /*17cd0*/  LDL.LU R144, [R1+0x2c0] ;  /* 0x0002c00001907983 */ /* 0x000f220000300800 */
[----:B--2---:R-:W-:-:S03]  /*17ce0*/  @P0 IMAD.MOV.U32 R11, RZ, RZ, R145 ;  /* 0x000000ffff0b0224 */ /* 0x004fc600078e0091 */
[----:B------:R-:W2:Y:S01]  /*17cf0*/  LDL.LU R145, [R1+0x2c4] ;  /* 0x0002c40001917983 */ /* 0x000ea20000300800 */
[----:B---3--:R-:W-:-:S03]  /*17d00*/  @P0 IMAD.MOV.U32 R10, RZ, RZ, R137 ;  /* 0x000000ffff0a0224 */ /* 0x008fc600078e0089 */
[----:B------:R-:W3:Y:S01]  /*17d10*/  LDL.LU R137, [R1+0x2c8] ;  /* 0x0002c80001897983 */ /* 0x000ee20000300800 */
[----:B------:R-:W0:Y:S01]  /*17d20*/  S2R R9, SR_CgaCtaId ;  /* 0x0000000000097919 */ /* 0x000e220000008800 */
[----:B------:R-:W-:Y:S02]  /*17d30*/  @!P6 IMAD.MOV R109, RZ, RZ, -R109 ;  /* 0x000000ffff6de224 */ /* 0x000fe400078e0a6d */
[----:B------:R-:W-:-:S03]  /*17d40*/  @!P5 IMAD.MOV R108, RZ, RZ, -R108 ;  /* 0x000000ffff6cd224 */ /* 0x000fc600078e0a6c */
[----:B------:R-:W-:Y:S01]  /*17d50*/  STL [R1+0xb6c], R109 ;  /* 0x000b6c6d01007387 */ /* 0x000fe20000100800 */
[----:B----4-:R-:W-:-:S03]  /*17d60*/  SEL R106, R43, R158, !P3 ;  /* 0x0000009e2b6a7207 */ /* 0x010fc60005800000 */
[----:B------:R-:W-:Y:S01]  /*17d70*/  STL [R1+0xb70], R108 ;  /* 0x000b706c01007387 */ /* 0x000fe20000100800 */
[----:B------:R-:W-:-:S03]  /*17d80*/  SEL R105, R43, R159, !P3 ;  /* 0x0000009f2b697207 */ /* 0x000fc60005800000 */
[----:B------:R-:W4:Y:S01]  /*17d90*/  LDL.LU R111, [R1+0x2e4] ;  /* 0x0002e400016f7983 */ /* 0x000f220000300800 */
        /* <DEDUP_REMOVED lines=9> */
[----:B------:R-:W4:Y:S04]  /*17e30*/  LDL.LU R151, [R1+0x2f8] ;  /* 0x0002f80001977983 */ /* 0x000f280000300800 */
        /* <DEDUP_REMOVED lines=12> */
[----:B0-----:R-:W-:Y:S01]  /*17f00*/  IMAD.SHL.U32 R9, R9, 0x100, RZ ;  /* 0x0000010009097824 */ /* 0x001fe200078e00ff */
[C---:B------:R-:W-:Y:S02]  /*17f10*/  SEL R90, R43.reuse, R140, !P3 ;  /* 0x0000008c2b5a7207 */ /* 0x040fe40005800000 */
[----:B------:R-:W4:Y:S04]  /*17f20*/  LDL.LU R149, [R1+0x318] ;  /* 0x0003180001957983 */ /* 0x000f280000300800 */
[----:B------:R-:W4:Y:S01]  /*17f30*/  LDL.LU R140, [R1+0x31c] ;  /* 0x00031c00018c7983 */ /* 0x000f220000300800 */
[----:B------:R-:W-:-:S03]  /*17f40*/  SEL R89, R43, R141, !P3 ;  /* 0x0000008d2b597207 */ /* 0x000fc60005800000 */
[----:B------:R-:W4:Y:S01]  /*17f50*/  LDL.LU R141, [R1+0x320] ;  /* 0x00032000018d7983 */ /* 0x000f220000300800 */
[----:B------:R-:W-:-:S03]  /*17f60*/  SEL R87, R43, R162, !P3 ;  /* 0x000000a22b577207 */ /* 0x000fc60005800000 */
[----:B------:R-:W4:Y:S01]  /*17f70*/  LDL.LU R162, [R1+0x324] ;  /* 0x0003240001a27983 */ /* 0x000f220000300800 */
[----:B------:R-:W-:-:S03]  /*17f80*/  SEL R86, R43, R163, !P3 ;  /* 0x000000a32b567207 */ /* 0x000fc60005800000 */
[----:B------:R-:W4:Y:S01]  /*17f90*/  LDL.LU R163, [R1+0x328] ;  /* 0x0003280001a37983 */ /* 0x000f220000300800 */
[----:B------:R-:W-:Y:S02]  /*17fa0*/  PRMT R14, RZ, 0x7610, R14 ;  /* 0x00007610ff0e7816 */ /* 0x000fe4000000000e */
[----:B------:R-:W-:Y:S02]  /*17fb0*/  LOP3.LUT R9, R9, 0x100, RZ, 0xc0, !PT ;  /* 0x0000010009097812 */ /* 0x000fe400078ec0ff */
[C---:B------:R-:W-:Y:S02]  /*17fc0*/  SEL R85, R43.reuse, R154, !P3 ;  /* 0x0000009a2b557207 */ /* 0x040fe40005800000 */
[----:B------:R0:W4:Y:S01]  /*17fd0*/  @P0 LDG.E.U16 R14, desc[UR26][R10.64] ;  /* 0x0000001a0a0e0981 */ /* 0x000122000c1e1500 */
        /* <DEDUP_REMOVED lines=9> */
[----:B------:R-:W-:Y:S02]  /*18070*/  LOP3.LUT R3, R0, 0xd7, R9, 0xfe, !PT ;  /* 0x000000d700037812 */ /* 0x000fe400078efe09 */
[C---:B------:R-:W-:Y:S02]  /*18080*/  SEL R78, R43.reuse, R139, !P3 ;  /* 0x0000008b2b4e7207 */ /* 0x040fe40005800000 */
[----:B------:R-:W4:Y:S01]  /*18090*/  LDL.LU R139, [R1+0x340] ;  /* 0x00034000018b7983 */ /* 0x000f220000300800 */
[----:B------:R-:W-:-:S03]  /*180a0*/  SEL R77, R43, R160, !P3 ;  /* 0x000000a02b4d7207 */ /* 0x000fc60005800000 */
[----:B------:R-:W4:Y:S01]  /*180b0*/  LDL.LU R160, [R1+0x348] ;  /* 0x0003480001a07983 */ /* 0x000f220000300800 */
[----:B------:R-:W-:-:S03]  /*180c0*/  SEL R13, R43, R161, !P3 ;  /* 0x000000a12b0d7207 */ /* 0x000fc60005800000 */
[----:B------:R-:W4:Y:S01]  /*180d0*/  LDL.LU R161, [R1+0x34c] ;  /* 0x00034c0001a17983 */ /* 0x000f220000300800 */
[----:B------:R-:W-:-:S03]  /*180e0*/  SEL R12, R43, R152, !P3 ;  /* 0x000000982b0c7207 */ /* 0x000fc60005800000 */
[----:B------:R-:W4:Y:S01]  /*180f0*/  LDL.LU R152, [R1+0x350] ;  /* 0x0003500001987983 */ /* 0x000f220000300800 */
[----:B------:R-:W-:Y:S02]  /*18100*/  ISETP.GE.AND P0, PT, R3, RZ, PT ;  /* 0x000000ff0300720c */ /* 0x000fe40003f06270 */
[----:B------:R-:W-:Y:S02]  /*18110*/  IABS R2, R3 ;  /* 0x0000000300027213 */ /* 0x000fe40000000000 */
[C---:B0-----:R-:W-:Y:S02]  /*18120*/  SEL R11, R43.reuse, R153, !P3 ;  /* 0x000000992b0b7207 */ /* 0x041fe40005800000 */
[----:B------:R-:W4:Y:S01]  /*18130*/  LDL.LU R153, [R1+0x358] ;  /* 0x0003580001997983 */ /* 0x000f220000300800 */
[----:B------:R-:W-:-:S03]  /*18140*/  SEL R10, R43, R144, !P3 ;  /* 0x000000902b0a7207 */ /* 0x000fc60005800000 */
[----:B------:R-:W4:Y:S01]  /*18150*/  LDL.LU R144, [R1+0x35c] ;  /* 0x00035c0001907983 */ /* 0x000f220000300800 */
[----:B--2---:R-:W-:-:S03]  /*18160*/  SEL R4, R43, R145, !P3 ;  /* 0x000000912b047207 */ /* 0x004fc60005800000 */
[----:B------:R-:W2:Y:S01]  /*18170*/  LDL.LU R145, [R1+0x360] ;  /* 0x0003600001917983 */ /* 0x000ea20000300800 */
[----:B---3--:R-:W-:-:S03]  /*18180*/  SEL R3, R43, R137, !P3 ;  /* 0x000000892b037207 */ /* 0x008fc60005800000 */
[----:B------:R-:W3:Y:S01]  /*18190*/  LDL.LU R137, [R1+0x368] ;  /* 0x0003680001897983 */ /* 0x000ee20000300800 */
[----:B------:R-:W-:Y:S02]  /*181a0*/  IMAD R106, R106, UR5, RZ ;  /* 0x000000056a6a7c24 */ /* 0x000fe4000f8e02ff */
[----:B------:R-:W-:Y:S02]  /*181b0*/  IMAD R105, R105, UR5, RZ ;  /* 0x0000000569697c24 */ /* 0x000fe4000f8e02ff */
[----:B-1----:R-:W-:Y:S01]  /*181c0*/  IMAD R117, R3, UR5, RZ ;  /* 0x0000000503757c24 */ /* 0x002fe2000f8e02ff */
[-C--:B------:R-:W-:Y:S01]  /*181d0*/  LEA R3, P5, R106, R6.reuse, 0x1 ;  /* 0x000000066a037211 */ /* 0x080fe200078a08ff */
[----:B------:R-:W-:Y:S01]  /*181e0*/  IMAD R118, R4, UR5, RZ ;  /* 0x0000000504767c24 */ /* 0x000fe2000f8e02ff */
[----:B------:R-:W-:Y:S01]  /*181f0*/  STL [R1+0xb74], R43 ;  /* 0x000b742b01007387 */ /* 0x000fe20000100800 */
[----:B------:R-:W-:Y:S01]  /*18200*/  LEA R4, P6, R105, R6, 0x1 ;  /* 0x0000000669047211 */ /* 0x000fe200078c08ff */
[----:B------:R-:W-:-:S02]  /*18210*/  IMAD R103, R103, UR5, RZ ;  /* 0x0000000567677c24 */ /* 0x000fc4000f8e02ff */
[----:B------:R0:W-:Y:S01]  /*18220*/  STL [R1+0xd8], R3 ;  /* 0x0000d80301007387 */ /* 0x0001e20000100800 */
[----:B------:R-:W-:-:S03]  /*18230*/  IMAD R102, R102, UR5, RZ ;  /* 0x0000000566667c24 */ /* 0x000fc6000f8e02ff */
[----:B------:R-:W-:Y:S01]  /*18240*/  STL [R1+0xbac], R106 ;  /* 0x000bac6a01007387 */ /* 0x000fe20000100800 */
[----:B0-----:R-:W-:-:S03]  /*18250*/  LEA.HI.X.SX32 R3, R106, R5, 0x1, P5 ;  /* 0x000000056a037211 */ /* 0x001fc600028f0eff */
[----:B------:R0:W-:Y:S04]  /*18260*/  STL [R1+0xe0], R4 ;  /* 0x0000e00401007387 */ /* 0x0001e80000100800 */
[----:B------:R1:W-:Y:S01]  /*18270*/  STL [R1+0xd4], R3 ;  /* 0x0000d40301007387 */ /* 0x0003e20000100800 */
[----:B0-----:R-:W-:Y:S02]  /*18280*/  LEA R4, P5, R103, R6, 0x1 ;  /* 0x0000000667047211 */ /* 0x001fe400078a08ff */
[----:B-1----:R-:W-:-:S03]  /*18290*/  LEA.HI.X.SX32 R3, R105, R5, 0x1, P6 ;  /* 0x0000000569037211 */ /* 0x002fc600030f0eff */
[----:B------:R0:W-:Y:S01]  /*182a0*/  STL [R1+0xe8], R4 ;  /* 0x0000e80401007387 */ /* 0x0001e20000100800 */
[----:B------:R-:W-:-:S03]  /*182b0*/  IMAD R101, R101, UR5, RZ ;  /* 0x0000000565657c24 */ /* 0x000fc6000f8e02ff */
[----:B------:R-:W-:Y:S04]  /*182c0*/  STL [R1+0xba8], R105 ;  /* 0x000ba86901007387 */ /* 0x000fe80000100800 */
[----:B------:R1:W-:Y:S01]  /*182d0*/  STL [R1+0xdc], R3 ;  /* 0x0000dc0301007387 */ /* 0x0003e20000100800 */
[----:B0-----:R-:W-:-:S03]  /*182e0*/  LEA R4, P6, R102, R6, 0x1 ;  /* 0x0000000666047211 */ /* 0x001fc600078c08ff */
[----:B------:R-:W-:Y:S01]  /*182f0*/  STL [R1+0xba4], R103 ;  /* 0x000ba46701007387 */ /* 0x000fe20000100800 */
[----:B------:R-:W-:Y:S01]  /*18300*/  IMAD R99, R99, UR5, RZ ;  /* 0x0000000563637c24 */ /* 0x000fe2000f8e02ff */
[-C--:B-1----:R-:W-:Y:S02]  /*18310*/  LEA.HI.X.SX32 R3, R103, R5.reuse, 0x1, P5 ;  /* 0x0000000567037211 */ /* 0x082fe400028f0eff */
        /* <DEDUP_REMOVED lines=26> */
[----:B0-----:R-:W-:Y:S02]  /*184c0*/  LEA R4, P5, R95, R6, 0x1 ;  /* 0x000000065f047211 */ /* 0x001fe400078a08ff */
[----:B-1----:R-:W-:-:S03]  /*184d0*/  LEA.HI.X.SX32 R3, R97, R5, 0x1, P6 ;  /* 0x0000000561037211 */ /* 0x002fc600030f0eff */
[----:B------:R-:W-:Y:S01]  /*184e0*/  STL [R1+0x168], R4 ;  /* 0x0001680401007387 */ /* 0x000fe20000100800 */
[----:B------:R-:W-:Y:S01]  /*184f0*/  IMAD R120, R10, UR5, RZ ;  /* 0x000000050a787c24 */ /* 0x000fe2000f8e02ff */
[----:B------:R-:W-:Y:S01]  /*18500*/  LEA R10, P6, R94, R6, 0x1 ;  /* 0x000000065e0a7211 */ /* 0x000fe200078c08ff */
[----:B------:R-:W-:Y:S01]  /*18510*/  IMAD R93, R93, UR5, RZ ;  /* 0x000000055d5d7c24 */ /* 0x000fe2000f8e02ff */
[----:B------:R-:W-:Y:S04]  /*18520*/  STL [R1+0xb90], R97 ;  /* 0x000b906101007387 */ /* 0x000fe80000100800 */
[----:B------:R0:W-:Y:S01]  /*18530*/  STL [R1+0x15c], R3 ;  /* 0x00015c0301007387 */ /* 0x0001e20000100800 */
[----:B------:R-:W-:-:S03]  /*18540*/  IMAD R91, R91, UR5, RZ ;  /* 0x000000055b5b7c24 */ /* 0x000fc6000f8e02ff */
[----:B------:R-:W-:Y:S01]  /*18550*/  STL [R1+0x198], R10 ;  /* 0x0001980a01007387 */ /* 0x000fe20000100800 */
[----:B0-----:R-:W-:Y:S02]  /*18560*/  LEA.HI.X.SX32 R3, R95, R5, 0x1, P5 ;  /* 0x000000055f037211 */ /* 0x001fe400028f0eff */
[----:B------:R-:W-:-:S03]  /*18570*/  LEA R4, P5, R93, R6, 0x1 ;  /* 0x000000065d047211 */ /* 0x000fc600078a08ff */
[----:B------:R0:W-:Y:S01]  /*18580*/  STL [R1+0x164], R3 ;  /* 0x0001640301007387 */ /* 0x0001e20000100800 */
[----:B------:R-:W-:-:S03]  /*18590*/  IMAD R90, R90, UR5, RZ ;  /* 0x000000055a5a7c24 */ /* 0x000fc6000f8e02ff */
[----:B------:R-:W-:Y:S01]  /*185a0*/  STL [R1+0x1a0], R4 ;  /* 0x0001a00401007387 */ /* 0x000fe20000100800 */
[----:B0-----:R-:W-:-:S03]  /*185b0*/  LEA.HI.X.SX32 R3, R94, R5, 0x1, P6 ;  /* 0x000000055e037211 */ /* 0x001fc600030f0eff */
[----:B------:R-:W-:Y:S01]  /*185c0*/  STL [R1+0xb8c], R94 ;  /* 0x000b8c5e01007387 */ /* 0x000fe20000100800 */
[----:B------:R-:W-:-:S03]  /*185d0*/  LEA R10, P6, R91, R6, 0x1 ;  /* 0x000000065b0a7211 */ /* 0x000fc600078c08ff */
        /* <DEDUP_REMOVED lines=15> */
[----:B------:R-:W-:Y:S01]  /*186d0*/  LEA R4, P5, R87, R6, 0x1 ;  /* 0x0000000657047211 */ /* 0x000fe200078a08ff */
[----:B------:R-:W-:Y:S02]  /*186e0*/  IMAD R85, R85, UR5, RZ ;  /* 0x0000000555557c24 */ /* 0x000fe4000f8e02ff */
[----:B------:R0:W-:Y:S01]  /*186f0*/  STL [R1+0x1d4], R3 ;  /* 0x0001d40301007387 */ /* 0x0001e20000100800 */
[----:B------:R-:W-:-:S03]  /*18700*/  IMAD R83, R83, UR5, RZ ;  /* 0x0000000553537c24 */ /* 0x000fc6000f8e02ff */
[----:B------:R1:W-:Y:S01]  /*18710*/  STL [R1+0x1e8], R4 ;  /* 0x0001e80401007387 */ /* 0x0003e20000100800 */
[----:B0-----:R-:W-:-:S03]  /*18720*/  LEA.HI.X.SX32 R3, R89, R5, 0x1, P6 ;  /* 0x0000000559037211 */ /* 0x001fc600030f0eff */
[----:B------:R-:W-:Y:S01]  /*18730*/  STL [R1+0xb7c], R89 ;  /* 0x000b7c5901007387 */ /* 0x000fe20000100800 */
[----:B------:R-:W-:Y:S02]  /*18740*/  LEA R10, P6, R86, R6, 0x1 ;  /* 0x00000006560a7211 */ /* 0x000fe400078c08ff */
[----:B-1----:R-:W-:Y:S01]  /*18750*/  LEA.HI.X.SX32 R4, R87, R5, 0x1, P5 ;  /* 0x0000000557047211 */ /* 0x002fe200028f0eff */
[----:B------:R0:W-:Y:S01]  /*18760*/  STL [R1+0x1dc], R3 ;  /* 0x0001dc0301007387 */ /* 0x0001e20000100800 */
[----:B------:R-:W-:-:S03]  /*18770*/  IMAD R82, R82, UR5, RZ ;  /* 0x0000000552527c24 */ /* 0x000fc6000f8e02ff */
[----:B------:R-:W-:Y:S01]  /*18780*/  STL [R1+0x238], R10 ;  /* 0x0002380a01007387 */ /* 0x000fe20000100800 */
[----:B0-----:R-:W-:-:S03]  /*18790*/  LEA R3, P5, R85, R6, 0x1 ;  /* 0x0000000655037211 */ /* 0x001fc600078a08ff */
[----:B------:R0:W-:Y:S04]  /*187a0*/  STL [R1+0x1e4], R4 ;  /* 0x0001e40401007387 */ /* 0x0001e80000100800 */
[----:B------:R1:W-:Y:S01]  /*187b0*/  STL [R1+0x240], R3 ;  /* 0x0002400301007387 */ /* 0x0003e20000100800 */
[-C--:B0-----:R-:W-:Y:S02]  /*187c0*/  LEA.HI.X.SX32 R4, R86, R5.reuse, 0x1, P6 ;  /* 0x0000000556047211 */ /* 0x081fe400030f0eff */
[----:B------:R-:W-:Y:S02]  /*187d0*/  LEA R10, P6, R83, R6, 0x1 ;  /* 0x00000006530a7211 */ /* 0x000fe400078c08ff */
[----:B-1----:R-:W-:Y:S01]  /*187e0*/  LEA.HI.X.SX32 R3, R85, R5, 0x1, P5 ;  /* 0x0000000555037211 */ /* 0x002fe200028f0eff */
[----:B------:R0:W-:Y:S01]  /*187f0*/  STL [R1+0x234], R4 ;  /* 0x0002340401007387 */ /* 0x0001e20000100800 */
[----:B------:R-:W-:-:S03]  /*18800*/  IMAD R81, R81, UR5, RZ ;  /* 0x0000000551517c24 */ /* 0x000fc6000f8e02ff */
[----:B------:R-:W-:Y:S01]  /*18810*/  STL [R1+0x248], R10 ;  /* 0x0002480a01007387 */ /* 0x000fe20000100800 */
[----:B------:R-:W-:-:S03]  /*18820*/  IMAD R79, R79, UR5, RZ ;  /* 0x000000054f4f7c24 */ /* 0x000fc6000f8e02ff */
[----:B------:R1:W-:Y:S01]  /*18830*/  STL [R1+0x23c], R3 ;  /* 0x00023c0301007387 */ /* 0x0003e20000100800 */
[----:B0-----:R-:W-:-:S05]  /*18840*/  LEA R4, P5, R82, R6, 0x1 ;  /* 0x0000000652047211 */ /* 0x001fca00078a08ff */
[----:B------:R0:W-:Y:S01]  /*18850*/  STL [R1+0x278], R4 ;  /* 0x0002780401007387 */ /* 0x0001e20000100800 */
[-C--:B-1----:R-:W-:Y:S02]  /*18860*/  LEA.HI.X.SX32 R3, R83, R5.reuse, 0x1, P6 ;  /* 0x0000000553037211 */ /* 0x082fe400030f0eff */
[----:B------:R-:W-:-:S03]  /*18870*/  LEA.HI.X.SX32 R10, R82, R5, 0x1, P5 ;  /* 0x00000005520a7211 */ /* 0x000fc600028f0eff */
[----:B------:R1:W-:Y:S01]  /*18880*/  STL [R1+0x244], R3 ;  /* 0x0002440301007387 */ /* 0x0003e20000100800 */
[----:B0-----:R-:W-:Y:S01]  /*18890*/  LEA R4, P6, R81, R6, 0x1 ;  /* 0x0000000651047211 */ /* 0x001fe200078c08ff */
[----:B------:R-:W-:-:S04]  /*188a0*/  IMAD R78, R78, UR5, RZ ;  /* 0x000000054e4e7c24 */ /* 0x000fc8000f8e02ff */
[----:B------:R-:W-:Y:S01]  /*188b0*/  STL [R1+0x280], R4 ;  /* 0x0002800401007387 */ /* 0x000fe20000100800 */
[----:B-1----:R-:W-:-:S03]  /*188c0*/  LEA R3, P5, R79, R6, 0x1 ;  /* 0x000000064f037211 */ /* 0x002fc600078a08ff */
[----:B------:R0:W-:Y:S01]  /*188d0*/  STL [R1+0x274], R10 ;  /* 0x0002740a01007387 */ /* 0x0001e20000100800 */
[----:B------:R-:W-:Y:S02]  /*188e0*/  IMAD R77, R77, UR5, RZ ;  /* 0x000000054d4d7c24 */ /* 0x000fe4000f8e02ff */
[----:B------:R-:W-:Y:S01]  /*188f0*/  IMAD R121, R11, UR5, RZ ;  /* 0x000000050b797c24 */ /* 0x000fe2000f8e02ff */
[----:B------:R1:W-:Y:S01]  /*18900*/  STL [R1+0x288], R3 ;  /* 0x0002880301007387 */ /* 0x0003e20000100800 */
[-C--:B0-----:R-:W-:Y:S02]  /*18910*/  LEA.HI.X.SX32 R10, R81, R5.reuse, 0x1, P6 ;  /* 0x00000005510a7211 */ /* 0x081fe400030f0eff */
[----:B-1----:R-:W-:Y:S02]  /*18920*/  LEA.HI.X.SX32 R3, R79, R5, 0x1, P5 ;  /* 0x000000054f037211 */ /* 0x002fe400028f0eff */
[----:B------:R-:W-:Y:S01]  /*18930*/  LEA R11, P5, R78, R6, 0x1 ;  /* 0x000000064e0b7211 */ /* 0x000fe200078a08ff */
[----:B------:R0:W-:Y:S01]  /*18940*/  STL [R1+0x27c], R10 ;  /* 0x00027c0a01007387 */ /* 0x0001e20000100800 */
[----:B------:R-:W-:-:S03]  /*18950*/  IMAD R13, R13, UR5, RZ ;  /* 0x000000050d0d7c24 */ /* 0x000fc6000f8e02ff */
[----:B------:R-:W-:Y:S01]  /*18960*/  STL [R1+0x284], R3 ;  /* 0x0002840301007387 */ /* 0x000fe20000100800 */
[----:B------:R-:W-:-:S03]  /*18970*/  IMAD R12, R12, UR5, RZ ;  /* 0x000000050c0c7c24 */ /* 0x000fc6000f8e02ff */
[----:B------:R1:W-:Y:S01]  /*18980*/  STL [R1+0x2b0], R11 ;  /* 0x0002b00b01007387 */ /* 0x0003e20000100800 */
[----:B0-----:R-:W-:Y:S02]  /*18990*/  LEA R10, P6, R77, R6, 0x1 ;  /* 0x000000064d0a7211 */ /* 0x001fe400078c08ff */
[C---:B----4-:R-:W-:Y:S02]  /*189a0*/  SEL R110, R43.reuse, R128, !P3 ;  /* 0x000000802b6e7207 */ /* 0x050fe40005800000 */
[C---:B------:R-:W-:Y:S01]  /*189b0*/  SEL R111, R43.reuse, R111, !P3 ;  /* 0x0000006f2b6f7207 */ /* 0x040fe20005800000 */
[----:B------:R0:W-:Y:S01]  /*189c0*/  STL [R1+0x2b8], R10 ;  /* 0x0002b80a01007387 */ /* 0x0001e20000100800 */
[----:B-1----:R-:W-:Y:S02]  /*189d0*/  LEA.HI.X.SX32 R11, R78, R5, 0x1, P5 ;  /* 0x000000054e0b7211 */ /* 0x002fe400028f0eff */
[C---:B------:R-:W-:Y:S02]  /*189e0*/  SEL R116, R43.reuse, R158, !P3 ;  /* 0x0000009e2b747207 */ /* 0x040fe40005800000 */
[C---:B------:R-:W-:Y:S01]  /*189f0*/  SEL R122, R43.reuse, R159, !P3 ;  /* 0x0000009f2b7a7207 */ /* 0x040fe20005800000 */
[----:B------:R1:W-:Y:S01]  /*18a00*/  STL [R1+0x2ac], R11 ;  /* 0x0002ac0b01007387 */ /* 0x0003e20000100800 */
        /* <DEDUP_REMOVED lines=25> */
[C---:B--2---:R-:W-:Y:S02]  /*18ba0*/  SEL R84, R43.reuse, R145, !P3 ;  /* 0x000000912b547207 */ /* 0x044fe40005800000 */
[----:B---3--:R-:W-:Y:S02]  /*18bb0*/  SEL R80, R43, R137, !P3 ;  /* 0x000000892b507207 */ /* 0x008fe40005800000 */
[-C--:B0-----:R-:W-:Y:S02]  /*18bc0*/  LEA.HI.X.SX32 R10, R77, R5.reuse, 0x1, P6 ;  /* 0x000000054d0a7211 */ /* 0x081fe400030f0eff */
[CC--:B------:R-:W-:Y:S02]  /*18bd0*/  LEA R43, P5, R13.reuse, R6.reuse, 0x1 ;  /* 0x000000060d2b7211 */ /* 0x0c0fe400078a08ff */
[----:B-1----:R-:W-:Y:S01]  /*18be0*/  LEA R11, P6, R12, R6, 0x1 ;  /* 0x000000060c0b7211 */ /* 0x002fe200078c08ff */
[----:B------:R-:W-:Y:S01]  /*18bf0*/  STL [R1+0x2b4], R10 ;  /* 0x0002b40a01007387 */ /* 0x000fe20000100800 */
[----:B------:R-:W-:-:S03]  /*18c00*/  LEA.HI.X.SX32 R13, R13, R5, 0x1, P5 ;  /* 0x000000050d0d7211 */ /* 0x000fc600028f0eff */
[----:B------:R-:W-:Y:S01]  /*18c10*/  STL [R1+0x2c0], R43 ;  /* 0x0002c02b01007387 */ /* 0x000fe20000100800 */
[----:B------:R-:W-:-:S03]  /*18c20*/  LEA R105, P5, R121, R6, 0x1 ;  /* 0x0000000679697211 */ /* 0x000fc600078a08ff */
[----:B------:R0:W-:Y:S01]  /*18c30*/  STL [R1+0x2c8], R11 ;  /* 0x0002c80b01007387 */ /* 0x0001e20000100800 */
[----:B------:R-:W-:-:S03]  /*18c40*/  LEA.HI.X.SX32 R106, R121, R5, 0x1, P5 ;  /* 0x00000005796a7211 */ /* 0x000fc600028f0eff */
[----:B------:R1:W-:Y:S01]  /*18c50*/  STL [R1+0x2bc], R13 ;  /* 0x0002bc0d01007387 */ /* 0x0003e20000100800 */
[----:B0-----:R-:W-:Y:S02]  /*18c60*/  LEA.HI.X.SX32 R11, R12, R5, 0x1, P6 ;  /* 0x000000050c0b7211 */ /* 0x001fe400030f0eff */
[----:B------:R-:W-:-:S03]  /*18c70*/  LEA R12, P6, R120, R6, 0x1 ;  /* 0x00000006780c7211 */ /* 0x000fc600078c08ff */
[----:B------:R-:W-:Y:S01]  /*18c80*/  STL [R1+0x2c4], R11 ;  /* 0x0002c40b01007387 */ /* 0x000fe20000100800 */
[----:B-1----:R-:W-:-:S03]  /*18c90*/  LEA.HI.X.SX32 R13, R120, R5, 0x1, P6 ;  /* 0x00000005780d7211 */ /* 0x002fc600030f0eff */
[----:B------:R0:W-:Y:S01]  /*18ca0*/  STL [R1+0x2f0], R12 ;  /* 0x0002f00c01007387 */ /* 0x0001e20000100800 */
[----:B------:R-:W-:-:S03]  /*18cb0*/  IMAD R111, R111, UR5, RZ ;  /* 0x000000056f6f7c24 */ /* 0x000fc6000f8e02ff */
[----:B------:R-:W-:Y:S04]  /*18cc0*/  STL [R1+0x2e8], R105 ;  /* 0x0002e86901007387 */ /* 0x000fe80000100800 */
[----:B------:R-:W-:Y:S01]  /*18cd0*/  STL [R1+0x2e4], R106 ;  /* 0x0002e46a01007387 */ /* 0x000fe20000100800 */
[----:B0-----:R-:W-:-:S03]  /*18ce0*/  LEA R12, P5, R118, R6, 0x1 ;  /* 0x00000006760c7211 */ /* 0x001fc600078a08ff */
[----:B------:R0:W-:Y:S01]  /*18cf0*/  STL [R1+0x2ec], R13 ;  /* 0x0002ec0d01007387 */ /* 0x0001e20000100800 */
[----:B------:R-:W-:Y:S01]  /*18d00*/  LEA.HI.X.SX32 R43, R118, R5, 0x1, P5 ;  /* 0x00000005762b7211 */ /* 0x000fe200028f0eff */
[----:B------:R-:W-:Y:S02]  /*18d10*/  IMAD R110, R110, UR5, RZ ;  /* 0x000000056e6e7c24 */ /* 0x000fe4000f8e02ff */
[----:B------:R-:W-:Y:S01]  /*18d20*/  STL [R1+0x2f8], R12 ;  /* 0x0002f80c01007387 */ /* 0x000fe20000100800 */
[-C--:B------:R-:W-:Y:S02]  /*18d30*/  LEA R103, P5, R111, R6.reuse, 0x1 ;  /* 0x000000066f677211 */ /* 0x080fe400078a08ff */
[----:B0-----:R-:W-:Y:S01]  /*18d40*/  LEA R13, P6, R117, R6, 0x1 ;  /* 0x00000006750d7211 */ /* 0x001fe200078c08ff */
[----:B------:R-:W-:-:S04]  /*18d50*/  IMAD R116, R116, UR5, RZ ;  /* 0x0000000574747c24 */ /* 0x000fc8000f8e02ff */
[----:B------:R0:W-:Y:S04]  /*18d60*/  STL [R1+0x300], R13 ;  /* 0x0003000d01007387 */ /* 0x0001e80000100800 */
[----:B------:R1:W-:Y:S01]  /*18d70*/  STL [R1+0x2f4], R43 ;  /* 0x0002f42b01007387 */ /* 0x0003e20000100800 */
[----:B------:R-:W-:Y:S02]  /*18d80*/  IMAD R122, R122, UR8, RZ ;  /* 0x000000087a7a7c24 */ /* 0x000fe4000f8e02ff */
[----:B------:R-:W-:Y:S02]  /*18d90*/  IMAD R128, R128, UR12, RZ ;  /* 0x0000000c80807c24 */ /* 0x000fe4000f8e02ff */
[----:B------:R-:W-:Y:S01]  /*18da0*/  IMAD R132, R132, UR13, RZ ;  /* 0x0000000d84847c24 */ /* 0x000fe2000f8e02ff */
[-C--:B0-----:R-:W-:Y:S01]  /*18db0*/  LEA.HI.X.SX32 R13, R117, R5.reuse, 0x1, P6 ;  /* 0x00000005750d7211 */ /* 0x081fe200030f0eff */
[----:B------:R-:W-:Y:S01]  /*18dc0*/  IMAD R95, R134, UR15, RZ ;  /* 0x0000000f865f7c24 */ /* 0x000fe2000f8e02ff */
[C---:B------:R-:W-:Y:S01]  /*18dd0*/  LEA R102, P6, R110.reuse, R6, 0x1 ;  /* 0x000000066e667211 */ /* 0x040fe200078c08ff */
[----:B------:R-:W-:Y:S01]  /*18de0*/  IMAD R93, R133, UR16, RZ ;  /* 0x00000010855d7c24 */ /* 0x000fe2000f8e02ff */
[-C--:B-1----:R-:W-:Y:S01]  /*18df0*/  LEA.HI.X.SX32 R43, R111, R5.reuse, 0x1, P5 ;  /* 0x000000056f2b7211 */ /* 0x082fe200028f0eff */
[----:B------:R-:W-:Y:S01]  /*18e00*/  STL [R1+0x2fc], R13 ;  /* 0x0002fc0d01007387 */ /* 0x000fe20000100800 */
[----:B------:R-:W-:Y:S01]  /*18e10*/  LEA.HI.X.SX32 R101, R110, R5, 0x1, P6 ;  /* 0x000000056e657211 */ /* 0x000fe200030f0eff */
[----:B------:R-:W-:-:S02]  /*18e20*/  IMAD R90, R131, UR17, RZ ;  /* 0x00000011835a7c24 */ /* 0x000fc4000f8e02ff */
[----:B------:R-:W-:Y:S01]  /*18e30*/  IMAD R87, R130, UR18, RZ ;  /* 0x0000001282577c24 */ /* 0x000fe2000f8e02ff */
[----:B------:R-:W-:Y:S01]  /*18e40*/  STL [R1+0x308], R103 ;  /* 0x0003086701007387 */ /* 0x000fe20000100800 */
[----:B------:R-:W-:Y:S01]  /*18e50*/  LEA R99, P6, R122, R6, 0x1 ;  /* 0x000000067a637211 */ /* 0x000fe200078c08ff */
[----:B------:R-:W-:Y:S02]  /*18e60*/  IMAD R85, R129, UR19, RZ ;  /* 0x0000001381557c24 */ /* 0x000fe4000f8e02ff */
[----:B------:R-:W-:Y:S01]  /*18e70*/  IMAD R4, R127, UR20, RZ ;  /* 0x000000147f047c24 */ /* 0x000fe2000f8e02ff */
[----:B------:R0:W-:Y:S01]  /*18e80*/  STL [R1+0x304], R43 ;  /* 0x0003042b01007387 */ /* 0x0001e20000100800 */
[----:B------:R-:W-:Y:S02]  /*18e90*/  IMAD R3, R125, UR22, RZ ;  /* 0x000000167d037c24 */ /* 0x000fe4000f8e02ff */
[----:B------:R-:W-:Y:S01]  /*18ea0*/  IMAD R82, R126, UR21, RZ ;  /* 0x000000157e527c24 */ /* 0x000fe2000f8e02ff */
[----:B------:R-:W-:Y:S01]  /*18eb0*/  STL [R1+0x310], R102 ;  /* 0x0003106601007387 */ /* 0x000fe20000100800 */
[----:B------:R-:W-:-:S02]  /*18ec0*/  IMAD R11, R123, UR24, RZ ;  /* 0x000000187b0b7c24 */ /* 0x000fc4000f8e02ff */
[----:B------:R-:W-:Y:S02]  /*18ed0*/  IMAD R10, R124, UR23, RZ ;  /* 0x000000177c0a7c24 */ /* 0x000fe4000f8e02ff */
[----:B------:R-:W-:Y:S01]  /*18ee0*/  IMAD R81, R109, UR32, RZ ;  /* 0x000000206d517c24 */ /* 0x000fe2000f8e02ff */
[-C--:B0-----:R-:W-:Y:S01]  /*18ef0*/  LEA R43, P5, R116, R6.reuse, 0x1 ;  /* 0x00000006742b7211 */ /* 0x081fe200078a08ff */
[----:B------:R-:W-:Y:S01]  /*18f00*/  STL [R1+0x30c], R101 ;  /* 0x00030c6501007387 */ /* 0x000fe20000100800 */
[----:B------:R-:W-:Y:S02]  /*18f10*/  IMAD R12, R119, UR25, RZ ;  /* 0x00000019770c7c24 */ /* 0x000fe4000f8e02ff */
[----:B------:R-:W-:Y:S01]  /*18f20*/  IMAD R83, R108, UR33, RZ ;  /* 0x000000216c537c24 */ /* 0x000fe2000f8e02ff */
[----:B------:R0:W-:Y:S01]  /*18f30*/  STL [R1+0x318], R43 ;  /* 0x0003182b01007387 */ /* 0x0001e20000100800 */
[----:B------:R-:W-:Y:S01]  /*18f40*/  LEA.HI.X.SX32 R78, R116, R5, 0x1, P5 ;  /* 0x00000005744e7211 */ /* 0x000fe200028f0eff */
[----:B------:R-:W-:Y:S01]  /*18f50*/  IMAD R77, R114, UR29, RZ ;  /* 0x0000001d724d7c24 */ /* 0x000fe2000f8e02ff */
[----:B------:R-:W-:Y:S01]  /*18f60*/  LEA R98, P5, R128, R6, 0x1 ;  /* 0x0000000680627211 */ /* 0x000fe200078a08ff */
[----:B------:R-:W-:Y:S01]  /*18f70*/  STL [R1+0x320], R99 ;  /* 0x0003206301007387 */ /* 0x000fe20000100800 */
[----:B------:R-:W-:Y:S01]  /*18f80*/  IMAD R86, R112, UR31, RZ ;  /* 0x0000001f70567c24 */ /* 0x000fe2000f8e02ff */
[----:B------:R-:W1:Y:S01]  /*18f90*/  S2R R136, SR_TID.X ;  /* 0x0000000000887919 */ /* 0x000e620000002100 */
[----:B------:R-:W-:-:S04]  /*18fa0*/  @!UP1 UIADD3 UR4, UPT, UPT, -UR4, 0x100000, URZ ;  /* 0x0010000004049890 */ /* 0x000fc8000fffe1ff */
[----:B------:R-:W-:Y:S02]  /*18fb0*/  @!UP1 USHF.L.U32 UR5, UR4, 0xb, URZ ;  /* 0x0000000b04059899 */ /* 0x000fe400080006ff */
[----:B------:R-:W-:Y:S01]  /*18fc0*/  @!UP1 USHF.L.U32 UR4, UR4, 0x1, URZ ;  /* 0x0000000104049899 */ /* 0x000fe200080006ff */
[----:B------:R-:W2:Y:S01]  /*18fd0*/  LDCU UR8, c[0x0][0x3b0] ;  /* 0x00007600ff0877ac */ /* 0x000ea20008000800 */
[-C--:B0-----:R-:W-:Y:S01]  /*18fe0*/  LEA.HI.X.SX32 R43, R122, R5.reuse, 0x1, P6 ;  /* 0x000000057a2b7211 */ /* 0x081fe200030f0eff */
[----:B------:R-:W-:Y:S01]  /*18ff0*/  STL [R1+0x314], R78 ;  /* 0x0003144e01007387 */ /* 0x000fe20000100800 */
[C---:B------:R-:W-:Y:S01]  /*19000*/  LEA R97, P6, R132.reuse, R6, 0x1 ;  /* 0x0000000684617211 */ /* 0x040fe200078c08ff */
[----:B------:R-:W0:Y:S02]  /*19010*/  LDCU UR12, c[0x0][0x3b0] ;  /* 0x00007600ff0c77ac */ /* 0x000e240008000800 */
[----:B------:R3:W-:Y:S01]  /*19020*/  STL [R1+0x31c], R43 ;  /* 0x00031c2b01007387 */ /* 0x0007e20000100800 */
[-C--:B------:R-:W-:Y:S01]  /*19030*/  LEA.HI.X.SX32 R79, R132, R5.reuse, 0x1, P6 ;  /* 0x00000005844f7211 */ /* 0x080fe200030f0eff */
[----:B------:R-:W4:Y:S02]  /*19040*/  LDCU UR13, c[0x0][0x3b0] ;  /* 0x00007600ff0d77ac */ /* 0x000f240008000800 */
[----:B------:R-:W-:Y:S01]  /*19050*/  STL [R1+0x328], R98 ;  /* 0x0003286201007387 */ /* 0x000fe20000100800 */
[----:B---3--:R-:W-:-:S02]  /*19060*/  LEA.HI.X.SX32 R43, R128, R5, 0x1, P5 ;  /* 0x00000005802b7211 */ /* 0x008fc400028f0eff */
[----:B------:R-:W-:-:S03]  /*19070*/  LEA R94, P6, R93, R6, 0x1 ;  /* 0x000000065d5e7211 */ /* 0x000fc600078c08ff */
[----:B------:R3:W-:Y:S04]  /*19080*/  STL [R1+0x324], R43 ;  /* 0x0003242b01007387 */ /* 0x0007e80000100800 */
[----:B------:R-:W-:Y:S01]  /*19090*/  STL [R1+0x330], R97 ;  /* 0x0003306101007387 */ /* 0x000fe20000100800 */
[----:B---3--:R-:W-:-:S03]  /*190a0*/  LEA R43, P5, R95, R6, 0x1 ;  /* 0x000000065f2b7211 */ /* 0x008fc600078a08ff */
[----:B------:R3:W-:Y:S04]  /*190b0*/  STL [R1+0x32c], R79 ;  /* 0x00032c4f01007387 */ /* 0x0007e80000100800 */
[----:B------:R0:W-:Y:S01]  /*190c0*/  STL [R1+0x338], R43 ;  /* 0x0003382b01007387 */ /* 0x0001e20000100800 */
[----:B---3--:R-:W-:-:S03]  /*190d0*/  LEA.HI.X.SX32 R79, R95, R5, 0x1, P5 ;  /* 0x000000055f4f7211 */ /* 0x008fc600028f0eff */
[----:B------:R-:W-:Y:S01]  /*190e0*/  STL [R1+0x340], R94 ;  /* 0x0003405e01007387 */ /* 0x000fe20000100800 */
[----:B0-----:R-:W-:-:S03]  /*190f0*/  LEA.HI.X.SX32 R43, R93, R5, 0x1, P6 ;  /* 0x000000055d2b7211 */ /* 0x001fc600030f0eff */
[----:B------:R0:W-:Y:S04]  /*19100*/  STL [R1+0x334], R79 ;  /* 0x0003344f01007387 */ /* 0x0001e80000100800 */
[----:B------:R-:W-:Y:S04]  /*19110*/  STL [R1+0xb88], R93 ;  /* 0x000b885d01007387 */ /* 0x000fe80000100800 */
[----:B------:R3:W-:Y:S01]  /*19120*/  STL [R1+0x33c], R43 ;  /* 0x00033c2b01007387 */ /* 0x0007e20000100800 */
[-C--:B0-----:R-:W-:Y:S02]  /*19130*/  LEA R79, P5, R90, R6.reuse, 0x1 ;  /* 0x000000065a4f7211 */ /* 0x081fe400078a08ff */
[----:B---3--:R-:W-:-:S03]  /*19140*/  LEA R43, P6, R87, R6, 0x1 ;  /* 0x00000006572b7211 */ /* 0x008fc600078c08ff */
[----:B------:R-:W-:Y:S01]  /*19150*/  STL [R1+0x348], R79 ;  /* 0x0003484f01007387 */ /* 0x000fe20000100800 */
[----:B------:R-:W-:-:S03]  /*19160*/  LEA.HI.X.SX32 R93, R90, R5, 0x1, P5 ;  /* 0x000000055a5d7211 */ /* 0x000fc600028f0eff */
[----:B------:R0:W-:Y:S01]  /*19170*/  STL [R1+0x350], R43 ;  /* 0x0003502b01007387 */ /* 0x0001e20000100800 */
[----:B------:R-:W-:-:S03]  /*19180*/  LEA R91, P5, R85, R6, 0x1 ;  /* 0x00000006555b7211 */ /* 0x000fc600078a08ff */
[----:B------:R-:W-:Y:S01]  /*19190*/  STL [R1+0xb80], R90 ;  /* 0x000b805a01007387 */ /* 0x000fe20000100800 */
[----:B0-----:R-:W-:-:S03]  /*191a0*/  LEA.HI.X.SX32 R43, R87, R5, 0x1, P6 ;  /* 0x00000005572b7211 */ /* 0x001fc600030f0eff */
[----:B------:R-:W-:Y:S01]  /*191b0*/  STL [R1+0xb78], R87 ;  /* 0x000b785701007387 */ /* 0x000fe20000100800 */
[----:B------:R-:W-:-:S03]  /*191c0*/  LEA R79, P6, R4, R6, 0x1 ;  /* 0x00000006044f7211 */ /* 0x000fc600078c08ff */
[----:B------:R-:W-:Y:S01]  /*191d0*/  STL [R1+0x344], R93 ;  /* 0x0003445d01007387 */ /* 0x000fe20000100800 */
[----:B------:R-:W-:-:S03]  /*191e0*/  LEA.HI.X.SX32 R4, R4, R5, 0x1, P6 ;  /* 0x0000000504047211 */ /* 0x000fc600030f0eff */
[----:B------:R0:W-:Y:S01]  /*191f0*/  STL [R1+0x34c], R43 ;  /* 0x00034c2b01007387 */ /* 0x0001e20000100800 */
[----:B------:R-:W-:-:S03]  /*19200*/  LEA R89, P6, R3, R6, 0x1 ;  /* 0x0000000603597211 */ /* 0x000fc600078c08ff */
[----:B------:R-:W-:Y:S01]  /*19210*/  STL [R1+0x360], R79 ;  /* 0x0003604f01007387 */ /* 0x000fe20000100800 */
[----:B0-----:R-:W-:-:S03]  /*19220*/  LEA.HI.X.SX32 R43, R85, R5, 0x1, P5 ;  /* 0x00000005552b7211 */ /* 0x001fc600028f0eff */
[----:B------:R-:W-:Y:S01]  /*19230*/  STL [R1+0x358], R91 ;  /* 0x0003585b01007387 */ /* 0x000fe20000100800 */
[-C--:B------:R-:W-:Y:S01]  /*19240*/  LEA R90, P5, R82, R6.reuse, 0x1 ;  /* 0x00000006525a7211 */ /* 0x080fe200078a08ff */
[----:B------:R-:W-:Y:S01]  /*19250*/  IMAD R13, R115, UR28, RZ ;  /* 0x0000001c730d7c24 */ /* 0x000fe2000f8e02ff */
[----:B------:R-:W-:Y:S01]  /*19260*/  LEA.HI.X.SX32 R3, R3, R5, 0x1, P6 ;  /* 0x0000000503037211 */ /* 0x000fe200030f0eff */
[----:B------:R-:W-:Y:S01]  /*19270*/  STL [R1+0x354], R43 ;  /* 0x0003542b01007387 */ /* 0x000fe20000100800 */
[----:B------:R-:W-:-:S03]  /*19280*/  LEA R109, P6, R11, R6, 0x1 ;  /* 0x000000060b6d7211 */ /* 0x000fc600078c08ff */
[----:B------:R0:W-:Y:S01]  /*19290*/  STL [R1+0x35c], R4 ;  /* 0x00035c0401007387 */ /* 0x0001e20000100800 */
[-C--:B------:R-:W-:Y:S01]  /*192a0*/  LEA.HI.X.SX32 R108, R11, R5.reuse, 0x1, P6 ;  /* 0x000000050b6c7211 */ /* 0x080fe200030f0eff */
[----:B------:R-:W-:Y:S01]  /*192b0*/  IMAD R78, R113, UR30, RZ ;  /* 0x0000001e714e7c24 */ /* 0x000fe2000f8e02ff */
[-C--:B------:R-:W-:Y:S02]  /*192c0*/  LEA R150, P6, R13, R6.reuse, 0x1 ;  /* 0x000000060d967211 */ /* 0x080fe400078c08ff */
[----:B0-----:R-:W-:Y:S02]  /*192d0*/  LEA.HI.X.SX32 R4, R82, R5, 0x1, P5 ;  /* 0x0000000552047211 */ /* 0x001fe400028f0eff */
[----:B------:R-:W-:-:S04]  /*192e0*/  LEA R43, P5, R10, R6, 0x1 ;  /* 0x000000060a2b7211 */ /* 0x000fc800078a08ff */
[-C--:B------:R-:W-:Y:S02]  /*192f0*/  LEA.HI.X.SX32 R87, R10, R5.reuse, 0x1, P5 ;  /* 0x000000050a577211 */ /* 0x080fe400028f0eff */
[CC--:B------:R-:W-:Y:S02]  /*19300*/  LEA R158, P5, R12.reuse, R6.reuse, 0x1 ;  /* 0x000000060c9e7211 */ /* 0x0c0fe400078a08ff */
[-C--:B------:R-:W-:Y:S02]  /*19310*/  LEA.HI.X.SX32 R151, R13, R5.reuse, 0x1, P6 ;  /* 0x000000050d977211 */ /* 0x080fe400030f0eff */
[-C--:B------:R-:W-:Y:S02]  /*19320*/  LEA.HI.X.SX32 R159, R12, R5.reuse, 0x1, P5 ;  /* 0x000000050c9f7211 */ /* 0x080fe400028f0eff */
[CC--:B------:R-:W-:Y:S01]  /*19330*/  LEA R164, P6, R78.reuse, R6.reuse, 0x1 ;  /* 0x000000064ea47211 */ /* 0x0c0fe200078c08ff */
[----:B------:R-:W-:Y:S01]  /*19340*/  STL [R1+0x368], R90 ;  /* 0x0003685a01007387 */ /* 0x000fe20000100800 */
[----:B------:R-:W-:Y:S01]  /*19350*/  LEA R142, P5, R77, R6, 0x1 ;  /* 0x000000064d8e7211 */ /* 0x000fe200078a08ff */
[----:B------:R-:W-:Y:S01]  /*19360*/  IMAD R79, R107, UR34, RZ ;  /* 0x000000226b4f7c24 */ /* 0x000fe2000f8e02ff */
[-C--:B------:R-:W-:Y:S01]  /*19370*/  LEA.HI.X.SX32 R165, R78, R5.reuse, 0x1, P6 ;  /* 0x000000054ea57211 */ /* 0x080fe200030f0eff */
[----:B------:R0:W-:Y:S01]  /*19380*/  STL [R1+0x364], R4 ;  /* 0x0003640401007387 */ /* 0x0001e20000100800 */
[----:B------:R-:W-:-:S02]  /*19390*/  LEA.HI.X.SX32 R143, R77, R5, 0x1, P5 ;  /* 0x000000054d8f7211 */ /* 0x000fc400028f0eff */
[-C--:B------:R-:W-:Y:S01]  /*193a0*/  LEA R148, P6, R81, R6.reuse, 0x1 ;  /* 0x0000000651947211 */ /* 0x080fe200078c08ff */
[----:B------:R-:W-:Y:S01]  /*193b0*/  STL [R1+0x370], R89 ;  /* 0x0003705901007387 */ /* 0x000fe20000100800 */
[----:B------:R-:W-:-:S03]  /*193c0*/  LEA R156, P5, R86, R6, 0x1 ;  /* 0x00000006569c7211 */ /* 0x000fc600078a08ff */
[----:B------:R3:W-:Y:S01]  /*193d0*/  STL [R1+0x36c], R3 ;  /* 0x00036c0301007387 */ /* 0x0007e20000100800 */
[----:B------:R-:W-:-:S03]  /*193e0*/  LEA.HI.X.SX32 R149, R81, R5, 0x1, P6 ;  /* 0x0000000551957211 */ /* 0x000fc600030f0eff */
[----:B------:R-:W-:Y:S01]  /*193f0*/  STL [R1+0x378], R43 ;  /* 0x0003782b01007387 */ /* 0x000fe20000100800 */
[----:B0-----:R-:W-:-:S03]  /*19400*/  IMAD R4, R100, UR36, RZ ;  /* 0x0000002464047c24 */ /* 0x001fc6000f8e02ff */
[----:B------:R-:W-:Y:S01]  /*19410*/  STL [R1+0x380], R109 ;  /* 0x0003806d01007387 */ /* 0x000fe20000100800 */
[----:B------:R-:W-:-:S03]  /*19420*/  LEA.HI.X.SX32 R157, R86, R5, 0x1, P5 ;  /* 0x00000005569d7211 */ /* 0x000fc600028f0eff */
[----:B------:R-:W-:Y:S01]  /*19430*/  STL [R1+0x374], R87 ;  /* 0x0003745701007387 */ /* 0x000fe20000100800 */
[-C--:B------:R-:W-:Y:S01]  /*19440*/  LEA R152, P6, R79, R6.reuse, 0x1 ;  /* 0x000000064f987211 */ /* 0x080fe200078c08ff */
[----:B------:R-:W-:Y:S02]  /*19450*/  IMAD R82, R104, UR35, RZ ;  /* 0x0000002368527c24 */ /* 0x000fe4000f8e02ff */
[----:B------:R-:W-:Y:S01]  /*19460*/  STL [R1+0x37c], R108 ;  /* 0x00037c6c01007387 */ /* 0x000fe20000100800 */
[----:B------:R-:W-:-:S03]  /*19470*/  LEA R140, P5, R83, R6, 0x1 ;  /* 0x00000006538c7211 */ /* 0x000fc600078a08ff */
[----:B------:R-:W-:Y:S01]  /*19480*/  STL [R1+0x388], R158 ;  /* 0x0003889e01007387 */ /* 0x000fe20000100800 */
[----:B------:R-:W-:-:S03]  /*19490*/  LEA.HI.X.SX32 R163, R79, R5, 0x1, P6 ;  /* 0x000000054fa37211 */ /* 0x000fc600030f0eff */
[----:B------:R-:W-:Y:S01]  /*194a0*/  STL [R1+0x390], R150 ;  /* 0x0003909601007387 */ /* 0x000fe20000100800 */
[----:B---3--:R-:W-:-:S03]  /*194b0*/  IMAD R3, R92, UR38, RZ ;  /* 0x000000265c037c24 */ /* 0x008fc6000f8e02ff */
        /* <DEDUP_REMOVED lines=10> */
[----:B------:R-:W-:-:S03]  /*19560*/  IMAD R10, R84, UR40, RZ ;  /* 0x00000028540a7c24 */ /* 0x000fc6000f8e02ff */
        /* <DEDUP_REMOVED lines=14> */
[----:B------:R-:W-:-:S03]  /*19650*/  LEA R161, P6, R10, R6, 0x1 ;  /* 0x000000060aa17211 */ /* 0x000fc600078c08ff */
        /* <DEDUP_REMOVED lines=16> */
[----:B------:R-:W-:Y:S04]  /*19760*/  STL [R1+0x3e4], R139 ;  /* 0x0003e48b01007387 */ /* 0x000fe80000100800 */
[----:B------:R-:W-:Y:S04]  /*19770*/  STL [R1+0x3f0], R161 ;  /* 0x0003f0a101007387 */ /* 0x000fe80000100800 */
[----:B------:R-:W-:Y:S01]  /*19780*/  STL [R1+0x3ec], R138 ;  /* 0x0003ec8a01007387 */ /* 0x000fe20000100800 */
[----:B------:R-:W-:-:S03]  /*19790*/  IMAD.MOV.U32 R11, RZ, RZ, R2 ;  /* 0x000000ffff0b7224 */ /* 0x000fc600078e0002 */
[----:B------:R-:W-:Y:S04]  /*197a0*/  STL [R1+0x3f8], R86 ;  /* 0x0003f85601007387 */ /* 0x000fe80000100800 */
[----:B------:R-:W-:Y:S04]  /*197b0*/  STL [R1+0x3f4], R160 ;  /* 0x0003f4a001007387 */ /* 0x000fe80000100800 */
[----:B------:R-:W3:Y:S04]  /*197c0*/  LDL.LU R117, [R1+0x594] ;  /* 0x0005940001757983 */ /* 0x000ee80000300800 */
[----:B------:R-:W2:Y:S04]  /*197d0*/  LDL.LU R118, [R1+0x590] ;  /* 0x0005900001767983 */ /* 0x000ea80000300800 */
[----:B------:R-:W2:Y:S01]  /*197e0*/  LDL.LU R2, [R1+0x58c] ;  /* 0x00058c0001027983 */ /* 0x000ea20000300800 */
[----:B------:R-:W-:-:S02]  /*197f0*/  LOP3.LUT R4, R0, 0xdd, R9, 0xfe, !PT ;  /* 0x000000dd00047812 */ /* 0x000fc400078efe09 */
[C-C-:B------:R-:W-:Y:S02]  /*19800*/  LOP3.LUT R3, R0.reuse, 0xdc, R9.reuse, 0xfe, !PT ;  /* 0x000000dc00037812 */ /* 0x140fe400078efe09 */
[----:B------:R-:W-:Y:S01]  /*19810*/  LOP3.LUT R85, R0, 0xde, R9, 0xfe, !PT ;  /* 0x000000de00557812 */ /* 0x000fe200078efe09 */
[----:B-1----:R-:W-:Y:S01]  /*19820*/  IMAD.SHL.U32 R77, R136, 0x2, RZ ;  /* 0x00000002884d7824 */ /* 0x002fe200078e00ff */
[----:B------:R-:W-:Y:S01]  /*19830*/  IABS R12, R4 ;  /* 0x00000004000c7213 */ /* 0x000fe20000000000 */
[----:B------:R-:W3:Y:S04]  /*19840*/  LDL.LU R119, [R1+0x588] ;  /* 0x0005880001777983 */ /* 0x000ee80000300800 */
[----:B------:R-:W-:Y:S01]  /*19850*/  IMAD.HI.U32 R13, R8, R12, RZ ;  /* 0x0000000c080d7227 */ /* 0x000fe200078e00ff */
[----:B------:R-:W-:Y:S01]  /*19860*/  ISETP.GE.AND P5, PT, R3, RZ, PT ;  /* 0x000000ff0300720c */ /* 0x000fe20003fa6270 */
[----:B------:R-:W3:Y:S01]  /*19870*/  LDL.LU R120, [R1+0x584] ;  /* 0x0005840001787983 */ /* 0x000ee20000300800 */
[----:B------:R-:W-:Y:S01]  /*19880*/  IABS R10, R3 ;  /* 0x00000003000a7213 */ /* 0x000fe20000000000 */
[----:B------:R-:W-:-:S02]  /*19890*/  IMAD.MOV R13, RZ, RZ, -R13 ;  /* 0x000000ffff0d7224 */ /* 0x000fc400078e0a0d */
[----:B------:R-:W-:Y:S01]  /*198a0*/  IMAD.HI.U32 R3, R8, R11, RZ ;  /* 0x0000000b08037227 */ /* 0x000fe200078e00ff */
[----:B------:R-:W-:Y:S01]  /*198b0*/  ISETP.GE.AND P6, PT, R4, RZ, PT ;  /* 0x000000ff0400720c */ /* 0x000fe20003fc6270 */
[----:B------:R-:W3:Y:S02]  /*198c0*/  LDL.LU R121, [R1+0x580] ;  /* 0x0005800001797983 */ /* 0x000ee40000300800 */
[----:B------:R-:W-:Y:S01]  /*198d0*/  IMAD R12, R7, R13, R12 ;  /* 0x0000000d070c7224 */ /* 0x000fe200078e020c */
[----:B------:R-:W-:Y:S01]  /*198e0*/  IABS R13, R85 ;  /* 0x00000055000d7213 */ /* 0x000fe20000000000 */
[----:B------:R-:W-:Y:S01]  /*198f0*/  IMAD.HI.U32 R4, R8, R10, RZ ;  /* 0x0000000a08047227 */ /* 0x000fe200078e00ff */
[----:B------:R-:W-:Y:S01]  /*19900*/  SHF.R.S32.HI R78, RZ, 0x6, R136 ;  /* 0x00000006ff4e7819 */ /* 0x000fe20000011488 */
[----:B------:R-:W3:Y:S02]  /*19910*/  LDL.LU R123, [R1+0x57c] ;  /* 0x00057c00017b7983 */ /* 0x000ee40000300800 */
[----:B------:R-:W-:-:S02]  /*19920*/  IMAD.MOV R3, RZ, RZ, -R3 ;  /* 0x000000ffff037224 */ /* 0x000fc400078e0a03 */
[----:B------:R-:W-:Y:S01]  /*19930*/  IMAD.MOV R4, RZ, RZ, -R4 ;  /* 0x000000ffff047224 */ /* 0x000fe200078e0a04 */
[----:B------:R-:W3:Y:S01]  /*19940*/  LDL.LU R124, [R1+0x578] ;  /* 0x00057800017c7983 */ /* 0x000ee20000300800 */
[----:B------:R-:W-:Y:S01]  /*19950*/  IMAD R11, R7, R3, R11 ;  /* 0x00000003070b7224 */ /* 0x000fe200078e020b */
[----:B------:R-:W-:Y:S01]  /*19960*/  LOP3.LUT R77, R77, 0x7e, RZ, 0xc0, !PT ;  /* 0x0000007e4d4d7812 */ /* 0x000fe200078ec0ff */
[----:B------:R-:W-:Y:S01]  /*19970*/  IMAD.HI.U32 R3, R8, R13, RZ ;  /* 0x0000000d08037227 */ /* 0x000fe200078e00ff */
[----:B------:R-:W-:Y:S01]  /*19980*/  SGXT R78, R78, 0x1 ;  /* 0x000000014e4e781a */ /* 0x000fe20000000200 */
[----:B------:R-:W3:Y:S01]  /*19990*/  LDL.LU R125, [R1+0x574] ;  /* 0x00057400017d7983 */ /* 0x000ee20000300800 */
[----:B------:R-:W-:Y:S01]  /*199a0*/  VOTEU.ALL UP1, P1 ;  /* 0x0000000000ff7886 */ /* 0x000fe20000820000 */
[----:B------:R-:W-:Y:S02]  /*199b0*/  IMAD R10, R7, R4, R10 ;  /* 0x00000004070a7224 */ /* 0x000fe400078e020a */
[----:B------:R-:W3:Y:S01]  /*199c0*/  LDL.LU R126, [R1+0x570] ;  /* 0x00057000017e7983 */ /* 0x000ee20000300800 */
[----:B------:R-:W-:Y:S01]  /*199d0*/  IMAD.MOV R4, RZ, RZ, -R3 ;  /* 0x000000ffff047224 */ /* 0x000fe200078e0a03 */
[----:B------:R-:W-:Y:S01]  /*199e0*/  LOP3.LUT R3, R77, 0x90, R78, 0x78, !PT ;  /* 0x000000904d037812 */ /* 0x000fe200078e784e */
[----:B------:R0:W1:Y:S01]  /*199f0*/  @!UP1 SYNCS.EXCH.64 URZ, [UR11+0x28008], UR4 ;  /* 0x028008040bff95b2 */ /* 0x0000620008000100 */
[----:B------:R-:W3:Y:S04]  /*19a00*/  LDL.LU R127, [R1+0x56c] ;  /* 0x00056c00017f7983 */ /* 0x000ee80000300800 */
[----:B------:R-:W3:Y:S04]  /*19a10*/  LDL.LU R129, [R1+0x568] ;  /* 0x0005680001817983 */ /* 0x000ee80000300800 */
[----:B------:R-:W3:Y:S01]  /*19a20*/  LDL.LU R130, [R1+0x564] ;  /* 0x0005640001827983 */ /* 0x000ee20000300800 */
[----:B------:R-:W-:Y:S01]  /*19a30*/  IMAD R13, R7, R4, R13 ;  /* 0x00000004070d7224 */ /* 0x000fe200078e020d */
[----:B------:R-:W-:Y:S01]  /*19a40*/  PRMT R132, RZ, 0x7610, R132 ;  /* 0x00007610ff847816 */ /* 0x000fe20000000084 */
[----:B0-----:R-:W0:Y:S01]  /*19a50*/  LDCU UR4, c[0x0][0x3b0] ;  /* 0x00007600ff0477ac */ /* 0x001e220008000800 */
[----:B------:R-:W3:Y:S01]  /*19a60*/  LDL.LU R131, [R1+0x560] ;  /* 0x0005600001837983 */ /* 0x000ee20000300800 */
[----:B------:R-:W-:-:S02]  /*19a70*/  PRMT R128, RZ, 0x7610, R128 ;  /* 0x00007610ff807816 */ /* 0x000fc40000000080 */
[----:B------:R-:W-:Y:S01]  /*19a80*/  PRMT R122, RZ, 0x7610, R122 ;  /* 0x00007610ff7a7816 */ /* 0x000fe2000000007a */
[----:B------:R-:W3:Y:S01]  /*19a90*/  LDL.LU R133, [R1+0x55c] ;  /* 0x00055c0001857983 */ /* 0x000ee20000300800 */
[----:B------:R-:W-:Y:S01]  /*19aa0*/  PRMT R116, RZ, 0x7610, R116 ;  /* 0x00007610ff747816 */ /* 0x000fe20000000074 */
[----:B------:R-:W0:Y:S02]  /*19ab0*/  LDCU UR5, c[0x0][0x3b0] ;  /* 0x00007600ff0577ac */ /* 0x000e240008000800 */
[----:B------:R-:W4:Y:S04]  /*19ac0*/  LDL.LU R134, [R1+0x554] ;  /* 0x0005540001867983 */ /* 0x000f280000300800 */
[----:B------:R-:W4:Y:S04]  /*19ad0*/  LDL.LU R135, [R1+0x558] ;  /* 0x0005580001877983 */ /* 0x000f280000300800 */
[----:B--2---:R2:W-:Y:S04]  /*19ae0*/  STS.U16 [R3+UR11+0x20800], R2 ;  /* 0x0208000203007988 */ /* 0x0045e8000800040b */
[----:B--2---:R-:W2:Y:S04]  /*19af0*/  LDL.LU R2, [R1+0x550] ;  /* 0x0005500001027983 */ /* 0x004ea80000300800 */
[----:B------:R-:W2:Y:S04]  /*19b00*/  LDL.LU R80, [R1+0x54c] ;  /* 0x00054c0001507983 */ /* 0x000ea80000300800 */
        /* <DEDUP_REMOVED lines=11> */
[----:B---3--:R3:W-:Y:S04]  /*19bc0*/  STS.U16 [R3+UR11+0x20000], R117 ;  /* 0x0200007503007988 */ /* 0x0087e8000800040b */
[----:B------:R-:W2:Y:S04]  /*19bd0*/  LDL.LU R115, [R1+0x51c] ;  /* 0x00051c0001737983 */ /* 0x000ea80000300800 */
[----:B---3--:R-:W3:Y:S04]  /*19be0*/  LDL.LU R117, [R1+0x514] ;  /* 0x0005140001757983 */ /* 0x008ee80000300800 */
[----:B------:R0:W-:Y:S04]  /*19bf0*/  STS.U16 [R3+UR11+0x20400], R118 ;  /* 0x0204007603007988 */ /* 0x0001e8000800040b */
[----:B------:R1:W-:Y:S04]  /*19c00*/  STS.U16 [R3+UR11+0x20c00], R119 ;  /* 0x020c007703007988 */ /* 0x0003e8000800040b */
[----:B------:R4:W-:Y:S04]  /*19c10*/  STS.U16 [R3+UR11+0x21000], R120 ;  /* 0x0210007803007988 */ /* 0x0009e8000800040b */
[----:B0-----:R-:W3:Y:S04]  /*19c20*/  LDL.LU R118, [R1+0x518] ;  /* 0x0005180001767983 */ /* 0x001ee80000300800 */
[----:B-1----:R-:W3:Y:S04]  /*19c30*/  LDL.LU R119, [R1+0x510] ;  /* 0x0005100001777983 */ /* 0x002ee80000300800 */
[----:B------:R0:W-:Y:S04]  /*19c40*/  STS.U16 [R3+UR11+0x21400], R121 ;  /* 0x0214007903007988 */ /* 0x0001e8000800040b */
[----:B----4-:R-:W4:Y:S04]  /*19c50*/  LDL.LU R120, [R1+0x50c] ;  /* 0x00050c0001787983 */ /* 0x010f280000300800 */
[----:B------:R1:W-:Y:S04]  /*19c60*/  STS.U16 [R3+UR11+0x21800], R123 ;  /* 0x0218007b03007988 */ /* 0x0003e8000800040b */
[----:B0-----:R-:W4:Y:S04]  /*19c70*/  LDL.LU R121, [R1+0x508] ;  /* 0x0005080001797983 */ /* 0x001f280000300800 */
[----:B------:R0:W-:Y:S04]  /*19c80*/  STS.U16 [R3+UR11+0x21c00], R124 ;  /* 0x021c007c03007988 */ /* 0x0001e8000800040b */
[----:B-1----:R-:W4:Y:S01]  /*19c90*/  LDL.LU R123, [R1+0x504] ;  /* 0x00050400017b7983 */ /* 0x002f220000300800 */
[----:B------:R-:W-:-:S03]  /*19ca0*/  LOP3.LUT R4, R3, 0x20, RZ, 0x3c, !PT ;  /* 0x0000002003047812 */ /* 0x000fc600078e3cff */
[----:B------:R1:W-:Y:S04]  /*19cb0*/  STS.U16 [R3+UR11+0x22000], R125 ;  /* 0x0220007d03007988 */ /* 0x0003e8000800040b */
[----:B0-----:R-:W4:Y:S04]  /*19cc0*/  LDL.LU R124, [R1+0x500] ;  /* 0x00050000017c7983 */ /* 0x001f280000300800 */
[----:B------:R0:W-:Y:S04]  /*19cd0*/  STS.U16 [R3+UR11+0x22400], R126 ;  /* 0x0224007e03007988 */ /* 0x0001e8000800040b */
[----:B-1----:R-:W4:Y:S04]  /*19ce0*/  LDL.LU R125, [R1+0x4fc] ;  /* 0x0004fc00017d7983 */ /* 0x002f280000300800 */
        /* <DEDUP_REMOVED lines=14> */
[----:B-1----:R-:W4:Y:S04]  /*19dd0*/  LDL.LU R135, [R1+0x4dc] ;  /* 0x0004dc0001877983 */ /* 0x002f280000300800 */
[----:B--2---:R0:W-:Y:S04]  /*19de0*/  STS.U16 [R4+UR11+0x20500], R2 ;  /* 0x0205000204007988 */ /* 0x0041e8000800040b */
[----:B0-----:R-:W2:Y:S04]  /*19df0*/  LDL.LU R2, [R1+0x4d4] ;  /* 0x0004d40001027983 */ /* 0x001ea80000300800 */
[----:B------:R0:W-:Y:S04]  /*19e00*/  STS.U16 [R4+UR11+0x20900], R80 ;  /* 0x0209005004007988 */ /* 0x0001e8000800040b */
[----:B------:R1:W-:Y:S04]  /*19e10*/  STS.U16 [R4+UR11+0x20d00], R84 ;  /* 0x020d005404007988 */ /* 0x0003e8000800040b */
[----:B------:R-:W-:Y:S04]  /*19e20*/  STS.U16 [R4+UR11+0x21100], R9 ;  /* 0x0211000904007988 */ /* 0x000fe8000800040b */
        /* <DEDUP_REMOVED lines=10> */
[----:B---3--:R3:W-:Y:S04]  /*19ed0*/  STS.U16 [R4+UR11+0x23d00], R117 ;  /* 0x023d007504007988 */ /* 0x0087e8000800040b */
[----:B0-----:R-:W2:Y:S04]  /*19ee0*/  LDL.LU R80, [R1+0xc2c] ;  /* 0x000c2c0001507983 */ /* 0x001ea80000300800 */
[----:B-1----:R-:W2:Y:S01]  /*19ef0*/  LDL.LU R84, [R1+0xc28] ;  /* 0x000c280001547983 */ /* 0x002ea20000300800 */
[----:B---3--:R-:W-:-:S03]  /*19f00*/  LOP3.LUT R4, R3, 0x40, RZ, 0x3c, !PT ;  /* 0x0000004003047812 */ /* 0x008fc600078e3cff */
[----:B------:R-:W3:Y:S04]  /*19f10*/  LDL.LU R88, [R1+0x4d8] ;  /* 0x0004d80001587983 */ /* 0x000ee80000300800 */
[----:B------:R0:W-:Y:S04]  /*19f20*/  STS.U16 [R4+UR11+0x20200], R118 ;  /* 0x0202007604007988 */ /* 0x0001e8000800040b */
[----:B------:R-:W-:Y:S04]  /*19f30*/  STS.U16 [R4+UR11+0x20600], R119 ;  /* 0x0206007704007988 */ /* 0x000fe8000800040b */
[----:B----4-:R-:W-:Y:S04]  /*19f40*/  STS.U16 [R4+UR11+0x20a00], R120 ;  /* 0x020a007804007988 */ /* 0x010fe8000800040b */
[----:B------:R-:W4:Y:S04]  /*19f50*/  LDL.LU R92, [R1+0x4d0] ;  /* 0x0004d000015c7983 */ /* 0x000f280000300800 */
[----:B------:R-:W-:Y:S04]  /*19f60*/  STS.U16 [R4+UR11+0x20e00], R121 ;  /* 0x020e007904007988 */ /* 0x000fe8000800040b */
        /* <DEDUP_REMOVED lines=18> */
[----:B0-----:R-:W4:Y:S04]  /*1a090*/  LDL.LU R118, [R1+0x4a8] ;  /* 0x0004a80001767983 */ /* 0x001f280000300800 */
[----:B------:R-:W-:Y:S04]  /*1a0a0*/  STS.U16 [R4+UR11+0x23600], R134 ;  /* 0x0236008604007988 */ /* 0x000fe8000800040b */
[----:B------:R-:W-:Y:S04]  /*1a0b0*/  STS.U16 [R4+UR11+0x23a00], R135 ;  /* 0x023a008704007988 */ /* 0x000fe8000800040b */
[----:B--2---:R0:W-:Y:S04]  /*1a0c0*/  STS.U16 [R4+UR11+0x23e00], R2 ;  /* 0x023e000204007988 */ /* 0x0041e8000800040b */
[----:B0-----:R-:W2:Y:S01]  /*1a0d0*/  LDL.LU R2, [R1+0x4a4] ;  /* 0x0004a40001027983 */ /* 0x001ea20000300800 */
[----:B------:R-:W-:-:S03]  /*1a0e0*/  LOP3.LUT R4, R136, 0x40, RZ, 0xc0, !PT ;  /* 0x0000004088047812 */ /* 0x000fc600078ec0ff */
[----:B------:R-:W2:Y:S04]  /*1a0f0*/  LDL.LU R119, [R1+0x4a0] ;  /* 0x0004a00001777983 */ /* 0x000ea80000300800 */
[----:B------:R-:W2:Y:S01]  /*1a100*/  LDL.LU R136, [R1+0x49c] ;  /* 0x00049c0001887983 */ /* 0x000ea20000300800 */
[----:B------:R-:W-:-:S03]  /*1a110*/  LOP3.LUT R9, R3, 0x60, RZ, 0x3c, !PT ;  /* 0x0000006003097812 */ /* 0x000fc600078e3cff */
        /* <DEDUP_REMOVED lines=13> */
[----:B------:R-:W3:Y:S04]  /*1a1f0*/  LDL.LU R135, [R1+0x464] ;  /* 0x0004640001877983 */ /* 0x000ee80000300800 */
[----:B0-----:R-:W3:Y:S04]  /*1a200*/  LDL.LU R88, [R1+0xc24] ;  /* 0x000c240001587983 */ /* 0x001ee80000300800 */
[----:B----4-:R-:W-:Y:S04]  /*1a210*/  STS.U16 [R9+UR11+0x20700], R92 ;  /* 0x0207005c09007988 */ /* 0x010fe8000800040b */
        /* <DEDUP_REMOVED lines=10> */
[----:B--2---:R0:W-:Y:S04]  /*1a2c0*/  STS.U16 [R9+UR11+0x23300], R2 ;  /* 0x0233000209007988 */ /* 0x0041e8000800040b */
[----:B------:R-:W-:Y:S04]  /*1a2d0*/  STS.U16 [R9+UR11+0x23700], R119 ;  /* 0x0237007709007988 */ /* 0x000fe8000800040b */
[----:B------:R1:W-:Y:S04]  /*1a2e0*/  STS.U16 [R9+UR11+0x23b00], R136 ;  /* 0x023b008809007988 */ /* 0x0003e8000800040b */
[----:B0-----:R-:W2:Y:S04]  /*1a2f0*/  LDL.LU R2, [R1+0x460] ;  /* 0x0004600001027983 */ /* 0x001ea80000300800 */
[----:B-1----:R-:W4:Y:S04]  /*1a300*/  LDL.LU R136, [R1+0x45c] ;  /* 0x00045c0001887983 */ /* 0x002f280000300800 */
[----:B------:R-:W4:Y:S04]  /*1a310*/  LDL.LU R92, [R1+0x458] ;  /* 0x00045800015c7983 */ /* 0x000f280000300800 */
[----:B------:R-:W4:Y:S04]  /*1a320*/  LDL.LU R96, [R1+0x454] ;  /* 0x0004540001607983 */ /* 0x000f280000300800 */
[----:B------:R-:W4:Y:S04]  /*1a330*/  LDL.LU R100, [R1+0x450] ;  /* 0x0004500001647983 */ /* 0x000f280000300800 */
[----:B------:R-:W4:Y:S04]  /*1a340*/  LDL.LU R104, [R1+0x44c] ;  /* 0x00044c0001687983 */ /* 0x000f280000300800 */
[----:B------:R-:W4:Y:S01]  /*1a350*/  LDL.LU R107, [R1+0x448] ;  /* 0x00044800016b7983 */ /* 0x000f220000300800 */
[----:B------:R-:W-:-:S03]  /*1a360*/  IMAD R4, R4, 0x200, R77 ;  /* 0x0000020004047824 */ /* 0x000fc600078e024d */
[----:B------:R-:W4:Y:S04]  /*1a370*/  LDL.LU R112, [R1+0x444] ;  /* 0x0004440001707983 */ /* 0x000f280000300800 */
[----:B------:R-:W4:Y:S04]  /*1a380*/  LDL.LU R113, [R1+0x440] ;  /* 0x0004400001717983 */ /* 0x000f280000300800 */
[----:B------:R-:W4:Y:S04]  /*1a390*/  LDL.LU R114, [R1+0x43c] ;  /* 0x00043c0001727983 */ /* 0x000f280000300800 */
[----:B------:R-:W4:Y:S04]  /*1a3a0*/  LDL.LU R115, [R1+0x438] ;  /* 0x0004380001737983 */ /* 0x000f280000300800 */
[----:B------:R-:W4:Y:S04]  /*1a3b0*/  LDL.LU R117, [R1+0x434] ;  /* 0x0004340001757983 */ /* 0x000f280000300800 */
[----:B------:R-:W4:Y:S04]  /*1a3c0*/  LDL.LU R118, [R1+0x430] ;  /* 0x0004300001767983 */ /* 0x000f280000300800 */
[----:B------:R0:W-:Y:S04]  /*1a3d0*/  STS.U16 [R9+UR11+0x23f00], R14 ;  /* 0x023f000e09007988 */ /* 0x0001e8000800040b */
[----:B------:R-:W4:Y:S04]  /*1a3e0*/  LDL.LU R119, [R1+0x42c] ;  /* 0x00042c0001777983 */ /* 0x000f280000300800 */
[----:B------:R1:W-:Y:S04]  /*1a3f0*/  STS.U16 [R4+UR11], R120 ;  /* 0x0000007804007988 */ /* 0x0003e8000800040b */
        /* <DEDUP_REMOVED lines=23> */
[----:B---3--:R1:W-:Y:S04]  /*1a570*/  STS.U16 [R4+UR11+0x3000], R135 ;  /* 0x0030008704007988 */ /* 0x0083e8000800040b */
[----:B0-----:R-:W3:Y:S04]  /*1a580*/  LDL.LU R134, [R1+0x214] ;  /* 0x0002140001867983 */ /* 0x001ee80000300800 */
[----:B-1----:R-:W3:Y:S04]  /*1a590*/  LDL.LU R135, [R1+0x210] ;  /* 0x0002100001877983 */ /* 0x002ee80000300800 */
[----:B--2---:R0:W-:Y:S04]  /*1a5a0*/  STS.U16 [R4+UR11+0x3400], R2 ;  /* 0x0034000204007988 */ /* 0x0041e8000800040b */
[----:B----4-:R1:W-:Y:S04]  /*1a5b0*/  STS.U16 [R4+UR11+0x3800], R136 ;  /* 0x0038008804007988 */ /* 0x0103e8000800040b */
[----:B0-----:R-:W2:Y:S04]  /*1a5c0*/  LDL.LU R2, [R1+0x20c] ;  /* 0x00020c0001027983 */ /* 0x001ea80000300800 */
[----:B-1----:R-:W4:Y:S04]  /*1a5d0*/  LDL.LU R136, [R1+0x208] ;  /* 0x0002080001887983 */ /* 0x002f280000300800 */
[----:B------:R-:W4:Y:S04]  /*1a5e0*/  LDL.LU R14, [R1+0x204] ;  /* 0x00020400010e7983 */ /* 0x000f280000300800 */
[----:B------:R0:W-:Y:S04]  /*1a5f0*/  STS.U16 [R4+UR11+0x3c00], R92 ;  /* 0x003c005c04007988 */ /* 0x0001e8000800040b */
[----:B------:R1:W-:Y:S04]  /*1a600*/  STS.U16 [R4+UR11+0x4000], R96 ;  /* 0x0040006004007988 */ /* 0x0003e8000800040b */
[----:B------:R1:W-:Y:S04]  /*1a610*/  STS.U16 [R4+UR11+0x4400], R100 ;  /* 0x0044006404007988 */ /* 0x0003e8000800040b */
[----:B0-----:R-:W4:Y:S04]  /*1a620*/  LDL.LU R92, [R1+0xc20] ;  /* 0x000c2000015c7983 */ /* 0x001f280000300800 */
        /* <DEDUP_REMOVED lines=18> */
[----:B-1----:R-:W4:Y:S01]  /*1a750*/  LDL.LU R118, [R1+0xbf8] ;  /* 0x000bf80001767983 */ /* 0x002f220000300800 */
[----:B------:R-:W-:-:S03]  /*1a760*/  LOP3.LUT R9, R4, 0x10, RZ, 0x3c, !PT ;  /* 0x0000001004097812 */ /* 0x000fc600078e3cff */
        /* <DEDUP_REMOVED lines=17> */
[----:B---3--:R-:W3:Y:S04]  /*1a880*/  LDL.LU R129, [R1+0xbd4] ;  /* 0x000bd40001817983 */ /* 0x008ee80000300800 */
[----:B------:R0:W-:Y:S04]  /*1a890*/  STS.U16 [R9+UR11+0x1080], R130 ;  /* 0x0010808209007988 */ /* 0x0001e8000800040b */
[----:B------:R1:W-:Y:S04]  /*1a8a0*/  STS.U16 [R9+UR11+0x1480], R131 ;  /* 0x0014808309007988 */ /* 0x0003e8000800040b */
[----:B------:R1:W-:Y:S04]  /*1a8b0*/  STS.U16 [R9+UR11+0x1880], R133 ;  /* 0x0018808509007988 */ /* 0x0003e8000800040b */
[----:B0-----:R-:W3:Y:S04]  /*1a8c0*/  LDL.LU R130, [R1+0xbd0] ;  /* 0x000bd00001827983 */ /* 0x001ee80000300800 */
[----:B-1----:R-:W3:Y:S04]  /*1a8d0*/  LDL.LU R131, [R1+0xbcc] ;  /* 0x000bcc0001837983 */ /* 0x002ee80000300800 */
[----:B------:R-:W3:Y:S04]  /*1a8e0*/  LDL.LU R133, [R1+0xbc8] ;  /* 0x000bc80001857983 */ /* 0x000ee80000300800 */
[----:B------:R0:W-:Y:S04]  /*1a8f0*/  STS.U16 [R9+UR11+0x1c80], R134 ;  /* 0x001c808609007988 */ /* 0x0001e8000800040b */
[----:B------:R1:W-:Y:S04]  /*1a900*/  STS.U16 [R9+UR11+0x2080], R135 ;  /* 0x0020808709007988 */ /* 0x0003e8000800040b */
[----:B0-----:R-:W3:Y:S04]  /*1a910*/  LDL.LU R134, [R1+0xbc4] ;  /* 0x000bc40001867983 */ /* 0x001ee80000300800 */
[----:B-1----:R-:W3:Y:S04]  /*1a920*/  LDL.LU R135, [R1+0xbc0] ;  /* 0x000bc00001877983 */ /* 0x002ee80000300800 */
[----:B--2---:R0:W-:Y:S04]  /*1a930*/  STS.U16 [R9+UR11+0x2480], R2 ;  /* 0x0024800209007988 */ /* 0x0041e8000800040b */
[----:B----4-:R1:W-:Y:S04]  /*1a940*/  STS.U16 [R9+UR11+0x2880], R136 ;  /* 0x0028808809007988 */ /* 0x0103e8000800040b */
[----:B0-----:R-:W2:Y:S04]  /*1a950*/  LDL.LU R2, [R1+0xbbc] ;  /* 0x000bbc0001027983 */ /* 0x001ea80000300800 */
[----:B-1----:R-:W4:Y:S04]  /*1a960*/  LDL.LU R136, [R1+0xbb8] ;  /* 0x000bb80001887983 */ /* 0x002f280000300800 */
[----:B------:R-:W-:Y:S04]  /*1a970*/  STS.U16 [R9+UR11+0x2c80], R14 ;  /* 0x002c800e09007988 */ /* 0x000fe8000800040b */
[----:B----4-:R-:W-:Y:S04]  /*1a980*/  STS.U16 [R9+UR11+0x3080], R136 ;  /* 0x0030808809007988 */ /* 0x010fe8000800040b */
[----:B--2---:R0:W-:Y:S04]  /*1a990*/  STS.U16 [R9+UR11+0x3480], R2 ;  /* 0x0034800209007988 */ /* 0x0041e8000800040b */
[----:B---3--:R-:W-:Y:S04]  /*1a9a0*/  STS.U16 [R9+UR11+0x3880], R135 ;  /* 0x0038808709007988 */ /* 0x008fe8000800040b */
        /* <DEDUP_REMOVED lines=8> */
[----:B------:R-:W-:Y:S01]  /*1aa30*/  STS.U16 [R9+UR11+0x5c80], R124 ;  /* 0x005c807c09007988 */ /* 0x000fe2000800040b */
[----:B0-----:R-:W-:-:S03]  /*1aa40*/  LOP3.LUT R2, R4, 0x20, RZ, 0x3c, !PT ;  /* 0x0000002004027812 */ /* 0x001fc600078e3cff */
        /* <DEDUP_REMOVED lines=30> */
[----:B------:R-:W2:Y:S04]  /*1ac30*/  LDL.LU R136, [R1+0xbb4] ;  /* 0x000bb40001887983 */ /* 0x000ea80000300800 */
[----:B------:R-:W-:Y:S04]  /*1ac40*/  STS.U16 [R2+UR11+0x5900], R20 ;  /* 0x0059001402007988 */ /* 0x000fe8000800040b */
[----:B------:R0:W-:Y:S04]  /*1ac50*/  STS.U16 [R2+UR11+0x5d00], R19 ;  /* 0x005d001302007988 */ /* 0x0001e8000800040b */
[----:B------:R-:W-:Y:S04]  /*1ac60*/  STS.U16 [R2+UR11+0x6100], R18 ;  /* 0x0061001202007988 */ /* 0x000fe8000800040b */
[----:B------:R-:W-:Y:S04]  /*1ac70*/  STS.U16 [R2+UR11+0x6500], R17 ;  /* 0x0065001102007988 */ /* 0x000fe8000800040b */
[----:B------:R-:W-:Y:S04]  /*1ac80*/  STS.U16 [R2+UR11+0x6900], R16 ;  /* 0x0069001002007988 */ /* 0x000fe8000800040b */
[----:B------:R1:W-:Y:S04]  /*1ac90*/  STS.U16 [R2+UR11+0x6d00], R15 ;  /* 0x006d000f02007988 */ /* 0x0003e8000800040b */
[----:B------:R-:W3:Y:S01]  /*1aca0*/  LDL R14, [R1+0xd8] ;  /* 0x0000d800010e7983 */ /* 0x000ee20000100800 */
[----:B0-----:R-:W-:-:S03]  /*1acb0*/  LOP3.LUT R19, R4, 0x30, RZ, 0x3c, !PT ;  /* 0x0000003004137812 */ /* 0x001fc600078e3cff */
[----:B------:R-:W4:Y:S04]  /*1acc0*/  LDL R20, [R1+0xe0] ;  /* 0x0000e00001147983 */ /* 0x000f280000100800 */
[----:B-1----:R-:W3:Y:S04]  /*1acd0*/  LDL R15, [R1+0xd4] ;  /* 0x0000d400010f7983 */ /* 0x002ee80000100800 */
[----:B------:R-:W-:Y:S04]  /*1ace0*/  STS.U16 [R2+UR11+0x7100], R34 ;  /* 0x0071002202007988 */ /* 0x000fe8000800040b */
[----:B------:R-:W-:Y:S04]  /*1acf0*/  STS.U16 [R2+UR11+0x7500], R33 ;  /* 0x0075002102007988 */ /* 0x000fe8000800040b */
[----:B------:R-:W-:Y:S04]  /*1ad00*/  STS.U16 [R2+UR11+0x7900], R32 ;  /* 0x0079002002007988 */ /* 0x000fe8000800040b */
        /* <DEDUP_REMOVED lines=40> */
[----:B------:R-:W4:Y:S04]  /*1af90*/  LDL R21, [R1+0x11c] ;  /* 0x00011c0001157983 */ /* 0x000f280000100800 */
[----:B------:R-:W4:Y:S04]  /*1afa0*/  LDL R9, [R1+0x120] ;  /* 0x0001200001097983 */ /* 0x000f280000100800 */
[----:B------:R-:W4:Y:S04]  /*1afb0*/  LDL R16, [R1+0x15c] ;  /* 0x00015c0001107983 */ /* 0x000f280000100800 */
[----:B------:R-:W4:Y:S04]  /*1afc0*/  LDL R17, [R1+0x160] ;  /* 0x0001600001117983 */ /* 0x000f280000100800 */
[----:B------:R-:W4:Y:S04]  /*1afd0*/  LDL R18, [R1+0x164] ;  /* 0x0001640001127983 */ /* 0x000f280000100800 */
[----:B0-----:R-:W4:Y:S04]  /*1afe0*/  LDL R19, [R1+0x168] ;  /* 0x0001680001137983 */ /* 0x001f280000100800 */
[----:B------:R0:W-:Y:S04]  /*1aff0*/  STS.U16 [R2+UR11+0x1a00], R68 ;  /* 0x001a004402007988 */ /* 0x0001e8000800040b */
[----:B0-----:R-:W4:Y:S01]  /*1b000*/  LDL.LU R2, [R1+0xbb0] ;  /* 0x000bb00001027983 */ /* 0x001f220000300800 */
[----:B--2---:R-:W-:-:S06]  /*1b010*/  PRMT R136, RZ, 0x7610, R136 ;  /* 0x00007610ff887816 */ /* 0x004fcc0000000088 */
[----:B---3--:R4:W2:Y:S04]  /*1b020*/  @P2 LDG.E.U16 R136, desc[UR26][R14.64] ;  /* 0x0000001a0e882981 */ /* 0x0088a8000c1e1500 */
[----:B------:R-:W3:Y:S01]  /*1b030*/  LDL R15, [R1+0xdc] ;  /* 0x0000dc00010f7983 */ /* 0x000ee20000100800 */
[----:B----4-:R-:W-:Y:S01]  /*1b040*/  @P2 IMAD.MOV.U32 R14, RZ, RZ, R20 ;  /* 0x000000ffff0e2224 */ /* 0x010fe200078e0014 */
[----:B------:R-:W-:Y:S02]  /*1b050*/  PRMT R135, RZ, 0x7610, R135 ;  /* 0x00007610ff877816 */ /* 0x000fe40000000087 */
[----:B------:R-:W-:Y:S01]  /*1b060*/  PRMT R134, RZ, 0x7610, R134 ;  /* 0x00007610ff867816 */ /* 0x000fe20000000086 */
[----:B------:R-:W4:Y:S01]  /*1b070*/  LDL R20, [R1+0x1a0] ;  /* 0x0001a00001147983 */ /* 0x000f220000100800 */
[----:B------:R-:W-:-:S06]  /*1b080*/  PRMT R2, RZ, 0x7610, R2 ;  /* 0x00007610ff027816 */ /* 0x000fcc0000000002 */
[----:B---3--:R0:W3:Y:S04]  /*1b090*/  @P2 LDG.E.U16 R2, desc[UR26][R14.64] ;  /* 0x0000001a0e022981 */ /* 0x0080e8000c1e1500 */
[----:B------:R-:W0:Y:S04]  /*1b0a0*/  LDL R14, [R1+0xe4] ;  /* 0x0000e400010e7983 */ /* 0x000e280000100800 */
[----:B------:R-:W0:Y:S02]  /*1b0b0*/  LDL R15, [R1+0xe8] ;  /* 0x0000e800010f7983 */ /* 0x000e240000100800 */
[----:B0-----:R-:W-:-:S04]  /*1b0c0*/  @P2 LOP3.LUT R15, R15, R14, RZ, 0x3c, !PT ;  /* 0x0000000e0f0f2212 */ /* 0x001fc800078e3cff */
[----:B------:R-:W-:-:S04]  /*1b0d0*/  @P2 LOP3.LUT R14, R15, R14, RZ, 0x3c, !PT ;  /* 0x0000000e0f0e2212 */ /* 0x000fc800078e3cff */
[----:B------:R-:W-:-:S05]  /*1b0e0*/  @P2 LOP3.LUT R15, R15, R14, RZ, 0x3c, !PT ;  /* 0x0000000e0f0f2212 */ /* 0x000fca00078e3cff */
[----:B------:R0:W2:Y:S04]  /*1b0f0*/  @P2 LDG.E.U16 R135, desc[UR26][R14.64] ;  /* 0x0000001a0e872981 */ /* 0x0000a8000c1e1500 */
[----:B------:R-:W0:Y:S04]  /*1b100*/  LDL R14, [R1+0x114] ;  /* 0x00011400010e7983 */ /* 0x000e280000100800 */
[----:B------:R-:W0:Y:S01]  /*1b110*/  LDL R15, [R1+0x118] ;  /* 0x00011800010f7983 */ /* 0x000e220000100800 */
[----:B------:R-:W-:Y:S02]  /*1b120*/  PRMT R133, RZ, 0x7610, R133 ;  /* 0x00007610ff857816 */ /* 0x000fe40000000085 */
[----:B0-----:R-:W-:-:S04]  /*1b130*/  @P2 LOP3.LUT R15, R15, R14, RZ, 0x3c, !PT ;  /* 0x0000000e0f0f2212 */ /* 0x001fc800078e3cff */
[----:B------:R-:W-:-:S04]  /*1b140*/  @P2 LOP3.LUT R14, R15, R14, RZ, 0x3c, !PT ;  /* 0x0000000e0f0e2212 */ /* 0x000fc800078e3cff */
[----:B------:R-:W-:-:S05]  /*1b150*/  @P2 LOP3.LUT R15, R15, R14, RZ, 0x3c, !PT ;  /* 0x0000000e0f0f2212 */ /* 0x000fca00078e3cff */
[----:B------:R0:W2:Y:S02]  /*1b160*/  @P2 LDG.E.U16 R134, desc[UR26][R14.64] ;  /* 0x0000001a0e862981 */ /* 0x0000a4000c1e1500 */
[----:B0-----:R-:W-:Y:S02]  /*1b170*/  @P2 IMAD.MOV.U32 R14, RZ, RZ, R9 ;  /* 0x000000ffff0e2224 */ /* 0x001fe400078e0009 */
[----:B------:R-:W-:Y:S01]  /*1b180*/  @P2 IMAD.MOV.U32 R15, RZ, RZ, R21 ;  /* 0x000000ffff0f2224 */ /* 0x000fe200078e0015 */
[----:B------:R-:W-:Y:S01]  /*1b190*/  PRMT R131, RZ, 0x7610, R131 ;  /* 0x00007610ff837816 */ /* 0x000fe20000000083 */
[----:B------:R-:W2:Y:S04]  /*1b1a0*/  LDL R21, [R1+0x1dc] ;  /* 0x0001dc0001157983 */ /* 0x000ea80000100800 */
[----:B------:R0:W2:Y:S01]  /*1b1b0*/  @P2 LDG.E.U16 R133, desc[UR26][R14.64] ;  /* 0x0000001a0e852981 */ /* 0x0000a2000c1e1500 */
[----:B------:R-:W-:-:S02]  /*1b1c0*/  PRMT R130, RZ, 0x7610, R130 ;  /* 0x00007610ff827816 */ /* 0x000fc40000000082 */
[----:B------:R-:W-:Y:S01]  /*1b1d0*/  PRMT R129, RZ, 0x7610, R129 ;  /* 0x00007610ff817816 */ /* 0x000fe20000000081 */
[----:B------:R-:W2:Y:S04]  /*1b1e0*/  LDL R9, [R1+0x1e0] ;  /* 0x0001e00001097983 */ /* 0x000ea80000100800 */
[----:B------:R-:W0:Y:S04]  /*1b1f0*/  LDL R14, [R1+0x124] ;  /* 0x00012400010e7983 */ /* 0x000e280000100800 */
[----:B------:R-:W0:Y:S02]  /*1b200*/  LDL R15, [R1+0x128] ;  /* 0x00012800010f7983 */ /* 0x000e240000100800 */
[----:B0-----:R-:W-:-:S04]  /*1b210*/  @P2 LOP3.LUT R15, R15, R14, RZ, 0x3c, !PT ;  /* 0x0000000e0f0f2212 */ /* 0x001fc800078e3cff */
[----:B------:R-:W-:-:S04]  /*1b220*/  @P2 LOP3.LUT R14, R15, R14, RZ, 0x3c, !PT ;  /* 0x0000000e0f0e2212 */ /* 0x000fc800078e3cff */
[----:B------:R-:W-:-:S05]  /*1b230*/  @P2 LOP3.LUT R15, R15, R14, RZ, 0x3c, !PT ;  /* 0x0000000e0f0f2212 */ /* 0x000fca00078e3cff */
[----:B------:R0:W2:Y:S04]  /*1b240*/  @P2 LDG.E.U16 R132, desc[UR26][R14.64] ;  /* 0x0000001a0e842981 */ /* 0x0000a8000c1e1500 */
[----:B------:R-:W0:Y:S04]  /*1b250*/  LDL R14, [R1+0x154] ;  /* 0x00015400010e7983 */ /* 0x000e280000100800 */
[----:B------:R-:W0:Y:S02]  /*1b260*/  LDL R15, [R1+0x158] ;  /* 0x00015800010f7983 */ /* 0x000e240000100800 */
        /* <DEDUP_REMOVED lines=11> */
[----:B------:R-:W2:Y:S01]  /*1b320*/  LDL R17, [R1+0x248] ;  /* 0x0002480001117983 */ /* 0x000ea20000100800 */
[----:B0-----:R-:W-:Y:S02]  /*1b330*/  @P2 IMAD.MOV.U32 R14, RZ, RZ, R19 ;  /* 0x000000ffff0e2224 */ /* 0x001fe400078e0013 */
[----:B------:R-:W-:Y:S01]  /*1b340*/  @P2 IMAD.MOV.U32 R15, RZ, RZ, R18 ;  /* 0x000000ffff0f2224 */ /* 0x000fe200078e0012 */
[----:B------:R-:W-:Y:S01]  /*1b350*/  PRMT R124, RZ, 0x7610, R124 ;  /* 0x00007610ff7c7816 */ /* 0x000fe2000000007c */
[----:B------:R-:W2:Y:S04]  /*1b360*/  LDL R18, [R1+0x274] ;  /* 0x0002740001127983 */ /* 0x000ea80000100800 */
[----:B------:R0:W2:Y:S01]  /*1b370*/  @P2 LDG.E.U16 R129, desc[UR26][R14.64] ;  /* 0x0000001a0e812981 */ /* 0x0000a2000c1e1500 */
[----:B------:R-:W-:-:S03]  /*1b380*/  PRMT R123, RZ, 0x7610, R123 ;  /* 0x00007610ff7b7816 */ /* 0x000fc6000000007b */
[----:B------:R-:W2:Y:S04]  /*1b390*/  LDL R19, [R1+0x278] ;  /* 0x0002780001137983 */ /* 0x000ea80000100800 */
[----:B------:R-:W0:Y:S04]  /*1b3a0*/  LDL R14, [R1+0x194] ;  /* 0x00019400010e7983 */ /* 0x000e280000100800 */
[----:B------:R-:W0:Y:S02]  /*1b3b0*/  LDL R15, [R1+0x198] ;  /* 0x00019800010f7983 */ /* 0x000e240000100800 */
[----:B0-----:R-:W-:-:S04]  /*1b3c0*/  @P2 LOP3.LUT R15, R15, R14, RZ, 0x3c, !PT ;  /* 0x0000000e0f0f2212 */ /* 0x001fc800078e3cff */
[----:B------:R-:W-:-:S04]  /*1b3d0*/  @P2 LOP3.LUT R14, R15, R14, RZ, 0x3c, !PT ;  /* 0x0000000e0f0e2212 */ /* 0x000fc800078e3cff */
[----:B------:R-:W-:-:S05]  /*1b3e0*/  @P2 LOP3.LUT R15, R15, R14, RZ, 0x3c, !PT ;  /* 0x0000000e0f0f2212 */ /* 0x000fca00078e3cff */
[----:B------:R4:W2:Y:S04]  /*1b3f0*/  @P2 LDG.E.U16 R128, desc[UR26][R14.64] ;  /* 0x0000001a0e802981 */ /* 0x0008a8000c1e1500 */
[----:B------:R-:W2:Y:S01]  /*1b400*/  LDL R15, [R1+0x19c] ;  /* 0x00019c00010f7983 */ /* 0x000ea20000100800 */
[----:B----4-:R-:W-:Y:S01]  /*1b410*/  @P2 IMAD.MOV.U32 R14, RZ, RZ, R20 ;  /* 0x000000ffff0e2224 */ /* 0x010fe200078e0014 */
[----:B------:R-:W-:Y:S02]  /*1b420*/  PRMT R121, RZ, 0x7610, R121 ;  /* 0x00007610ff797816 */ /* 0x000fe40000000079 */
[----:B------:R-:W-:Y:S01]  /*1b430*/  PRMT R120, RZ, 0x7610, R120 ;  /* 0x00007610ff787816 */ /* 0x000fe20000000078 */
[----:B------:R-:W4:Y:S04]  /*1b440*/  LDL R20, [R1+0x280] ;  /* 0x0002800001147983 */ /* 0x000f280000100800 */
[----:B--2---:R0:W2:Y:S04]  /*1b450*/  @P2 LDG.E.U16 R127, desc[UR26][R14.64] ;  /* 0x0000001a0e7f2981 */ /* 0x0040a8000c1e1500 */
        /* <DEDUP_REMOVED lines=50> */
[----:B------:R4:W2:Y:S04]  /*1b780*/  @P2 LDG.E.U16 R119, desc[UR26][R14.64] ;  /* 0x0000001a0e772981 */ /* 0x0008a8000c1e1500 */
[----:B------:R-:W2:Y:S04]  /*1b790*/  LDL R19, [R1+0x300] ;  /* 0x0003000001137983 */ /* 0x000ea80000100800 */
[----:B------:R-:W2:Y:S01]  /*1b7a0*/  LDL R15, [R1+0x27c] ;  /* 0x00027c00010f7983 */ /* 0x000ea20000100800 */
[----:B----4-:R-:W-:-:S03]  /*1b7b0*/  @P2 IMAD.MOV.U32 R14, RZ, RZ, R20 ;  /* 0x000000ffff0e2224 */ /* 0x010fc600078e0014 */
        /* <DEDUP_REMOVED lines=16> */
[----:B------:R-:W2:Y:S04]  /*1b8c0*/  LDL R9, [R1+0x318] ;  /* 0x0003180001097983 */ /* 0x000ea80000100800 */
[----:B------:R0:W2:Y:S04]  /*1b8d0*/  @P2 LDG.E.U16 R115, desc[UR26][R14.64] ;  /* 0x0000001a0e732981 */ /* 0x0000a8000c1e1500 */
        /* <DEDUP_REMOVED lines=14> */
[----:B------:R-:W-:Y:S02]  /*1b9c0*/  @P2 IMAD.MOV.U32 R15, RZ, RZ, R106 ;  /* 0x000000ffff0f2224 */ /* 0x000fe400078e006a */
[----:B------:R-:W2:Y:S04]  /*1b9d0*/  LDL.LU R106, [R1+0xbac] ;  /* 0x000bac00016a7983 */ /* 0x000ea80000300800 */
[----:B------:R-:W2:Y:S04]  /*1b9e0*/  LDL.LU R105, [R1+0xba8] ;  /* 0x000ba80001697983 */ /* 0x000ea80000300800 */
[----:B------:R0:W2:Y:S04]  /*1b9f0*/  @P2 LDG.E.U16 R112, desc[UR26][R14.64] ;  /* 0x0000001a0e702981 */ /* 0x0000a8000c1e1500 */
[----:B------:R-:W0:Y:S04]  /*1ba00*/  LDL R14, [R1+0x2ec] ;  /* 0x0002ec00010e7983 */ /* 0x000e280000100800 */
[----:B------:R-:W0:Y:S01]  /*1ba10*/  LDL R15, [R1+0x2f0] ;  /* 0x0002f000010f7983 */ /* 0x000e220000100800 */
[----:B------:R-:W-:-:S02]  /*1ba20*/  PRMT R111, RZ, 0x7610, R111 ;  /* 0x00007610ff6f7816 */ /* 0x000fc4000000006f */
[----:B------:R-:W-:Y:S02]  /*1ba30*/  PRMT R110, RZ, 0x7610, R110 ;  /* 0x00007610ff6e7816 */ /* 0x000fe4000000006e */
[----:B------:R-:W-:Y:S02]  /*1ba40*/  PRMT R107, RZ, 0x7610, R107 ;  /* 0x00007610ff6b7816 */ /* 0x000fe4000000006b */
[----:B------:R-:W-:Y:S02]  /*1ba50*/  PRMT R104, RZ, 0x7610, R104 ;  /* 0x00007610ff687816 */ /* 0x000fe40000000068 */
[----:B0-----:R-:W-:-:S04]  /*1ba60*/  @P2 LOP3.LUT R15, R15, R14, RZ, 0x3c, !PT ;  /* 0x0000000e0f0f2212 */ /* 0x001fc800078e3cff */
[----:B------:R-:W-:-:S04]  /*1ba70*/  @P2 LOP3.LUT R14, R15, R14, RZ, 0x3c, !PT ;  /* 0x0000000e0f0e2212 */ /* 0x000fc800078e3cff */
[----:B------:R-:W-:-:S05]  /*1ba80*/  @P2 LOP3.LUT R15, R15, R14, RZ, 0x3c, !PT ;  /* 0x0000000e0f0f2212 */ /* 0x000fca00078e3cff */
[----:B------:R0:W3:Y:S02]  /*1ba90*/  @P2 LDG.E.U16 R111, desc[UR26][R14.64] ;  /* 0x0000001a0e6f2981 */ /* 0x0000e4000c1e1500 */
[----:B0-----:R-:W-:Y:S02]  /*1baa0*/  @P2 IMAD.MOV.U32 R14, RZ, RZ, R17 ;  /* 0x000000ffff0e2224 */ /* 0x001fe400078e0011 */
[----:B------:R-:W-:-:S05]  /*1bab0*/  @P2 IMAD.MOV.U32 R15, RZ, RZ, R16 ;  /* 0x000000ffff0f2224 */ /* 0x000fca00078e0010 */
[----:B------:R0:W3:Y:S01]  /*1bac0*/  @P2 LDG.E.U16 R110, desc[UR26][R14.64] ;  /* 0x0000001a0e6e2981 */ /* 0x0000e2000c1e1500 */
[----:B--2---:R-:W-:Y:S01]  /*1bad0*/  PRMT R106, RZ, 0x7610, R106 ;  /* 0x00007610ff6a7816 */ /* 0x004fe2000000006a */
[----:B0-----:R-:W-:Y:S02]  /*1bae0*/  @P2 IMAD.MOV.U32 R14, RZ, RZ, R19 ;  /* 0x000000ffff0e2224 */ /* 0x001fe400078e0013 */
[----:B------:R-:W-:-:S05]  /*1baf0*/  @P2 IMAD.MOV.U32 R15, RZ, RZ, R18 ;  /* 0x000000ffff0f2224 */ /* 0x000fca00078e0012 */
[----:B------:R0:W2:Y:S01]  /*1bb00*/  @P2 LDG.E.U16 R107, desc[UR26][R14.64] ;  /* 0x0000001a0e6b2981 */ /* 0x0000a2000c1e1500 */
[----:B------:R-:W-:Y:S01]  /*1bb10*/  PRMT R105, RZ, 0x7610, R105 ;  /* 0x00007610ff697816 */ /* 0x000fe20000000069 */
[----:B0-----:R-:W-:Y:S02]  /*1bb20*/  @P2 IMAD.MOV.U32 R14, RZ, RZ, R103 ;  /* 0x000000ffff0e2224 */ /* 0x001fe400078e0067 */
[----:B----4-:R-:W-:Y:S01]  /*1bb30*/  @P2 IMAD.MOV.U32 R15, RZ, RZ, R20 ;  /* 0x000000ffff0f2224 */ /* 0x010fe200078e0014 */
[----:B------:R-:W4:Y:S04]  /*1bb40*/  LDL.LU R103, [R1+0xba4] ;  /* 0x000ba40001677983 */ /* 0x000f280000300800 */
[----:B------:R0:W2:Y:S04]  /*1bb50*/  @P2 LDG.E.U16 R106, desc[UR26][R14.64] ;  /* 0x0000001a0e6a2981 */ /* 0x0000a8000c1e1500 */
[----:B------:R-:W2:Y:S04]  /*1bb60*/  LDL R16, [R1+0x34c] ;  /* 0x00034c0001107983 */ /* 0x000ea80000100800 */
[----:B------:R-:W2:Y:S01]  /*1bb70*/  LDL R17, [R1+0x350] ;  /* 0x0003500001117983 */ /* 0x000ea20000100800 */
[----:B0-----:R-:W-:-:S02]  /*1bb80*/  @P2 IMAD.MOV.U32 R14, RZ, RZ, R102 ;  /* 0x000000ffff0e2224 */ /* 0x001fc400078e0066 */
[----:B------:R-:W-:Y:S02]  /*1bb90*/  @P2 IMAD.MOV.U32 R15, RZ, RZ, R101 ;  /* 0x000000ffff0f2224 */ /* 0x000fe400078e0065 */
[----:B------:R-:W2:Y:S04]  /*1bba0*/  LDL.LU R101, [R1+0xba0] ;  /* 0x000ba00001657983 */ /* 0x000ea80000300800 */
[----:B------:R0:W2:Y:S04]  /*1bbb0*/  @P2 LDG.E.U16 R105, desc[UR26][R14.64] ;  /* 0x0000001a0e692981 */ /* 0x0000a8000c1e1500 */
[----:B------:R-:W2:Y:S04]  /*1bbc0*/  LDL.LU R102, [R1+0xb9c] ;  /* 0x000b9c0001667983 */ /* 0x000ea80000300800 */
[----:B------:R-:W2:Y:S01]  /*1bbd0*/  LDL R18, [R1+0x354] ;  /* 0x0003540001127983 */ /* 0x000ea20000100800 */
[----:B0-----:R-:W-:-:S02]  /*1bbe0*/  @P2 IMAD.MOV.U32 R14, RZ, RZ, R9 ;  /* 0x000000ffff0e2224 */ /* 0x001fc400078e0009 */
[----:B------:R-:W-:Y:S01]  /*1bbf0*/  @P2 IMAD.MOV.U32 R15, RZ, RZ, R21 ;  /* 0x000000ffff0f2224 */ /* 0x000fe200078e0015 */
[----:B------:R-:W2:Y:S04]  /*1bc00*/  LDL R19, [R1+0x35c] ;  /* 0x00035c0001137983 */ /* 0x000ea80000100800 */
[----:B------:R0:W2:Y:S04]  /*1bc10*/  @P2 LDG.E.U16 R104, desc[UR26][R14.64] ;  /* 0x0000001a0e682981 */ /* 0x0000a8000c1e1500 */
[----:B------:R-:W2:Y:S04]  /*1bc20*/  LDL R20, [R1+0x360] ;  /* 0x0003600001147983 */ /* 0x000ea80000100800 */
[----:B------:R-:W2:Y:S04]  /*1bc30*/  LDL R21, [R1+0x364] ;  /* 0x0003640001157983 */ /* 0x000ea80000100800 */
[----:B------:R-:W2:Y:S01]  /*1bc40*/  LDL R15, [R1+0x31c] ;  /* 0x00031c00010f7983 */ /* 0x000ea20000100800 */
[----:B0-----:R-:W-:-:S03]  /*1bc50*/  @P2 IMAD.MOV.U32 R14, RZ, RZ, R99 ;  /* 0x000000ffff0e2224 */ /* 0x001fc600078e0063 */
[----:B------:R-:W3:Y:S04]  /*1bc60*/  LDL R9, [R1+0x36c] ;  /* 0x00036c0001097983 */ /* 0x000ee80000100800 */
[----:B------:R-:W3:Y:S01]  /*1bc70*/  LDL.LU R99, [R1+0xb98] ;  /* 0x000b980001637983 */ /* 0x000ee20000300800 */
[----:B----4-:R-:W-:-:S06]  /*1bc80*/  PRMT R103, RZ, 0x7610, R103 ;  /* 0x00007610ff677816 */ /* 0x010fcc0000000067 */
[----:B--2---:R0:W2:Y:S04]  /*1bc90*/  @P2 LDG.E.U16 R103, desc[UR26][R14.64] ;  /* 0x0000001a0e672981 */ /* 0x0040a8000c1e1500 */
[----:B------:R-:W4:Y:S01]  /*1bca0*/  LDL R15, [R1+0x324] ;  /* 0x00032400010f7983 */ /* 0x000f220000100800 */
[----:B------:R-:W-:Y:S01]  /*1bcb0*/  PRMT R102, RZ, 0x7610, R102 ;  /* 0x00007610ff667816 */ /* 0x000fe20000000066 */
[----:B0-----:R-:W-:Y:S02]  /*1bcc0*/  @P2 IMAD.MOV.U32 R14, RZ, RZ, R98 ;  /* 0x000000ffff0e2224 */ /* 0x001fe400078e0062 */
[----:B------:R-:W2:Y:S01]  /*1bcd0*/  LDL.LU R98, [R1+0xb94] ;  /* 0x000b940001627983 */ /* 0x000ea20000300800 */
[----:B------:R-:W-:-:S03]  /*1bce0*/  PRMT R101, RZ, 0x7610, R101 ;  /* 0x00007610ff657816 */ /* 0x000fc60000000065 */
[----:B----4-:R0:W4:Y:S04]  /*1bcf0*/  @P2 LDG.E.U16 R102, desc[UR26][R14.64] ;  /* 0x0000001a0e662981 */ /* 0x010128000c1e1500 */
[----:B------:R-:W2:Y:S01]  /*1bd00*/  LDL R15, [R1+0x32c] ;  /* 0x00032c00010f7983 */ /* 0x000ea20000100800 */
[----:B0-----:R-:W-:-:S03]  /*1bd10*/  @P2 IMAD.MOV.U32 R14, RZ, RZ, R97 ;  /* 0x000000ffff0e2224 */ /* 0x001fc600078e0061 */
[----:B------:R-:W3:Y:S04]  /*1bd20*/  LDL.LU R97, [R1+0xb90] ;  /* 0x000b900001617983 */ /* 0x000ee80000300800 */
[----:B--2---:R0:W2:Y:S04]  /*1bd30*/  @P2 LDG.E.U16 R101, desc[UR26][R14.64] ;  /* 0x0000001a0e652981 */ /* 0x0040a8000c1e1500 */
[----:B------:R-:W0:Y:S04]  /*1bd40*/  LDL R14, [R1+0x334] ;  /* 0x00033400010e7983 */ /* 0x000e280000100800 */
[----:B------:R-:W0:Y:S01]  /*1bd50*/  LDL R15, [R1+0x338] ;  /* 0x00033800010f7983 */ /* 0x000e220000100800 */
[----:B------:R-:W-:-:S02]  /*1bd60*/  PRMT R100, RZ, 0x7610, R100 ;  /* 0x00007610ff647816 */ /* 0x000fc40000000064 */
[----:B0-----:R-:W-:-:S04]  /*1bd70*/  @P2 LOP3.LUT R15, R15, R14, RZ, 0x3c, !PT ;  /* 0x0000000e0f0f2212 */ /* 0x001fc800078e3cff */
[----:B------:R-:W-:-:S04]  /*1bd80*/  @P2 LOP3.LUT R14, R15, R14, RZ, 0x3c, !PT ;  /* 0x0000000e0f0e2212 */ /* 0x000fc800078e3cff */
[----:B------:R-:W-:-:S05]  /*1bd90*/  @P2 LOP3.LUT R15, R15, R14, RZ, 0x3c, !PT ;  /* 0x0000000e0f0f2212 */ /* 0x000fca00078e3cff */
[----:B------:R0:W2:Y:S04]  /*1bda0*/  @P2 LDG.E.U16 R100, desc[UR26][R14.64] ;  /* 0x0000001a0e642981 */ /* 0x0000a8000c1e1500 */
[----:B------:R-:W2:Y:S01]  /*1bdb0*/  LDL R15, [R1+0x33c] ;  /* 0x00033c00010f7983 */ /* 0x000ea20000100800 */
[----:B---3--:R-:W-:Y:S01]  /*1bdc0*/  PRMT R99, RZ, 0x7610, R99 ;  /* 0x00007610ff637816 */ /* 0x008fe20000000063 */
[----:B0-----:R-:W-:Y:S02]  /*1bdd0*/  @P2 IMAD.MOV.U32 R14, RZ, RZ, R94 ;  /* 0x000000ffff0e2224 */ /* 0x001fe400078e005e */
[----:B------:R-:W3:Y:S04]  /*1bde0*/  LDL.LU R94, [R1+0xb8c] ;  /* 0x000b8c00015e7983 */ /* 0x000ee80000300800 */
[----:B--2---:R0:W2:Y:S04]  /*1bdf0*/  @P2 LDG.E.U16 R99, desc[UR26][R14.64] ;  /* 0x0000001a0e632981 */ /* 0x0040a8000c1e1500 */
[----:B------:R-:W0:Y:S01]  /*1be00*/  LDL R15, [R1+0x348] ;  /* 0x00034800010f7983 */ /* 0x000e220000100800 */
[----:B------:R-:W-:-:S02]  /*1be10*/  PRMT R98, RZ, 0x7610, R98 ;  /* 0x00007610ff627816 */ /* 0x000fc40000000062 */
[----:B------:R-:W-:Y:S02]  /*1be20*/  PRMT R97, RZ, 0x7610, R97 ;  /* 0x00007610ff617816 */ /* 0x000fe40000000061 */
[----:B------:R-:W-:Y:S02]  /*1be30*/  PRMT R96, RZ, 0x7610, R96 ;  /* 0x00007610ff607816 */ /* 0x000fe40000000060 */
[----:B------:R-:W-:Y:S02]  /*1be40*/  PRMT R95, RZ, 0x7610, R95 ;  /* 0x00007610ff5f7816 */ /* 0x000fe4000000005f */
[----:B---3--:R-:W-:Y:S01]  /*1be50*/  PRMT R94, RZ, 0x7610, R94 ;  /* 0x00007610ff5e7816 */ /* 0x008fe2000000005e */
[----:B0-----:R-:W-:Y:S02]  /*1be60*/  @P2 IMAD.MOV.U32 R14, RZ, RZ, R15 ;  /* 0x000000ffff0e2224 */ /* 0x001fe400078e000f */
[----:B------:R-:W-:Y:S02]  /*1be70*/  @P2 IMAD.MOV.U32 R15, RZ, RZ, R93 ;  /* 0x000000ffff0f2224 */ /* 0x000fe400078e005d */
[----:B------:R-:W3:Y:S04]  /*1be80*/  LDL.LU R93, [R1+0xb88] ;  /* 0x000b8800015d7983 */ /* 0x000ee80000300800 */
[----:B------:R0:W2:Y:S02]  /*1be90*/  @P2 LDG.E.U16 R98, desc[UR26][R14.64] ;  /* 0x0000001a0e622981 */ /* 0x0000a4000c1e1500 */
[----:B0-----:R-:W-:-:S02]  /*1bea0*/  @P2 IMAD.MOV.U32 R14, RZ, RZ, R17 ;  /* 0x000000ffff0e2224 */ /* 0x001fc400078e0011 */
[----:B------:R-:W-:-:S05]  /*1beb0*/  @P2 IMAD.MOV.U32 R15, RZ, RZ, R16 ;  /* 0x000000ffff0f2224 */ /* 0x000fca00078e0010 */
[----:B------:R0:W2:Y:S02]  /*1bec0*/  @P2 LDG.E.U16 R97, desc[UR26][R14.64] ;  /* 0x0000001a0e612981 */ /* 0x0000a4000c1e1500 */
[----:B0-----:R-:W-:Y:S02]  /*1bed0*/  @P2 IMAD.MOV.U32 R14, RZ, RZ, R91 ;  /* 0x000000ffff0e2224 */ /* 0x001fe400078e005b */
[----:B------:R-:W-:Y:S01]  /*1bee0*/  @P2 IMAD.MOV.U32 R15, RZ, RZ, R18 ;  /* 0x000000ffff0f2224 */ /* 0x000fe200078e0012 */
[----:B------:R-:W2:Y:S04]  /*1bef0*/  LDL.LU R91, [R1+0xb84] ;  /* 0x000b8400015b7983 */ /* 0x000ea80000300800 */
[----:B------:R0:W4:Y:S02]  /*1bf00*/  @P2 LDG.E.U16 R96, desc[UR26][R14.64] ;  /* 0x0000001a0e602981 */ /* 0x000124000c1e1500 */
[----:B0-----:R-:W-:-:S02]  /*1bf10*/  @P2 IMAD.MOV.U32 R14, RZ, RZ, R20 ;  /* 0x000000ffff0e2224 */ /* 0x001fc400078e0014 */
[----:B------:R-:W-:-:S05]  /*1bf20*/  @P2 IMAD.MOV.U32 R15, RZ, RZ, R19 ;  /* 0x000000ffff0f2224 */ /* 0x000fca00078e0013 */
[----:B------:R0:W4:Y:S02]  /*1bf30*/  @P2 LDG.E.U16 R95, desc[UR26][R14.64] ;  /* 0x0000001a0e5f2981 */ /* 0x000124000c1e1500 */
[----:B0-----:R-:W-:Y:S02]  /*1bf40*/  @P2 IMAD.MOV.U32 R14, RZ, RZ, R90 ;  /* 0x000000ffff0e2224 */ /* 0x001fe400078e005a */
[----:B------:R-:W-:Y:S01]  /*1bf50*/  @P2 IMAD.MOV.U32 R15, RZ, RZ, R21 ;  /* 0x000000ffff0f2224 */ /* 0x000fe200078e0015 */
[----:B------:R-:W4:Y:S04]  /*1bf60*/  LDL.LU R90, [R1+0xb80] ;  /* 0x000b8000015a7983 */ /* 0x000f280000300800 */
[----:B------:R0:W4:Y:S02]  /*1bf70*/  @P2 LDG.E.U16 R94, desc[UR26][R14.64] ;  /* 0x0000001a0e5e2981 */ /* 0x000124000c1e1500 */
[----:B0-----:R-:W-:-:S02]  /*1bf80*/  @P2 IMAD.MOV.U32 R14, RZ, RZ, R89 ;  /* 0x000000ffff0e2224 */ /* 0x001fc400078e0059 */
[----:B------:R-:W4:Y:S01]  /*1bf90*/  LDL.LU R89, [R1+0xb7c] ;  /* 0x000b7c0001597983 */ /* 0x000f220000300800 */
[----:B------:R-:W-:Y:S01]  /*1bfa0*/  @P2 IMAD.MOV.U32 R15, RZ, RZ, R9 ;  /* 0x000000ffff0f2224 */ /* 0x000fe200078e0009 */
[----:B---3--:R-:W-:-:S06]  /*1bfb0*/  PRMT R93, RZ, 0x7610, R93 ;  /* 0x00007610ff5d7816 */ /* 0x008fcc000000005d */
[----:B------:R0:W3:Y:S02]  /*1bfc0*/  @P2 LDG.E.U16 R93, desc[UR26][R14.64] ;  /* 0x0000001a0e5d2981 */ /* 0x0000e4000c1e1500 */
[----:B0-----:R-:W-:Y:S02]  /*1bfd0*/  @P2 IMAD.MOV.U32 R15, RZ, RZ, R87 ;  /* 0x000000ffff0f2224 */ /* 0x001fe400078e0057 */
[----:B------:R-:W3:Y:S01]  /*1bfe0*/  LDL.LU R87, [R1+0xb78] ;  /* 0x000b780001577983 */ /* 0x000ee20000300800 */
[----:B------:R-:W-:Y:S01]  /*1bff0*/  PRMT R92, RZ, 0x7610, R92 ;  /* 0x00007610ff5c7816 */ /* 0x000fe2000000005c */
[----:B------:R-:W-:Y:S01]  /*1c000*/  @P2 IMAD.MOV.U32 R14, RZ, RZ, R43 ;  /* 0x000000ffff0e2224 */ /* 0x000fe200078e002b */
[----:B------:R-:W-:Y:S01]  /*1c010*/  PRMT R88, RZ, 0x7610, R88 ;  /* 0x00007610ff587816 */ /* 0x000fe20000000058 */
[----:B------:R-:W3:Y:S04]  /*1c020*/  LDL.LU R43, [R1+0xb74] ;  /* 0x000b7400012b7983 */ /* 0x000ee80000300800 */
[----:B------:R0:W3:Y:S01]  /*1c030*/  @P2 LDG.E.U16 R92, desc[UR26][R14.64] ;  /* 0x0000001a0e5c2981 */ /* 0x0000e2000c1e1500 */
[----:B--2---:R-:W-:Y:S01]  /*1c040*/  PRMT R91, RZ, 0x7610, R91 ;  /* 0x00007610ff5b7816 */ /* 0x004fe2000000005b */
[----:B0-----:R-:W-:-:S02]  /*1c050*/  @P2 IMAD.MOV.U32 R14, RZ, RZ, R109 ;  /* 0x000000ffff0e2224 */ /* 0x001fc400078e006d */
[----:B------:R-:W-:Y:S01]  /*1c060*/  @P2 IMAD.MOV.U32 R15, RZ, RZ, R108 ;  /* 0x000000ffff0f2224 */ /* 0x000fe200078e006c */
[----:B------:R-:W-:Y:S01]  /*1c070*/  PRMT R57, RZ, 0x7610, R57 ;  /* 0x00007610ff397816 */ /* 0x000fe20000000039 */
[----:B------:R-:W2:Y:S04]  /*1c080*/  LDL.LU R108, [R1+0xb70] ;  /* 0x000b7000016c7983 */ /* 0x000ea80000300800 */
[----:B------:R0:W2:Y:S01]  /*1c090*/  @P2 LDG.E.U16 R91, desc[UR26][R14.64] ;  /* 0x0000001a0e5b2981 */ /* 0x0000a2000c1e1500 */
[----:B------:R-:W-:Y:S02]  /*1c0a0*/  PRMT R70, RZ, 0x7610, R70 ;  /* 0x00007610ff467816 */ /* 0x000fe40000000046 */
[----:B------:R-:W-:Y:S01]  /*1c0b0*/  PRMT R82, RZ, 0x7610, R82 ;  /* 0x00007610ff527816 */ /* 0x000fe20000000052 */
[----:B------:R-:W2:Y:S01]  /*1c0c0*/  LDL.LU R109, [R1+0xb6c] ;  /* 0x000b6c00016d7983 */ /* 0x000ea20000300800 */
[----:B0-----:R-:W-:-:S02]  /*1c0d0*/  @P2 IMAD.MOV.U32 R14, RZ, RZ, R158 ;  /* 0x000000ffff0e2224 */ /* 0x001fc400078e009e */
[----:B------:R-:W-:Y:S01]  /*1c0e0*/  @P2 IMAD.MOV.U32 R15, RZ, RZ, R159 ;  /* 0x000000ffff0f2224 */ /* 0x000fe200078e009f */
[----:B------:R-:W-:Y:S01]  /*1c0f0*/  PRMT R84, RZ, 0x7610, R84 ;  /* 0x00007610ff547816 */ /* 0x000fe20000000054 */
[----:B------:R-:W5:Y:S01]  /*1c100*/  LDL.LU R159, [R1+0xb68] ;  /* 0x000b6800019f7983 */ /* 0x000f620000300800 */
[----:B------:R-:W-:Y:S02]  /*1c110*/  PRMT R56, RZ, 0x7610, R56 ;  /* 0x00007610ff387816 */ /* 0x000fe40000000038 */
[----:B------:R-:W-:Y:S01]  /*1c120*/  PRMT R69, RZ, 0x7610, R69 ;  /* 0x00007610ff457816 */ /* 0x000fe20000000045 */
[----:B------:R-:W5:Y:S01]  /*1c130*/  LDL.LU R158, [R1+0xb64] ;  /* 0x000b6400019e7983 */ /* 0x000f620000300800 */
[----:B----4-:R-:W-:-:S06]  /*1c140*/  PRMT R90, RZ, 0x7610, R90 ;  /* 0x00007610ff5a7816 */ /* 0x010fcc000000005a */
[----:B------:R0:W4:Y:S01]  /*1c150*/  @P2 LDG.E.U16 R90, desc[UR26][R14.64] ;  /* 0x0000001a0e5a2981 */ /* 0x000122000c1e1500 */
[----:B------:R-:W-:Y:S01]  /*1c160*/  PRMT R89, RZ, 0x7610, R89 ;  /* 0x00007610ff597816 */ /* 0x000fe20000000059 */
[----:B0-----:R-:W-:Y:S02]  /*1c170*/  @P2 IMAD.MOV.U32 R14, RZ, RZ, R150 ;  /* 0x000000ffff0e2224 */ /* 0x001fe400078e0096 */
[----:B------:R-:W-:Y:S01]  /*1c180*/  @P2 IMAD.MOV.U32 R15, RZ, RZ, R151 ;  /* 0x000000ffff0f2224 */ /* 0x000fe200078e0097 */
[----:B------:R-:W-:Y:S01]  /*1c190*/  PRMT R81, RZ, 0x7610, R81 ;  /* 0x00007610ff517816 */ /* 0x000fe20000000051 */
[----:B------:R-:W5:Y:S04]  /*1c1a0*/  LDL.LU R151, [R1+0xb60] ;  /* 0x000b600001977983 */ /* 0x000f680000300800 */
[----:B------:R0:W2:Y:S01]  /*1c1b0*/  @P2 LDG.E.U16 R89, desc[UR26][R14.64] ;  /* 0x0000001a0e592981 */ /* 0x0000a2000c1e1500 */
[----:B------:R-:W-:-:S03]  /*1c1c0*/  PRMT R83, RZ, 0x7610, R83 ;  /* 0x00007610ff537816 */ /* 0x000fc60000000053 */
[----:B------:R-:W5:Y:S01]  /*1c1d0*/  LDL.LU R150, [R1+0xb5c] ;  /* 0x000b5c0001967983 */ /* 0x000f620000300800 */
[----:B0-----:R-:W-:Y:S02]  /*1c1e0*/  @P2 IMAD.MOV.U32 R14, RZ, RZ, R142 ;  /* 0x000000ffff0e2224 */ /* 0x001fe400078e008e */
[----:B------:R-:W-:Y:S02]  /*1c1f0*/  @P2 IMAD.MOV.U32 R15, RZ, RZ, R143 ;  /* 0x000000ffff0f2224 */ /* 0x000fe400078e008f */
[----:B------:R-:W5:Y:S04]  /*1c200*/  LDL.LU R143, [R1+0xb58] ;  /* 0x000b5800018f7983 */ /* 0x000f680000300800 */
[----:B------:R0:W2:Y:S04]  /*1c210*/  @P2 LDG.E.U16 R88, desc[UR26][R14.64] ;  /* 0x0000001a0e582981 */ /* 0x0000a8000c1e1500 */
[----:B------:R-:W5:Y:S01]  /*1c220*/  LDL.LU R142, [R1+0xb54] ;  /* 0x000b5400018e7983 */ /* 0x000f620000300800 */
[----:B0-----:R-:W-:-:S02]  /*1c230*/  @P2 IMAD.MOV.U32 R14, RZ, RZ, R164 ;  /* 0x000000ffff0e2224 */ /* 0x001fc400078e00a4 */
[----:B------:R-:W-:Y:S02]  /*1c240*/  @P2 IMAD.MOV.U32 R15, RZ, RZ, R165 ;  /* 0x000000ffff0f2224 */ /* 0x000fe400078e00a5 */
[----:B------:R-:W5:Y:S04]  /*1c250*/  LDL.LU R165, [R1+0xb50] ;  /* 0x000b500001a57983 */ /* 0x000f680000300800 */
[----:B------:R-:W5:Y:S01]  /*1c260*/  LDL.LU R164, [R1+0xb4c] ;  /* 0x000b4c0001a47983 */ /* 0x000f620000300800 */
[----:B------:R-:W-:Y:S02]  /*1c270*/  PRMT R55, RZ, 0x7610, R55 ;  /* 0x00007610ff377816 */ /* 0x000fe40000000037 */
[----:B------:R-:W-:Y:S02]  /*1c280*/  PRMT R68, RZ, 0x7610, R68 ;  /* 0x00007610ff447816 */ /* 0x000fe40000000044 */
[----:B------:R-:W-:-:S02]  /*1c290*/  PRMT R80, RZ, 0x7610, R80 ;  /* 0x00007610ff507816 */ /* 0x000fc40000000050 */
[----:B---3--:R-:W-:-:S06]  /*1c2a0*/  PRMT R87, RZ, 0x7610, R87 ;  /* 0x00007610ff577816 */ /* 0x008fcc0000000057 */
[----:B------:R0:W3:Y:S02]  /*1c2b0*/  @P2 LDG.E.U16 R87, desc[UR26][R14.64] ;  /* 0x0000001a0e572981 */ /* 0x0000e4000c1e1500 */
        /* <DEDUP_REMOVED lines=14> */
[----:B------:R-:W5:Y:S04]  /*1c3a0*/  LDL.LU R140, [R1+0xb34] ;  /* 0x000b3400018c7983 */ /* 0x000f680000300800 */
[----:B------:R-:W2:Y:S01]  /*1c3b0*/  LDL.LU R9, [R1+0xaac] ;  /* 0x000aac0001097983 */ /* 0x000ea20000300800 */
[----:B0-----:R-:W-:-:S02]  /*1c3c0*/  @P2 IMAD.MOV.U32 R14, RZ, RZ, R152 ;  /* 0x000000ffff0e2224 */ /* 0x001fc400078e0098 */
[----:B------:R-:W-:Y:S02]  /*1c3d0*/  @P2 IMAD.MOV.U32 R15, RZ, RZ, R163 ;  /* 0x000000ffff0f2224 */ /* 0x000fe400078e00a3 */
[----:B------:R-:W5:Y:S04]  /*1c3e0*/  LDL.LU R163, [R1+0xb30] ;  /* 0x000b300001a37983 */ /* 0x000f680000300800 */
[----:B------:R0:W3:Y:S04]  /*1c3f0*/  @P2 LDG.E.U16 R84, desc[UR26][R14.64] ;  /* 0x0000001a0e542981 */ /* 0x0000e8000c1e1500 */
[----:B------:R-:W3:Y:S01]  /*1c400*/  LDL.LU R152, [R1+0xab0] ;  /* 0x000ab00001987983 */ /* 0x000ee20000300800 */
[----:B0-----:R-:W-:-:S02]  /*1c410*/  @P2 IMAD.MOV.U32 R14, RZ, RZ, R153 ;  /* 0x000000ffff0e2224 */ /* 0x001fc400078e0099 */
[----:B------:R-:W-:Y:S02]  /*1c420*/  @P2 IMAD.MOV.U32 R15, RZ, RZ, R162 ;  /* 0x000000ffff0f2224 */ /* 0x000fe400078e00a2 */
[----:B------:R-:W5:Y:S04]  /*1c430*/  LDL.LU R162, [R1+0xb2c] ;  /* 0x000b2c0001a27983 */ /* 0x000f680000300800 */
[----:B------:R0:W4:Y:S04]  /*1c440*/  @P2 LDG.E.U16 R56, desc[UR26][R14.64] ;  /* 0x0000001a0e382981 */ /* 0x000128000c1e1500 */
[----:B------:R-:W4:Y:S01]  /*1c450*/  LDL.LU R153, [R1+0xab4] ;  /* 0x000ab40001997983 */ /* 0x000f220000300800 */
        /* <DEDUP_REMOVED lines=14> */
[----:B------:R-:W5:Y:S01]  /*1c540*/  LDL.LU R146, [R1+0xb1c] ;  /* 0x000b1c0001927983 */ /* 0x000f620000300800 */
        /* <DEDUP_REMOVED lines=15> */
[----:B------:R-:W-:-:S02]  /*1c640*/  PRMT R79, RZ, 0x7610, R79 ;  /* 0x00007610ff4f7816 */ /* 0x000fc4000000004f */
[----:B------:R-:W-:Y:S02]  /*1c650*/  PRMT R45, RZ, 0x7610, R45 ;  /* 0x00007610ff2d7816 */ /* 0x000fe4000000002d */
[----:B------:R-:W-:Y:S02]  /*1c660*/  PRMT R54, RZ, 0x7610, R54 ;  /* 0x00007610ff367816 */ /* 0x000fe40000000036 */
[----:B--2---:R-:W-:-:S05]  /*1c670*/  SEL R16, R43, R9, !P3 ;  /* 0x000000092b107207 */ /* 0x004fca0005800000 */
[----:B------:R-:W-:Y:S01]  /*1c680*/  IMAD R17, R16, UR4, RZ ;  /* 0x0000000410117c24 */ /* 0x000fe2000f8e02ff */
[----:B------:R-:W0:Y:S01]  /*1c690*/  LDCU UR4, c[0x0][0x3b0] ;  /* 0x00007600ff0477ac */ /* 0x000e220008000800 */
[----:B---3--:R-:W-:-:S05]  /*1c6a0*/  SEL R15, R43, R152, !P3 ;  /* 0x000000982b0f7207 */ /* 0x008fca0005800000 */
[----:B------:R-:W-:Y:S01]  /*1c6b0*/  IMAD R19, R15, UR5, RZ ;  /* 0x000000050f137c24 */ /* 0x000fe2000f8e02ff */
[----:B------:R-:W1:Y:S01]  /*1c6c0*/  LDCU UR5, c[0x0][0x3b0] ;  /* 0x00007600ff0577ac */ /* 0x000e620008000800 */
[----:B----4-:R-:W-:-:S05]  /*1c6d0*/  SEL R16, R43, R153, !P3 ;  /* 0x000000992b107207 */ /* 0x010fca0005800000 */
[----:B------:R-:W-:Y:S01]  /*1c6e0*/  IMAD R20, R16, UR8, RZ ;  /* 0x0000000810147c24 */ /* 0x000fe2000f8e02ff */
[----:B------:R-:W-:Y:S01]  /*1c6f0*/  PRMT R67, RZ, 0x7610, R67 ;  /* 0x00007610ff437816 */ /* 0x000fe20000000043 */
[----:B------:R-:W2:Y:S01]  /*1c700*/  LDCU UR8, c[0x0][0x3b0] ;  /* 0x00007600ff0877ac */ /* 0x000ea20008000800 */
[----:B------:R-:W-:-:S05]  /*1c710*/  SEL R15, R43, R144, !P3 ;  /* 0x000000902b0f7207 */ /* 0x000fca0005800000 */
[----:B------:R-:W-:Y:S01]  /*1c720*/  IMAD R21, R15, UR12, RZ ;  /* 0x0000000c0f157c24 */ /* 0x000fe2000f8e02ff */
[----:B------:R-:W-:Y:S01]  /*1c730*/  PRMT R78, RZ, 0x7610, R78 ;  /* 0x00007610ff4e7816 */ /* 0x000fe2000000004e */
[----:B------:R-:W3:Y:S01]  /*1c740*/  LDCU UR12, c[0x0][0x3b0] ;  /* 0x00007600ff0c77ac */ /* 0x000ee20008000800 */
[----:B------:R-:W-:-:S05]  /*1c750*/  SEL R18, R43, R145, !P3 ;  /* 0x000000912b127207 */ /* 0x000fca0005800000 */
[----:B0-----:R-:W-:Y:S01]  /*1c760*/  IMAD R18, R18, UR4, RZ ;  /* 0x0000000412127c24 */ /* 0x001fe2000f8e02ff */
[----:B------:R-:W0:Y:S01]  /*1c770*/  LDCU UR4, c[0x0][0x3b0] ;  /* 0x00007600ff0477ac */ /* 0x000e220008000800 */
[----:B------:R-:W-:Y:S01]  /*1c780*/  SEL R15, R43, R137, !P3 ;  /* 0x000000892b0f7207 */ /* 0x000fe20005800000 */
[----:B------:R-:W-:Y:S01]  /*1c790*/  @!P4 IMAD.MOV R14, RZ, RZ, -R14 ;  /* 0x000000ffff0ec224 */ /* 0x000fe200078e0a0e */
[----:B------:R-:W-:-:S04]  /*1c7a0*/  LEA R86, P4, R17, R6, 0x1 ;  /* 0x0000000611567211 */ /* 0x000fc800078808ff */
[-C--:B------:R-:W-:Y:S02]  /*1c7b0*/  LEA.HI.X.SX32 R17, R17, R5.reuse, 0x1, P4 ;  /* 0x0000000511117211 */ /* 0x080fe400020f0eff */
[CC--:B------:R-:W-:Y:S01]  /*1c7c0*/  LEA R144, P4, R19.reuse, R6.reuse, 0x1 ;  /* 0x0000000613907211 */ /* 0x0c0fe200078808ff */
[----:B------:R-:W-:Y:S01]  /*1c7d0*/  @P2 IMAD.MOV.U32 R16, RZ, RZ, R86 ;  /* 0x000000ffff102224 */ /* 0x000fe200078e0056 */
[----:B------:R-:W-:Y:S02]  /*1c7e0*/  STL [R1+0x400], R86 ;  /* 0x0004005601007387 */ /* 0x000fe40000100800 */
[----:B------:R-:W-:Y:S02]  /*1c7f0*/  LEA.HI.X.SX32 R9, R19, R5, 0x1, P4 ;  /* 0x0000000513097211 */ /* 0x000fe400020f0eff */
[----:B------:R-:W-:Y:S01]  /*1c800*/  LEA R145, P4, R20, R6, 0x1 ;  /* 0x0000000614917211 */ /* 0x000fe200078808ff */
[----:B------:R4:W-:Y:S04]  /*1c810*/  STL [R1+0x3fc], R17 ;  /* 0x0003fc1101007387 */ /* 0x0009e80000100800 */
[----:B------:R-:W-:Y:S04]  /*1c820*/  STL [R1+0x408], R144 ;  /* 0x0004089001007387 */ /* 0x000fe80000100800 */
[----:B------:R4:W2:Y:S04]  /*1c830*/  @P2 LDG.E.U16 R79, desc[UR26][R16.64] ;  /* 0x0000001a104f2981 */ /* 0x0008a8000c1e1500 */
[----:B------:R0:W-:Y:S01]  /*1c840*/  STL [R1+0x404], R9 ;  /* 0x0004040901007387 */ /* 0x0001e20000100800 */
[----:B----4-:R-:W-:-:S03]  /*1c850*/  IMAD.MOV.U32 R17, RZ, RZ, R9 ;  /* 0x000000ffff117224 */ /* 0x010fc600078e0009 */
[----:B------:R4:W-:Y:S01]  /*1c860*/  STL [R1+0x410], R145 ;  /* 0x0004109101007387 */ /* 0x0009e20000100800 */
[----:B0-----:R-:W-:-:S03]  /*1c870*/  LEA.HI.X.SX32 R9, R20, R5, 0x1, P4 ;  /* 0x0000000514097211 */ /* 0x001fc600020f0eff */
[----:B------:R-:W2:Y:S01]  /*1c880*/  LDL.LU R86, [R1+0xae4] ;  /* 0x000ae40001567983 */ /* 0x000ea20000300800 */
[----:B------:R-:W-:-:S03]  /*1c890*/  LEA R137, P4, R21, R6, 0x1 ;  /* 0x0000000615897211 */ /* 0x000fc600078808ff */
[----:B------:R-:W3:Y:S01]  /*1c8a0*/  LDL.LU R152, [R1+0xae8] ;  /* 0x000ae80001987983 */ /* 0x000ee20000300800 */
[----:B------:R-:W-:-:S03]  /*1c8b0*/  LEA.HI.X.SX32 R153, R21, R5, 0x1, P4 ;  /* 0x0000000515997211 */ /* 0x000fc600020f0eff */
[----:B------:R0:W-:Y:S04]  /*1c8c0*/  STL [R1+0x40c], R9 ;  /* 0x00040c0901007387 */ /* 0x0001e80000100800 */
[----:B------:R-:W-:Y:S04]  /*1c8d0*/  STL [R1+0x418], R137 ;  /* 0x0004188901007387 */ /* 0x000fe80000100800 */
[----:B------:R-:W3:Y:S01]  /*1c8e0*/  LDL.LU R21, [R1+0xaec] ;  /* 0x000aec0001157983 */ /* 0x000ee20000300800 */
[----:B------:R-:W-:Y:S01]  /*1c8f0*/  @P2 IMAD.MOV.U32 R16, RZ, RZ, R144 ;  /* 0x000000ffff102224 */ /* 0x000fe200078e0090 */
[----:B------:R-:W-:-:S02]  /*1c900*/  LEA R19, P4, R18, R6, 0x1 ;  /* 0x0000000612137211 */ /* 0x000fc400078808ff */
[----:B------:R0:W-:Y:S04]  /*1c910*/  STL [R1+0x414], R153 ;  /* 0x0004149901007387 */ /* 0x0001e80000100800 */
[----:B------:R-:W3:Y:S01]  /*1c920*/  LDL.LU R144, [R1+0xad8] ;  /* 0x000ad80001907983 */ /* 0x000ee20000300800 */
[----:B-1----:R-:W-:-:S03]  /*1c930*/  IMAD R15, R15, UR5, RZ ;  /* 0x000000050f0f7c24 */ /* 0x002fc6000f8e02ff */
[----:B------:R1:W3:Y:S01]  /*1c940*/  @P2 LDG.E.U16 R45, desc[UR26][R16.64] ;  /* 0x0000001a102d2981 */ /* 0x0002e2000c1e1500 */
[----:B------:R-:W-:Y:S01]  /*1c950*/  LEA.HI.X.SX32 R20, R18, R5, 0x1, P4 ;  /* 0x0000000512147211 */ /* 0x000fe200020f0eff */
[----:B------:R-:W2:Y:S02]  /*1c960*/  LDCU UR5, c[0x0][0x3b0] ;  /* 0x00007600ff0577ac */ /* 0x000ea40008000800 */
[----:B------:R-:W-:Y:S01]  /*1c970*/  STL [R1+0x420], R19 ;  /* 0x0004201301007387 */ /* 0x000fe20000100800 */
[----:B-1----:R-:W-:-:S03]  /*1c980*/  @P2 IMAD.MOV.U32 R16, RZ, RZ, R145 ;  /* 0x000000ffff102224 */ /* 0x002fc600078e0091 */
[----:B----4-:R-:W4:Y:S01]  /*1c990*/  LDL.LU R145, [R1+0xad0] ;  /* 0x000ad00001917983 */ /* 0x010f220000300800 */
[----:B------:R-:W-:Y:S01]  /*1c9a0*/  IMAD.MOV.U32 R17, RZ, RZ, R9 ;  /* 0x000000ffff117224 */ /* 0x000fe200078e0009 */
[----:B0-----:R-:W-:Y:S02]  /*1c9b0*/  LEA R9, P4, R15, R6, 0x1 ;  /* 0x000000060f097211 */ /* 0x001fe400078808ff */
[----:B------:R-:W-:Y:S04]  /*1c9c0*/  STL [R1+0x41c], R20 ;  /* 0x00041c1401007387 */ /* 0x000fe80000100800 */
[----:B------:R0:W4:Y:S04]  /*1c9d0*/  @P2 LDG.E.U16 R54, desc[UR26][R16.64] ;  /* 0x0000001a10362981 */ /* 0x000128000c1e1500 */
[----:B------:R-:W-:Y:S01]  /*1c9e0*/  STL [R1+0x428], R9 ;  /* 0x0004280901007387 */ /* 0x000fe20000100800 */
[----:B0-----:R-:W-:-:S02]  /*1c9f0*/  @P2 IMAD.MOV.U32 R17, RZ, RZ, R153 ;  /* 0x000000ffff112224 */ /* 0x001fc400078e0099 */
[----:B------:R-:W-:Y:S01]  /*1ca00*/  @P2 IMAD.MOV.U32 R16, RZ, RZ, R137 ;  /* 0x000000ffff102224 */ /* 0x000fe200078e0089 */
[----:B------:R-:W5:Y:S04]  /*1ca10*/  LDL.LU R153, [R1+0xb08] ;  /* 0x000b080001997983 */ /* 0x000f680000300800 */
[----:B------:R-:W4:Y:S01]  /*1ca20*/  LDL.LU R137, [R1+0xab8] ;  /* 0x000ab80001897983 */ /* 0x000f220000300800 */
[----:B------:R-:W-:Y:S02]  /*1ca30*/  LEA.HI.X.SX32 R15, R15, R5, 0x1, P4 ;  /* 0x000000050f0f7211 */ /* 0x000fe400020f0eff */
[----:B------:R-:W-:Y:S01]  /*1ca40*/  ISETP.GT.U32.AND P4, PT, R7, R11, PT ;  /* 0x0000000b0700720c */ /* 0x000fe20003f84070 */
[----:B------:R0:W4:Y:S01]  /*1ca50*/  @P2 LDG.E.U16 R67, desc[UR26][R16.64] ;  /* 0x0000001a10432981 */ /* 0x000122000c1e1500 */
[----:B------:R-:W-:-:S03]  /*1ca60*/  PRMT R44, RZ, 0x7610, R44 ;  /* 0x00007610ff2c7816 */ /* 0x000fc6000000002c */
[----:B------:R2:W-:Y:S01]  /*1ca70*/  STL [R1+0x424], R15 ;  /* 0x0004240f01007387 */ /* 0x0005e20000100800 */
[----:B0-----:R-:W-:Y:S02]  /*1ca80*/  @P2 IMAD.MOV.U32 R16, RZ, RZ, R19 ;  /* 0x000000ffff102224 */ /* 0x001fe400078e0013 */
[----:B------:R-:W-:-:S05]  /*1ca90*/  @P2 IMAD.MOV.U32 R17, RZ, RZ, R20 ;  /* 0x000000ffff112224 */ /* 0x000fca00078e0014 */
[----:B------:R0:W4:Y:S01]  /*1caa0*/  @P2 LDG.E.U16 R78, desc[UR26][R16.64] ;  /* 0x0000001a104e2981 */ /* 0x000122000c1e1500 */
[----:B------:R-:W-:Y:S02]  /*1cab0*/  @!P4 IMAD.IADD R11, R11, 0x1, -R7 ;  /* 0x000000010b0bc824 */ /* 0x000fe400078e0a07 */
[----:B0-----:R-:W-:Y:S02]  /*1cac0*/  @P2 IMAD.MOV.U32 R16, RZ, RZ, R9 ;  /* 0x000000ffff102224 */ /* 0x001fe400078e0009 */
[----:B------:R-:W-:-:S05]  /*1cad0*/  @P2 IMAD.MOV.U32 R17, RZ, RZ, R15 ;  /* 0x000000ffff112224 */ /* 0x000fca00078e000f */
[----:B------:R3:W4:Y:S01]  /*1cae0*/  @P2 LDG.E.U16 R44, desc[UR26][R16.64] ;  /* 0x0000001a102c2981 */ /* 0x000722000c1e1500 */
[----:B------:R-:W-:Y:S02]  /*1caf0*/  PRMT R53, RZ, 0x7610, R53 ;  /* 0x00007610ff357816 */ /* 0x000fe40000000035 */
[----:B------:R-:W-:Y:S02]  /*1cb00*/  PRMT R66, RZ, 0x7610, R66 ;  /* 0x00007610ff427816 */ /* 0x000fe40000000042 */
[----:B------:R-:W-:Y:S02]  /*1cb10*/  PRMT R77, RZ, 0x7610, R77 ;  /* 0x00007610ff4d7816 */ /* 0x000fe4000000004d */
[C---:B--2---:R-:W-:Y:S02]  /*1cb20*/  SEL R15, R43.reuse, R86, !P3 ;  /* 0x000000562b0f7207 */ /* 0x044fe40005800000 */
[----:B---3--:R-:W-:-:S03]  /*1cb30*/  SEL R16, R43, R152, !P3 ;  /* 0x000000982b107207 */ /* 0x008fc60005800000 */
[----:B------:R-:W-:Y:S01]  /*1cb40*/  IMAD R17, R15, UR5, RZ ;  /* 0x000000050f117c24 */ /* 0x000fe2000f8e02ff */
[----:B------:R-:W0:Y:S01]  /*1cb50*/  LDCU UR5, c[0x0][0x3b0] ;  /* 0x00007600ff0577ac */ /* 0x000e220008000800 */
[----:B------:R-:W-:-:S05]  /*1cb60*/  SEL R18, R43, R21, !P3 ;  /* 0x000000152b127207 */ /* 0x000fca0005800000 */
[----:B------:R-:W-:Y:S01]  /*1cb70*/  IMAD R18, R18, UR4, RZ ;  /* 0x0000000412127c24 */ /* 0x000fe2000f8e02ff */
[----:B------:R-:W1:Y:S04]  /*1cb80*/  LDCU UR4, c[0x0][0x3b0] ;  /* 0x00007600ff0477ac */ /* 0x000e680008000800 */
[----:B------:R-:W-:Y:S02]  /*1cb90*/  LEA R86, P4, R18, R6, 0x1 ;  /* 0x0000000612567211 */ /* 0x000fe400078808ff */
[----:B------:R-:W-:Y:S01]  /*1cba0*/  SEL R15, R43, R144, !P3 ;  /* 0x000000902b0f7207 */ /* 0x000fe20005800000 */
[----:B------:R-:W-:Y:S01]  /*1cbb0*/  IMAD R19, R16, UR8, RZ ;  /* 0x0000000810137c24 */ /* 0x000fe2000f8e02ff */
[-C--:B------:R-:W-:Y:S01]  /*1cbc0*/  LEA.HI.X.SX32 R144, R18, R5.reuse, 0x1, P4 ;  /* 0x0000000512907211 */ /* 0x080fe200020f0eff */
[----:B------:R2:W-:Y:S01]  /*1cbd0*/  STL [R1+0x430], R86 ;  /* 0x0004305601007387 */ /* 0x0005e20000100800 */
[----:B------:R-:W-:Y:S01]  /*1cbe0*/  LEA R9, P4, R17, R6, 0x1 ;  /* 0x0000000611097211 */ /* 0x000fe200078808ff */
[----:B------:R-:W-:Y:S01]  /*1cbf0*/  IMAD R20, R15, UR12, RZ ;  /* 0x0000000c0f147c24 */ /* 0x000fe2000f8e02ff */
[----:B------:R-:W-:Y:S01]  /*1cc00*/  PRMT R42, RZ, 0x7610, R42 ;  /* 0x00007610ff2a7816 */ /* 0x000fe2000000002a */
[----:B------:R3:W-:Y:S01]  /*1cc10*/  STL [R1+0x42c], R144 ;  /* 0x00042c9001007387 */ /* 0x0007e20000100800 */
[----:B------:R-:W-:Y:S01]  /*1cc20*/  LEA.HI.X.SX32 R21, R17, R5, 0x1, P4 ;  /* 0x0000000511157211 */ /* 0x000fe200020f0eff */
[----:B------:R-:W-:Y:S01]  /*1cc30*/  @P2 IMAD.MOV.U32 R16, RZ, RZ, R86 ;  /* 0x000000ffff102224 */ /* 0x000fe200078e0056 */
[----:B------:R-:W-:Y:S01]  /*1cc40*/  PRMT R52, RZ, 0x7610, R52 ;  /* 0x00007610ff347816 */ /* 0x000fe20000000034 */
[----:B------:R-:W0:Y:S01]  /*1cc50*/  LDCU UR8, c[0x0][0x3b0] ;  /* 0x00007600ff0877ac */ /* 0x000e220008000800 */
[----:B----4-:R-:W-:-:S02]  /*1cc60*/  SEL R18, R43, R145, !P3 ;  /* 0x000000912b127207 */ /* 0x010fc40005800000 */
[CC--:B------:R-:W-:Y:S01]  /*1cc70*/  LEA R145, P4, R19.reuse, R6.reuse, 0x1 ;  /* 0x0000000613917211 */ /* 0x0c0fe200078808ff */
[----:B------:R-:W-:Y:S01]  /*1cc80*/  STL [R1+0x438], R9 ;  /* 0x0004380901007387 */ /* 0x000fe20000100800 */
[----:B------:R-:W-:Y:S01]  /*1cc90*/  PRMT R65, RZ, 0x7610, R65 ;  /* 0x00007610ff417816 */ /* 0x000fe20000000041 */
[----:B------:R-:W4:Y:S01]  /*1cca0*/  LDCU UR12, c[0x0][0x3b0] ;  /* 0x00007600ff0c77ac */ /* 0x000f220008000800 */
[----:B------:R-:W-:Y:S01]  /*1ccb0*/  LEA.HI.X.SX32 R19, R19, R5, 0x1, P4 ;  /* 0x0000000513137211 */ /* 0x000fe200020f0eff */
[----:B------:R0:W-:Y:S01]  /*1ccc0*/  STL [R1+0x434], R21 ;  /* 0x0004341501007387 */ /* 0x0001e20000100800 */
[----:B--2---:R-:W-:Y:S01]  /*1ccd0*/  LEA R86, P4, R20, R6, 0x1 ;  /* 0x0000000614567211 */ /* 0x004fe200078808ff */
[----:B------:R-:W-:Y:S02]  /*1cce0*/  @P2 IMAD.MOV.U32 R17, RZ, RZ, R144 ;  /* 0x000000ffff112224 */ /* 0x000fe400078e0090 */
[----:B------:R2:W-:Y:S04]  /*1ccf0*/  STL [R1+0x440], R145 ;  /* 0x0004409101007387 */ /* 0x0005e80000100800 */
[----:B------:R-:W4:Y:S04]  /*1cd00*/  LDL.LU R152, [R1+0xac4] ;  /* 0x000ac40001987983 */ /* 0x000f280000300800 */
[----:B---3--:R-:W3:Y:S04]  /*1cd10*/  LDL.LU R144, [R1+0xabc] ;  /* 0x000abc0001907983 */ /* 0x008ee80000300800 */
[----:B------:R0:W-:Y:S01]  /*1cd20*/  STL [R1+0x43c], R19 ;  /* 0x00043c1301007387 */ /* 0x0001e20000100800 */
[----:B------:R-:W-:-:S03]  /*1cd30*/  SEL R15, R43, R137, !P3 ;  /* 0x000000892b0f7207 */ /* 0x000fc60005800000 */
[----:B------:R-:W-:Y:S01]  /*1cd40*/  STL [R1+0x448], R86 ;  /* 0x0004485601007387 */ /* 0x000fe20000100800 */
[----:B------:R-:W-:-:S03]  /*1cd50*/  LEA.HI.X.SX32 R137, R20, R5, 0x1, P4 ;  /* 0x0000000514897211 */ /* 0x000fc600020f0eff */
[----:B------:R-:W3:Y:S01]  /*1cd60*/  LDL.LU R20, [R1+0xad4] ;  /* 0x000ad40001147983 */ /* 0x000ee20000300800 */
[----:B-1----:R-:W-:Y:S01]  /*1cd70*/  IMAD R18, R18, UR4, RZ ;  /* 0x0000000412127c24 */ /* 0x002fe2000f8e02ff */
[----:B------:R-:W1:Y:S02]  /*1cd80*/  LDCU UR4, c[0x0][0x3b0] ;  /* 0x00007600ff0477ac */ /* 0x000e640008000800 */
[----:B------:R2:W4:Y:S01]  /*1cd90*/  @P2 LDG.E.U16 R53, desc[UR26][R16.64] ;  /* 0x0000001a10352981 */ /* 0x000522000c1e1500 */
[----:B0-----:R-:W-:Y:S01]  /*1cda0*/  IMAD R15, R15, UR5, RZ ;  /* 0x000000050f0f7c24 */ /* 0x001fe2000f8e02ff */
[----:B------:R-:W0:Y:S01]  /*1cdb0*/  LDCU UR5, c[0x0][0x3b0] ;  /* 0x00007600ff0577ac */ /* 0x000e220008000800 */
[----:B--2---:R-:W-:Y:S01]  /*1cdc0*/  IMAD.MOV.U32 R17, RZ, RZ, R21 ;  /* 0x000000ffff117224 */ /* 0x004fe200078e0015 */
[----:B------:R-:W-:Y:S01]  /*1cdd0*/  LEA R21, P4, R18, R6, 0x1 ;  /* 0x0000000612157211 */ /* 0x000fe200078808ff */
[----:B------:R-:W-:-:S03]  /*1cde0*/  @P2 IMAD.MOV.U32 R16, RZ, RZ, R9 ;  /* 0x000000ffff102224 */ /* 0x000fc600078e0009 */
[----:B------:R-:W-:Y:S02]  /*1cdf0*/  LEA.HI.X.SX32 R18, R18, R5, 0x1, P4 ;  /* 0x0000000512127211 */ /* 0x000fe400020f0eff */
[----:B------:R-:W-:Y:S01]  /*1ce00*/  LEA R9, P4, R15, R6, 0x1 ;  /* 0x000000060f097211 */ /* 0x000fe200078808ff */
[----:B------:R2:W4:Y:S04]  /*1ce10*/  @P2 LDG.E.U16 R66, desc[UR26][R16.64] ;  /* 0x0000001a10422981 */ /* 0x000528000c1e1500 */
[----:B------:R0:W-:Y:S04]  /*1ce20*/  STL [R1+0x444], R137 ;  /* 0x0004448901007387 */ /* 0x0001e80000100800 */
[----:B------:R-:W-:Y:S01]  /*1ce30*/  STL [R1+0x450], R21 ;  /* 0x0004501501007387 */ /* 0x000fe20000100800 */
[----:B--2---:R-:W-:-:S02]  /*1ce40*/  @P2 IMAD.MOV.U32 R16, RZ, RZ, R145 ;  /* 0x000000ffff102224 */ /* 0x004fc400078e0091 */
[----:B------:R-:W-:Y:S01]  /*1ce50*/  @P2 IMAD.MOV.U32 R17, RZ, RZ, R19 ;  /* 0x000000ffff112224 */ /* 0x000fe200078e0013 */
[----:B------:R-:W2:Y:S01]  /*1ce60*/  LDL.LU R145, [R1+0xac8] ;  /* 0x000ac80001917983 */ /* 0x000ea20000300800 */
[----:B------:R-:W-:-:S03]  /*1ce70*/  LEA.HI.X.SX32 R19, R15, R5, 0x1, P4 ;  /* 0x000000050f137211 */ /* 0x000fc600020f0eff */
[----:B------:R1:W-:Y:S04]  /*1ce80*/  STL [R1+0x44c], R18 ;  /* 0x00044c1201007387 */ /* 0x0003e80000100800 */
[----:B------:R0:W2:Y:S04]  /*1ce90*/  @P2 LDG.E.U16 R77, desc[UR26][R16.64] ;  /* 0x0000001a104d2981 */ /* 0x0000a8000c1e1500 */
[----:B------:R-:W-:Y:S04]  /*1cea0*/  STL [R1+0x458], R9 ;  /* 0x0004580901007387 */ /* 0x000fe80000100800 */
[----:B------:R1:W-:Y:S01]  /*1ceb0*/  STL [R1+0x454], R19 ;  /* 0x0004541301007387 */ /* 0x0003e20000100800 */
[----:B0-----:R-:W-:-:S03]  /*1cec0*/  @P2 IMAD.MOV.U32 R17, RZ, RZ, R137 ;  /* 0x000000ffff112224 */ /* 0x001fc600078e0089 */
[----:B------:R-:W2:Y:S01]  /*1ced0*/  LDL.LU R137, [R1+0xac0] ;  /* 0x000ac00001897983 */ /* 0x000ea20000300800 */
[----:B------:R-:W-:-:S05]  /*1cee0*/  @P2 IMAD.MOV.U32 R16, RZ, RZ, R86 ;  /* 0x000000ffff102224 */ /* 0x000fca00078e0056 */
[----:B------:R0:W2:Y:S01]  /*1cef0*/  @P2 LDG.E.U16 R42, desc[UR26][R16.64] ;  /* 0x0000001a102a2981 */ /* 0x0000a2000c1e1500 */
[----:B------:R-:W-:Y:S01]  /*1cf00*/  ISETP.GT.U32.AND P4, PT, R7, R11, PT ;  /* 0x0000000b0700720c */ /* 0x000fe20003f84070 */
[----:B0-----:R-:W-:Y:S02]  /*1cf10*/  @P2 IMAD.MOV.U32 R17, RZ, RZ, R18 ;  /* 0x000000ffff112224 */ /* 0x001fe400078e0012 */
[----:B------:R-:W-:-:S05]  /*1cf20*/  @P2 IMAD.MOV.U32 R16, RZ, RZ, R21 ;  /* 0x000000ffff102224 */ /* 0x000fca00078e0015 */
[----:B------:R0:W2:Y:S05]  /*1cf30*/  @P2 LDG.E.U16 R52, desc[UR26][R16.64] ;  /* 0x0000001a10342981 */ /* 0x0000aa000c1e1500 */
[----:B------:R-:W-:Y:S02]  /*1cf40*/  @!P4 IMAD.IADD R11, R11, 0x1, -R7 ;  /* 0x000000010b0bc824 */ /* 0x000fe400078e0a07 */
[----:B0-----:R-:W-:Y:S02]  /*1cf50*/  @P2 IMAD.MOV.U32 R16, RZ, RZ, R9 ;  /* 0x000000ffff102224 */ /* 0x001fe400078e0009 */
[----:B------:R-:W-:-:S05]  /*1cf60*/  @P2 IMAD.MOV.U32 R17, RZ, RZ, R19 ;  /* 0x000000ffff112224 */ /* 0x000fca00078e0013 */
[----:B------:R0:W2:Y:S01]  /*1cf70*/  @P2 LDG.E.U16 R65, desc[UR26][R16.64] ;  /* 0x0000001a10412981 */ /* 0x0000a2000c1e1500 */
[----:B------:R-:W-:Y:S02]  /*1cf80*/  PRMT R76, RZ, 0x7610, R76 ;  /* 0x00007610ff4c7816 */ /* 0x000fe4000000004c */
[----:B---3--:R-:W-:-:S05]  /*1cf90*/  SEL R15, R43, R20, !P3 ;  /* 0x000000142b0f7207 */ /* 0x008fca0005800000 */
[----:B-1----:R-:W-:Y:S01]  /*1cfa0*/  IMAD R18, R15, UR4, RZ ;  /* 0x000000040f127c24 */ /* 0x002fe2000f8e02ff */
[C---:B----4-:R-:W-:Y:S01]  /*1cfb0*/  SEL R15, R43.reuse, R152, !P3 ;  /* 0x000000982b0f7207 */ /* 0x050fe20005800000 */
[----:B------:R-:W1:Y:S01]  /*1cfc0*/  LDCU UR4, c[0x0][0x3b0] ;  /* 0x00007600ff0477ac */ /* 0x000e620008000800 */
[----:B------:R-:W3:Y:S02]  /*1cfd0*/  LDL.LU R152, [R1+0xaa0] ;  /* 0x000aa00001987983 */ /* 0x000ee40000300800 */
[C---:B0-----:R-:W-:Y:S02]  /*1cfe0*/  LEA R17, P4, R18.reuse, R6, 0x1 ;  /* 0x0000000612117211 */ /* 0x041fe400078808ff */
[----:B------:R-:W-:Y:S02]  /*1cff0*/  SEL R16, R43, R144, !P3 ;  /* 0x000000902b107207 */ /* 0x000fe40005800000 */
[----:B------:R-:W-:Y:S01]  /*1d000*/  LEA.HI.X.SX32 R20, R18, R5, 0x1, P4 ;  /* 0x0000000512147211 */ /* 0x000fe200020f0eff */
[----:B------:R0:W-:Y:S01]  /*1d010*/  STL [R1+0x460], R17 ;  /* 0x0004601101007387 */ /* 0x0001e20000100800 */
[----:B------:R-:W-:Y:S01]  /*1d020*/  IMAD R19, R15, UR5, RZ ;  /* 0x000000050f137c24 */ /* 0x000fe2000f8e02ff */
[----:B------:R-:W4:Y:S01]  /*1d030*/  LDCU UR5, c[0x0][0x3b0] ;  /* 0x00007600ff0577ac */ /* 0x000f220008000800 */
[----:B------:R-:W-:Y:S01]  /*1d040*/  IMAD R18, R16, UR8, RZ ;  /* 0x0000000810127c24 */ /* 0x000fe2000f8e02ff */
[----:B------:R-:W4:Y:S01]  /*1d050*/  LDL.LU R144, [R1+0xaa4] ;  /* 0x000aa40001907983 */ /* 0x000f220000300800 */
[----:B------:R-:W-:Y:S01]  /*1d060*/  @P2 IMAD.MOV.U32 R16, RZ, RZ, R17 ;  /* 0x000000ffff102224 */ /* 0x000fe200078e0011 */
[----:B------:R-:W-:Y:S01]  /*1d070*/  LEA R9, P4, R19, R6, 0x1 ;  /* 0x0000000613097211 */ /* 0x000fe200078808ff */
[----:B------:R-:W1:Y:S01]  /*1d080*/  LDCU UR8, c[0x0][0x3b0] ;  /* 0x00007600ff0877ac */ /* 0x000e620008000800 */
[----:B0-----:R-:W-:Y:S01]  /*1d090*/  @P2 IMAD.MOV.U32 R17, RZ, RZ, R20 ;  /* 0x000000ffff112224 */ /* 0x001fe200078e0014 */
[----:B------:R0:W-:Y:S04]  /*1d0a0*/  STL [R1+0x45c], R20 ;  /* 0x00045c1401007387 */ /* 0x0001e80000100800 */
[----:B------:R0:W4:Y:S04]  /*1d0b0*/  @P2 LDG.E.U16 R76, desc[UR26][R16.64] ;  /* 0x0000001a104c2981 */ /* 0x000128000c1e1500 */
[----:B------:R-:W-:Y:S01]  /*1d0c0*/  STL [R1+0x468], R9 ;  /* 0x0004680901007387 */ /* 0x000fe20000100800 */
[----:B--2---:R-:W-:-:S03]  /*1d0d0*/  SEL R15, R43, R145, !P3 ;  /* 0x000000912b0f7207 */ /* 0x004fc60005800000 */
[----:B------:R-:W2:Y:S01]  /*1d0e0*/  LDL.LU R145, [R1+0xa98] ;  /* 0x000a980001917983 */ /* 0x000ea20000300800 */
[----:B0-----:R-:W-:Y:S02]  /*1d0f0*/  LEA.HI.X.SX32 R16, R19, R5, 0x1, P4 ;  /* 0x0000000513107211 */ /* 0x001fe400020f0eff */
[----:B------:R-:W-:-:S04]  /*1d100*/  LEA R20, P4, R18, R6, 0x1 ;  /* 0x0000000612147211 */ /* 0x000fc800078808ff */
[----:B------:R-:W-:Y:S01]  /*1d110*/  LEA.HI.X.SX32 R21, R18, R5, 0x1, P4 ;  /* 0x0000000512157211 */ /* 0x000fe200020f0eff */
[----:B------:R0:W-:Y:S01]  /*1d120*/  STL [R1+0x464], R16 ;  /* 0x0004641001007387 */ /* 0x0001e20000100800 */
[----:B-1----:R-:W-:Y:S01]  /*1d130*/  IMAD R19, R15, UR4, RZ ;  /* 0x000000040f137c24 */ /* 0x002fe2000f8e02ff */
[----:B------:R-:W-:Y:S01]  /*1d140*/  PRMT R41, RZ, 0x7610, R41 ;  /* 0x00007610ff297816 */ /* 0x000fe20000000029 */
[----:B------:R-:W-:Y:S01]  /*1d150*/  @P2 IMAD.MOV.U32 R17, RZ, RZ, R16 ;  /* 0x000000ffff112224 */ /* 0x000fe200078e0010 */
[----:B------:R1:W-:Y:S01]  /*1d160*/  STL [R1+0x470], R20 ;  /* 0x0004701401007387 */ /* 0x0003e20000100800 */
[----:B------:R-:W-:Y:S01]  /*1d170*/  PRMT R51, RZ, 0x7610, R51 ;  /* 0x00007610ff337816 */ /* 0x000fe20000000033 */
[----:B------:R-:W1:Y:S01]  /*1d180*/  LDCU UR4, c[0x0][0x3b0] ;  /* 0x00007600ff0477ac */ /* 0x000e620008000800 */
[----:B------:R-:W-:Y:S01]  /*1d190*/  SEL R15, R43, R137, !P3 ;  /* 0x000000892b0f7207 */ /* 0x000fe20005800000 */
[----:B------:R1:W-:Y:S04]  /*1d1a0*/  STL [R1+0x46c], R21 ;  /* 0x00046c1501007387 */ /* 0x0003e80000100800 */
[----:B------:R-:W2:Y:S01]  /*1d1b0*/  LDL.LU R137, [R1+0xaa8] ;  /* 0x000aa80001897983 */ /* 0x000ea20000300800 */
[----:B0-----:R-:W-:Y:S01]  /*1d1c0*/  @P2 IMAD.MOV.U32 R16, RZ, RZ, R9 ;  /* 0x000000ffff102224 */ /* 0x001fe200078e0009 */
[----:B------:R-:W-:-:S04]  /*1d1d0*/  LEA R9, P4, R19, R6, 0x1 ;  /* 0x0000000613097211 */ /* 0x000fc800078808ff */
[----:B------:R0:W2:Y:S01]  /*1d1e0*/  @P2 LDG.E.U16 R41, desc[UR26][R16.64] ;  /* 0x0000001a10292981 */ /* 0x0000a2000c1e1500 */
[----:B------:R-:W-:Y:S02]  /*1d1f0*/  LEA.HI.X.SX32 R19, R19, R5, 0x1, P4 ;  /* 0x0000000513137211 */ /* 0x000fe400020f0eff */
[----:B------:R-:W-:Y:S01]  /*1d200*/  PRMT R64, RZ, 0x7610, R64 ;  /* 0x00007610ff407816 */ /* 0x000fe20000000040 */
[----:B0-----:R-:W-:Y:S02]  /*1d210*/  @P2 IMAD.MOV.U32 R16, RZ, RZ, R20 ;  /* 0x000000ffff102224 */ /* 0x001fe400078e0014 */
[----:B-1----:R-:W-:Y:S01]  /*1d220*/  IMAD R20, R15, UR12, RZ ;  /* 0x0000000c0f147c24 */ /* 0x002fe2000f8e02ff */
[----:B------:R-:W-:Y:S01]  /*1d230*/  STL [R1+0x478], R9 ;  /* 0x0004780901007387 */ /* 0x000fe20000100800 */
[----:B------:R-:W-:Y:S01]  /*1d240*/  @P2 IMAD.MOV.U32 R17, RZ, RZ, R21 ;  /* 0x000000ffff112224 */ /* 0x000fe200078e0015 */
[----:B------:R-:W-:Y:S01]  /*1d250*/  PRMT R75, RZ, 0x7610, R75 ;  /* 0x00007610ff4b7816 */ /* 0x000fe2000000004b */
[----:B------:R-:W0:Y:S01]  /*1d260*/  LDCU UR12, c[0x0][0x3b0] ;  /* 0x00007600ff0c77ac */ /* 0x000e220008000800 */
[----:B------:R-:W-:-:S02]  /*1d270*/  LEA R21, P4, R20, R6, 0x1 ;  /* 0x0000000614157211 */ /* 0x000fc400078808ff */
[----:B------:R1:W2:Y:S04]  /*1d280*/  @P2 LDG.E.U16 R51, desc[UR26][R16.64] ;  /* 0x0000001a10332981 */ /* 0x0002a8000c1e1500 */
[----:B------:R-:W-:Y:S01]  /*1d290*/  STL [R1+0x474], R19 ;  /* 0x0004741301007387 */ /* 0x000fe20000100800 */
[----:B-1----:R-:W-:Y:S02]  /*1d2a0*/  @P2 IMAD.MOV.U32 R16, RZ, RZ, R9 ;  /* 0x000000ffff102224 */ /* 0x002fe400078e0009 */
[----:B------:R-:W-:Y:S01]  /*1d2b0*/  @P2 IMAD.MOV.U32 R17, RZ, RZ, R19 ;  /* 0x000000ffff112224 */ /* 0x000fe200078e0013 */
[----:B------:R-:W-:Y:S04]  /*1d2c0*/  STL [R1+0x480], R21 ;  /* 0x0004801501007387 */ /* 0x000fe80000100800 */
[----:B------:R-:W2:Y:S04]  /*1d2d0*/  LDL.LU R86, [R1+0xa90] ;  /* 0x000a900001567983 */ /* 0x000ea80000300800 */
[----:B------:R1:W2:Y:S02]  /*1d2e0*/  @P2 LDG.E.U16 R64, desc[UR26][R16.64] ;  /* 0x0000001a10402981 */ /* 0x0002a4000c1e1500 */
[----:B-1----:R-:W-:-:S05]  /*1d2f0*/  LEA.HI.X.SX32 R16, R20, R5, 0x1, P4 ;  /* 0x0000000514107211 */ /* 0x002fca00020f0eff */
[----:B------:R1:W-:Y:S01]  /*1d300*/  STL [R1+0x47c], R16 ;  /* 0x00047c1001007387 */ /* 0x0003e20000100800 */
[----:B------:R-:W-:Y:S02]  /*1d310*/  @P2 IMAD.MOV.U32 R17, RZ, RZ, R16 ;  /* 0x000000ffff112224 */ /* 0x000fe400078e0010 */
[----:B-1----:R-:W-:-:S05]  /*1d320*/  @P2 IMAD.MOV.U32 R16, RZ, RZ, R21 ;  /* 0x000000ffff102224 */ /* 0x002fca00078e0015 */
[----:B------:R1:W2:Y:S01]  /*1d330*/  @P2 LDG.E.U16 R75, desc[UR26][R16.64] ;  /* 0x0000001a104b2981 */ /* 0x0002a2000c1e1500 */
[----:B---3--:R-:W-:-:S05]  /*1d340*/  SEL R18, R43, R152, !P3 ;  /* 0x000000982b127207 */ /* 0x008fca0005800000 */
[----:B----4-:R-:W-:Y:S01]  /*1d350*/  IMAD R18, R18, UR5, RZ ;  /* 0x0000000512127c24 */ /* 0x010fe2000f8e02ff */
[----:B------:R-:W3:Y:S04]  /*1d360*/  LDCU UR5, c[0x0][0x3b0] ;  /* 0x00007600ff0577ac */ /* 0x000ee80008000800 */
[----:B------:R-:W-:-:S05]  /*1d370*/  LEA R9, P4, R18, R6, 0x1 ;  /* 0x0000000612097211 */ /* 0x000fca00078808ff */
[----:B------:R4:W-:Y:S04]  /*1d380*/  STL [R1+0x488], R9 ;  /* 0x0004880901007387 */ /* 0x0009e80000100800 */
[----:B------:R-:W2:Y:S01]  /*1d390*/  LDL.LU R152, [R1+0xa94] ;  /* 0x000a940001987983 */ /* 0x000ea20000300800 */
[----:B------:R-:W-:Y:S01]  /*1d3a0*/  SEL R15, R43, R144, !P3 ;  /* 0x000000902b0f7207 */ /* 0x000fe20005800000 */
[----:B-1----:R-:W-:Y:S01]  /*1d3b0*/  IMAD.MOV.U32 R17, RZ, RZ, R9 ;  /* 0x000000ffff117224 */ /* 0x002fe200078e0009 */
[----:B------:R-:W-:Y:S01]  /*1d3c0*/  LEA.HI.X.SX32 R16, R18, R5, 0x1, P4 ;  /* 0x0000000512107211 */ /* 0x000fe200020f0eff */
[----:B------:R-:W2:Y:S02]  /*1d3d0*/  LDL.LU R144, [R1+0xa9c] ;  /* 0x000a9c0001907983 */ /* 0x000ea40000300800 */
[----:B------:R-:W-:Y:S01]  /*1d3e0*/  IMAD R19, R15, UR8, RZ ;  /* 0x000000080f137c24 */ /* 0x000fe2000f8e02ff */
[----:B------:R-:W-:Y:S01]  /*1d3f0*/  @P2 LOP3.LUT R17, R17, R16, RZ, 0x3c, !PT ;  /* 0x0000001011112212 */ /* 0x000fe200078e3cff */
[----:B------:R-:W1:Y:S03]  /*1d400*/  LDCU UR8, c[0x0][0x3b0] ;  /* 0x00007600ff0877ac */ /* 0x000e660008000800 */
[----:B----4-:R-:W-:-:S02]  /*1d410*/  LEA R9, P4, R19, R6, 0x1 ;  /* 0x0000000613097211 */ /* 0x010fc400078808ff */
[----:B--2---:R-:W-:Y:S02]  /*1d420*/  SEL R15, R43, R145, !P3 ;  /* 0x000000912b0f7207 */ /* 0x004fe40005800000 */
[----:B------:R-:W-:Y:S01]  /*1d430*/  LEA.HI.X.SX32 R21, R19, R5, 0x1, P4 ;  /* 0x0000000513157211 */ /* 0x000fe200020f0eff */
[----:B------:R-:W2:Y:S02]  /*1d440*/  LDL.LU R145, [R1+0x9a8] ;  /* 0x0009a80001917983 */ /* 0x000ea40000300800 */
[----:B------:R-:W-:Y:S01]  /*1d450*/  IMAD R20, R15, UR4, RZ ;  /* 0x000000040f147c24 */ /* 0x000fe2000f8e02ff */
[----:B------:R-:W-:Y:S01]  /*1d460*/  PRMT R40, RZ, 0x7610, R40 ;  /* 0x00007610ff287816 */ /* 0x000fe20000000028 */
[----:B------:R4:W-:Y:S01]  /*1d470*/  STL [R1+0x484], R16 ;  /* 0x0004841001007387 */ /* 0x0009e20000100800 */
[----:B------:R-:W-:Y:S01]  /*1d480*/  PRMT R50, RZ, 0x7610, R50 ;  /* 0x00007610ff327816 */ /* 0x000fe20000000032 */
[----:B------:R-:W0:Y:S02]  /*1d490*/  LDCU UR4, c[0x0][0x3b0] ;  /* 0x00007600ff0477ac */ /* 0x000e240008000800 */
[----:B------:R0:W-:Y:S04]  /*1d4a0*/  STL [R1+0x490], R9 ;  /* 0x0004900901007387 */ /* 0x0001e80000100800 */
[----:B------:R-:W-:Y:S01]  /*1d4b0*/  STL [R1+0x48c], R21 ;  /* 0x00048c1501007387 */ /* 0x000fe20000100800 */
[----:B------:R-:W-:-:S03]  /*1d4c0*/  SEL R15, R43, R137, !P3 ;  /* 0x000000892b0f7207 */ /* 0x000fc60005800000 */
[----:B------:R-:W2:Y:S01]  /*1d4d0*/  LDL.LU R137, [R1+0x5b8] ;  /* 0x0005b80001897983 */ /* 0x000ea20000300800 */
[----:B----4-:R-:W-:-:S04]  /*1d4e0*/  @P2 LOP3.LUT R16, R17, R16, RZ, 0x3c, !PT ;  /* 0x0000001011102212 */ /* 0x010fc800078e3cff */
[----:B------:R-:W-:Y:S01]  /*1d4f0*/  @P2 LOP3.LUT R17, R17, R16, RZ, 0x3c, !PT ;  /* 0x0000001011112212 */ /* 0x000fe200078e3cff */
[----:B---3--:R-:W-:Y:S01]  /*1d500*/  IMAD R18, R15, UR5, RZ ;  /* 0x000000050f127c24 */ /* 0x008fe2000f8e02ff */
[C---:B------:R-:W-:Y:S01]  /*1d510*/  LEA R19, P4, R20.reuse, R6, 0x1 ;  /* 0x0000000614137211 */ /* 0x040fe200078808ff */
[----:B------:R-:W3:Y:S02]  /*1d520*/  LDCU UR5, c[0x0][0x3b0] ;  /* 0x00007600ff0577ac */ /* 0x000ee40008000800 */
[----:B------:R4:W2:Y:S01]  /*1d530*/  @P2 LDG.E.U16 R40, desc[UR26][R16.64] ;  /* 0x0000001a10282981 */ /* 0x0008a2000c1e1500 */
[----:B------:R-:W-:Y:S02]  /*1d540*/  LEA.HI.X.SX32 R20, R20, R5, 0x1, P4 ;  /* 0x0000000514147211 */ /* 0x000fe400020f0eff */
[----:B------:R-:W-:Y:S01]  /*1d550*/  PRMT R63, RZ, 0x7610, R63 ;  /* 0x00007610ff3f7816 */ /* 0x000fe2000000003f */
[----:B------:R-:W-:Y:S01]  /*1d560*/  STL [R1+0x498], R19 ;  /* 0x0004981301007387 */ /* 0x000fe20000100800 */
[----:B----4-:R-:W-:-:S02]  /*1d570*/  @P2 IMAD.MOV.U32 R16, RZ, RZ, R9 ;  /* 0x000000ffff102224 */ /* 0x010fc400078e0009 */
[----:B------:R-:W-:Y:S01]  /*1d580*/  @P2 IMAD.MOV.U32 R17, RZ, RZ, R21 ;  /* 0x000000ffff112224 */ /* 0x000fe200078e0015 */
[C---:B0-----:R-:W-:Y:S01]  /*1d590*/  LEA R9, P4, R18.reuse, R6, 0x1 ;  /* 0x0000000612097211 */ /* 0x041fe200078808ff */
[----:B------:R0:W-:Y:S04]  /*1d5a0*/  STL [R1+0x494], R20 ;  /* 0x0004941401007387 */ /* 0x0001e80000100800 */
[----:B------:R4:W2:Y:S01]  /*1d5b0*/  @P2 LDG.E.U16 R50, desc[UR26][R16.64] ;  /* 0x0000001a10322981 */ /* 0x0008a2000c1e1500 */
[----:B------:R-:W-:Y:S01]  /*1d5c0*/  PRMT R74, RZ, 0x7610, R74 ;  /* 0x00007610ff4a7816 */ /* 0x000fe2000000004a */
[----:B----4-:R-:W-:Y:S01]  /*1d5d0*/  @P2 IMAD.MOV.U32 R16, RZ, RZ, R19 ;  /* 0x000000ffff102224 */ /* 0x010fe200078e0013 */
[----:B------:R-:W-:Y:S01]  /*1d5e0*/  SEL R15, R43, R86, !P3 ;  /* 0x000000562b0f7207 */ /* 0x000fe20005800000 */
[----:B------:R-:W-:Y:S01]  /*1d5f0*/  @P2 IMAD.MOV.U32 R17, RZ, RZ, R20 ;  /* 0x000000ffff112224 */ /* 0x000fe200078e0014 */
[----:B0-----:R-:W-:-:S03]  /*1d600*/  LEA.HI.X.SX32 R20, R18, R5, 0x1, P4 ;  /* 0x0000000512147211 */ /* 0x001fc600020f0eff */
[----:B-1----:R-:W-:Y:S01]  /*1d610*/  IMAD R19, R15, UR8, RZ ;  /* 0x000000080f137c24 */ /* 0x002fe2000f8e02ff */
[----:B------:R0:W4:Y:S01]  /*1d620*/  @P2 LDG.E.U16 R63, desc[UR26][R16.64] ;  /* 0x0000001a103f2981 */ /* 0x000122000c1e1500 */
[----:B------:R-:W-:Y:S01]  /*1d630*/  PRMT R39, RZ, 0x7610, R39 ;  /* 0x00007610ff277816 */ /* 0x000fe20000000027 */
[----:B------:R-:W1:Y:S02]  /*1d640*/  LDCU UR8, c[0x0][0x3b0] ;  /* 0x00007600ff0877ac */ /* 0x000e640008000800 */
[C---:B------:R-:W-:Y:S01]  /*1d650*/  LEA R21, P4, R19.reuse, R6, 0x1 ;  /* 0x0000000613157211 */ /* 0x040fe200078808ff */
[----:B------:R-:W-:Y:S01]  /*1d660*/  STL [R1+0x4a0], R9 ;  /* 0x0004a00901007387 */ /* 0x000fe20000100800 */
[----:B0-----:R-:W-:Y:S02]  /*1d670*/  @P2 IMAD.MOV.U32 R16, RZ, RZ, R9 ;  /* 0x000000ffff102224 */ /* 0x001fe400078e0009 */
[----:B------:R-:W-:Y:S01]  /*1d680*/  @P2 IMAD.MOV.U32 R17, RZ, RZ, R20 ;  /* 0x000000ffff112224 */ /* 0x000fe200078e0014 */
[----:B------:R-:W-:Y:S04]  /*1d690*/  STL [R1+0x49c], R20 ;  /* 0x00049c1401007387 */ /* 0x000fe80000100800 */
[----:B------:R0:W4:Y:S04]  /*1d6a0*/  @P2 LDG.E.U16 R74, desc[UR26][R16.64] ;  /* 0x0000001a104a2981 */ /* 0x000128000c1e1500 */
[----:B------:R-:W-:Y:S01]  /*1d6b0*/  STL [R1+0x4a8], R21 ;  /* 0x0004a81501007387 */ /* 0x000fe20000100800 */
[----:B0-----:R-:W-:-:S05]  /*1d6c0*/  LEA.HI.X.SX32 R16, R19, R5, 0x1, P4 ;  /* 0x0000000513107211 */ /* 0x001fca00020f0eff */
[----:B------:R0:W-:Y:S01]  /*1d6d0*/  STL [R1+0x4a4], R16 ;  /* 0x0004a41001007387 */ /* 0x0001e20000100800 */
[----:B------:R-:W-:Y:S02]  /*1d6e0*/  @P2 IMAD.MOV.U32 R17, RZ, RZ, R16 ;  /* 0x000000ffff112224 */ /* 0x000fe400078e0010 */
[----:B0-----:R-:W-:-:S05]  /*1d6f0*/  @P2 IMAD.MOV.U32 R16, RZ, RZ, R21 ;  /* 0x000000ffff102224 */ /* 0x001fca00078e0015 */
[----:B------:R0:W4:Y:S01]  /*1d700*/  @P2 LDG.E.U16 R39, desc[UR26][R16.64] ;  /* 0x0000001a10272981 */ /* 0x000122000c1e1500 */
[----:B------:R-:W-:Y:S02]  /*1d710*/  PRMT R49, RZ, 0x7610, R49 ;  /* 0x00007610ff317816 */ /* 0x000fe40000000031 */
[----:B------:R-:W-:-:S05]  /*1d720*/  SEL R18, R43, R152, !P3 ;  /* 0x000000982b127207 */ /* 0x000fca0005800000 */
[----:B------:R-:W-:Y:S01]  /*1d730*/  IMAD R20, R18, UR4, RZ ;  /* 0x0000000412147c24 */ /* 0x000fe2000f8e02ff */
[----:B------:R-:W-:Y:S01]  /*1d740*/  SEL R15, R43, R144, !P3 ;  /* 0x000000902b0f7207 */ /* 0x000fe20005800000 */
[----:B------:R-:W1:Y:S03]  /*1d750*/  LDCU UR4, c[0x0][0x3b0] ;  /* 0x00007600ff0477ac */ /* 0x000e660008000800 */
[----:B------:R-:W-:-:S05]  /*1d760*/  LEA R9, P4, R20, R6, 0x1 ;  /* 0x0000000614097211 */ /* 0x000fca00078808ff */
[----:B------:R-:W-:Y:S01]  /*1d770*/  STL [R1+0x4b0], R9 ;  /* 0x0004b00901007387 */ /* 0x000fe20000100800 */
[----:B0-----:R-:W-:-:S03]  /*1d780*/  LEA.HI.X.SX32 R16, R20, R5, 0x1, P4 ;  /* 0x0000000514107211 */ /* 0x001fc600020f0eff */
[----:B------:R-:W4:Y:S04]  /*1d790*/  LDL R86, [R1+0x994] ;  /* 0x0009940001567983 */ /* 0x000f280000100800 */
[----:B------:R-:W4:Y:S04]  /*1d7a0*/  LDL.LU R152, [R1+0x5c0] ;  /* 0x0005c00001987983 */ /* 0x000f280000300800 */
[----:B------:R-:W4:Y:S01]  /*1d7b0*/  LDL.LU R20, [R1+0x5bc] ;  /* 0x0005bc0001147983 */ /* 0x000f220000300800 */
[----:B---3--:R-:W-:Y:S01]  /*1d7c0*/  IMAD R19, R15, UR5, RZ ;  /* 0x000000050f137c24 */ /* 0x008fe2000f8e02ff */
[C---:B--2---:R-:W-:Y:S01]  /*1d7d0*/  SEL R18, R43.reuse, R145, !P3 ;  /* 0x000000912b127207 */ /* 0x044fe20005800000 */
[----:B------:R-:W-:Y:S01]  /*1d7e0*/  @P2 IMAD.MOV.U32 R17, RZ, RZ, R16 ;  /* 0x000000ffff112224 */ /* 0x000fe200078e0010 */
[----:B------:R0:W-:Y:S01]  /*1d7f0*/  STL [R1+0x4ac], R16 ;  /* 0x0004ac1001007387 */ /* 0x0001e20000100800 */
[----:B------:R-:W-:Y:S01]  /*1d800*/  PRMT R62, RZ, 0x7610, R62 ;  /* 0x00007610ff3e7816 */ /* 0x000fe2000000003e */
[----:B------:R-:W2:Y:S01]  /*1d810*/  LDCU UR5, c[0x0][0x3b0] ;  /* 0x00007600ff0577ac */ /* 0x000ea20008000800 */
[----:B------:R-:W-:-:S02]  /*1d820*/  SEL R15, R43, R137, !P3 ;  /* 0x000000892b0f7207 */ /* 0x000fc40005800000 */
[CC--:B------:R-:W-:Y:S01]  /*1d830*/  LEA R137, P4, R19.reuse, R6.reuse, 0x1 ;  /* 0x0000000613897211 */ /* 0x0c0fe200078808ff */
[----:B------:R-:W-:Y:S01]  /*1d840*/  IMAD R18, R18, UR12, RZ ;  /* 0x0000000c12127c24 */ /* 0x000fe2000f8e02ff */
[----:B------:R-:W-:Y:S01]  /*1d850*/  PRMT R73, RZ, 0x7610, R73 ;  /* 0x00007610ff497816 */ /* 0x000fe20000000049 */
[----:B0-----:R-:W-:Y:S01]  /*1d860*/  @P2 IMAD.MOV.U32 R16, RZ, RZ, R9 ;  /* 0x000000ffff102224 */ /* 0x001fe200078e0009 */
[----:B------:R-:W-:Y:S01]  /*1d870*/  LEA.HI.X.SX32 R19, R19, R5, 0x1, P4 ;  /* 0x0000000513137211 */ /* 0x000fe200020f0eff */
[----:B------:R0:W-:Y:S01]  /*1d880*/  STL [R1+0x4b8], R137 ;  /* 0x0004b88901007387 */ /* 0x0001e20000100800 */
[----:B------:R-:W-:Y:S01]  /*1d890*/  LEA R21, P4, R18, R6, 0x1 ;  /* 0x0000000612157211 */ /* 0x000fe200078808ff */
[----:B-1----:R-:W-:Y:S01]  /*1d8a0*/  IMAD R15, R15, UR8, RZ ;  /* 0x000000080f0f7c24 */ /* 0x002fe2000f8e02ff */
[----:B------:R-:W1:Y:S01]  /*1d8b0*/  LDCU UR8, c[0x0][0x3b0] ;  /* 0x00007600ff0877ac */ /* 0x000e620008000800 */
[----:B------:R3:W-:Y:S01]  /*1d8c0*/  STL [R1+0x4b4], R19 ;  /* 0x0004b41301007387 */ /* 0x0007e20000100800 */
[----:B------:R-:W-:Y:S01]  /*1d8d0*/  PRMT R38, RZ, 0x7610, R38 ;  /* 0x00007610ff267816 */ /* 0x000fe20000000026 */
[----:B------:R-:W0:Y:S02]  /*1d8e0*/  LDCU UR12, c[0x0][0x3b0] ;  /* 0x00007600ff0c77ac */ /* 0x000e240008000800 */
[----:B------:R-:W2:Y:S04]  /*1d8f0*/  LDL.LU R144, [R1+0x5b0] ;  /* 0x0005b00001907983 */ /* 0x000ea80000300800 */
[----:B------:R-:W-:Y:S04]  /*1d900*/  STL [R1+0x4c0], R21 ;  /* 0x0004c01501007387 */ /* 0x000fe80000100800 */
[----:B------:R-:W2:Y:S04]  /*1d910*/  LDL.LU R145, [R1+0x5ac] ;  /* 0x0005ac0001917983 */ /* 0x000ea80000300800 */
[----:B------:R0:W2:Y:S02]  /*1d920*/  @P2 LDG.E.U16 R49, desc[UR26][R16.64] ;  /* 0x0000001a10312981 */ /* 0x0000a4000c1e1500 */
[----:B0-----:R-:W-:-:S02]  /*1d930*/  @P2 IMAD.MOV.U32 R16, RZ, RZ, R137 ;  /* 0x000000ffff102224 */ /* 0x001fc400078e0089 */
[----:B------:R-:W2:Y:S01]  /*1d940*/  LDL.LU R137, [R1+0x5a8] ;  /* 0x0005a80001897983 */ /* 0x000ea20000300800 */
[----:B------:R-:W-:Y:S01]  /*1d950*/  LEA.HI.X.SX32 R18, R18, R5, 0x1, P4 ;  /* 0x0000000512127211 */ /* 0x000fe200020f0eff */
[----:B------:R-:W-:Y:S01]  /*1d960*/  @P2 IMAD.MOV.U32 R17, RZ, RZ, R19 ;  /* 0x000000ffff112224 */ /* 0x000fe200078e0013 */
[----:B------:R-:W-:-:S04]  /*1d970*/  LEA R9, P4, R15, R6, 0x1 ;  /* 0x000000060f097211 */ /* 0x000fc800078808ff */
[----:B---3--:R-:W-:Y:S01]  /*1d980*/  LEA.HI.X.SX32 R19, R15, R5, 0x1, P4 ;  /* 0x000000050f137211 */ /* 0x008fe200020f0eff */
[----:B------:R0:W3:Y:S01]  /*1d990*/  @P2 LDG.E.U16 R62, desc[UR26][R16.64] ;  /* 0x0000001a103e2981 */ /* 0x0000e2000c1e1500 */
[----:B------:R-:W-:-:S03]  /*1d9a0*/  ISETP.GT.U32.AND P4, PT, R7, R10, PT ;  /* 0x0000000a0700720c */ /* 0x000fc60003f84070 */
[----:B------:R1:W-:Y:S01]  /*1d9b0*/  STL [R1+0x4bc], R18 ;  /* 0x0004bc1201007387 */ /* 0x0003e20000100800 */
[----:B0-----:R-:W-:Y:S02]  /*1d9c0*/  @P2 IMAD.MOV.U32 R16, RZ, RZ, R21 ;  /* 0x000000ffff102224 */ /* 0x001fe400078e0015 */
[----:B------:R-:W-:-:S05]  /*1d9d0*/  @P2 IMAD.MOV.U32 R17, RZ, RZ, R18 ;  /* 0x000000ffff112224 */ /* 0x000fca00078e0012 */
[----:B------:R0:W3:Y:S02]  /*1d9e0*/  @P2 LDG.E.U16 R73, desc[UR26][R16.64] ;  /* 0x0000001a10492981 */ /* 0x0000e4000c1e1500 */
[----:B------:R-:W-:Y:S02]  /*1d9f0*/  @!P4 IMAD.IADD R10, R10, 0x1, -R7 ;  /* 0x000000010a0ac824 */ /* 0x000fe400078e0a07 */
[----:B0-----:R-:W-:Y:S02]  /*1da00*/  @P2 IMAD.MOV.U32 R16, RZ, RZ, R9 ;  /* 0x000000ffff102224 */ /* 0x001fe400078e0009 */
[----:B------:R-:W-:-:S05]  /*1da10*/  @P2 IMAD.MOV.U32 R17, RZ, RZ, R19 ;  /* 0x000000ffff112224 */ /* 0x000fca00078e0013 */
[----:B------:R0:W3:Y:S04]  /*1da20*/  @P2 LDG.E.U16 R38, desc[UR26][R16.64] ;  /* 0x0000001a10262981 */ /* 0x0000e8000c1e1500 */
[----:B------:R-:W-:Y:S01]  /*1da30*/  STL [R1+0x4c8], R9 ;  /* 0x0004c80901007387 */ /* 0x000fe20000100800 */
[----:B------:R-:W-:-:S03]  /*1da40*/  PRMT R48, RZ, 0x7610, R48 ;  /* 0x00007610ff307816 */ /* 0x000fc60000000030 */
[----:B------:R2:W-:Y:S01]  /*1da50*/  STL [R1+0x4c4], R19 ;  /* 0x0004c41301007387 */ /* 0x0005e20000100800 */
[----:B------:R-:W-:Y:S02]  /*1da60*/  PRMT R61, RZ, 0x7610, R61 ;  /* 0x00007610ff3d7816 */ /* 0x000fe4000000003d */
[----:B------:R-:W-:Y:S02]  /*1da70*/  PRMT R72, RZ, 0x7610, R72 ;  /* 0x00007610ff487816 */ /* 0x000fe40000000048 */
[----:B----4-:R-:W-:-:S05]  /*1da80*/  SEL R15, R43, R20, !P3 ;  /* 0x000000142b0f7207 */ /* 0x010fca0005800000 */
[----:B-1----:R-:W-:Y:S01]  /*1da90*/  IMAD R18, R15, UR4, RZ ;  /* 0x000000040f127c24 */ /* 0x002fe2000f8e02ff */
[C---:B------:R-:W-:Y:S01]  /*1daa0*/  SEL R15, R43.reuse, R86, !P3 ;  /* 0x000000562b0f7207 */ /* 0x040fe20005800000 */
[----:B------:R-:W1:Y:S01]  /*1dab0*/  LDCU UR4, c[0x0][0x3b0] ;  /* 0x00007600ff0477ac */ /* 0x000e620008000800 */
[----:B0-----:R-:W-:Y:S02]  /*1dac0*/  SEL R16, R43, R152, !P3 ;  /* 0x000000982b107207 */ /* 0x001fe40005800000 */
[-C--:B------:R-:W-:Y:S01]  /*1dad0*/  LEA R17, P4, R18, R6.reuse, 0x1 ;  /* 0x0000000612117211 */ /* 0x080fe200078808ff */
[----:B--2---:R-:W-:Y:S01]  /*1dae0*/  IMAD R19, R15, UR5, RZ ;  /* 0x000000050f137c24 */ /* 0x004fe2000f8e02ff */
[----:B------:R-:W-:Y:S01]  /*1daf0*/  PRMT R37, RZ, 0x7610, R37 ;  /* 0x00007610ff257816 */ /* 0x000fe20000000025 */
[----:B------:R-:W-:Y:S01]  /*1db00*/  IMAD R20, R16, UR8, RZ ;  /* 0x0000000810147c24 */ /* 0x000fe2000f8e02ff */
[----:B------:R-:W-:Y:S01]  /*1db10*/  LEA.HI.X.SX32 R21, R18, R5, 0x1, P4 ;  /* 0x0000000512157211 */ /* 0x000fe200020f0eff */
[----:B------:R0:W-:Y:S01]  /*1db20*/  STL [R1+0x4d0], R17 ;  /* 0x0004d01101007387 */ /* 0x0001e20000100800 */
[----:B------:R-:W-:Y:S01]  /*1db30*/  @P2 IMAD.MOV.U32 R16, RZ, RZ, R17 ;  /* 0x000000ffff102224 */ /* 0x000fe200078e0011 */
[----:B------:R-:W-:Y:S01]  /*1db40*/  LEA R9, P4, R19, R6, 0x1 ;  /* 0x0000000613097211 */ /* 0x000fe200078808ff */
[----:B------:R-:W2:Y:S01]  /*1db50*/  LDCU UR5, c[0x0][0x3b0] ;  /* 0x00007600ff0577ac */ /* 0x000ea20008000800 */
[----:B------:R-:W-:Y:S01]  /*1db60*/  PRMT R47, RZ, 0x7610, R47 ;  /* 0x00007610ff2f7816 */ /* 0x000fe2000000002f */
[----:B------:R-:W4:Y:S01]  /*1db70*/  LDCU UR8, c[0x0][0x3b0] ;  /* 0x00007600ff0877ac */ /* 0x000f220008000800 */
[----:B0-----:R-:W-:Y:S01]  /*1db80*/  @P2 IMAD.MOV.U32 R17, RZ, RZ, R21 ;  /* 0x000000ffff112224 */ /* 0x001fe200078e0015 */
[----:B------:R-:W-:-:S04]  /*1db90*/  SEL R18, R43, R144, !P3 ;  /* 0x000000902b127207 */ /* 0x000fc80005800000 */
[----:B------:R0:W2:Y:S01]  /*1dba0*/  @P2 LDG.E.U16 R48, desc[UR26][R16.64] ;  /* 0x0000001a10302981 */ /* 0x0000a2000c1e1500 */
[----:B------:R-:W-:-:S03]  /*1dbb0*/  SEL R15, R43, R145, !P3 ;  /* 0x000000912b0f7207 */ /* 0x000fc60005800000 */
[----:B------:R1:W-:Y:S01]  /*1dbc0*/  STL [R1+0x4cc], R21 ;  /* 0x0004cc1501007387 */ /* 0x0003e20000100800 */
[----:B0-----:R-:W-:-:S03]  /*1dbd0*/  LEA.HI.X.SX32 R16, R19, R5, 0x1, P4 ;  /* 0x0000000513107211 */ /* 0x001fc600020f0eff */
[----:B------:R-:W-:Y:S01]  /*1dbe0*/  STL [R1+0x4d8], R9 ;  /* 0x0004d80901007387 */ /* 0x000fe20000100800 */
[-C--:B------:R-:W-:Y:S01]  /*1dbf0*/  LEA R144, P4, R20, R6.reuse, 0x1 ;  /* 0x0000000614907211 */ /* 0x080fe200078808ff */
[----:B-1----:R-:W-:Y:S02]  /*1dc00*/  IMAD R21, R18, UR12, RZ ;  /* 0x0000000c12157c24 */ /* 0x002fe4000f8e02ff */
[----:B------:R0:W-:Y:S01]  /*1dc10*/  STL [R1+0x4d4], R16 ;  /* 0x0004d41001007387 */ /* 0x0001e20000100800 */
[----:B------:R-:W-:Y:S01]  /*1dc20*/  @P2 IMAD.MOV.U32 R17, RZ, RZ, R16 ;  /* 0x000000ffff112224 */ /* 0x000fe200078e0010 */
[----:B------:R-:W-:Y:S01]  /*1dc30*/  LEA.HI.X.SX32 R19, R20, R5, 0x1, P4 ;  /* 0x0000000514137211 */ /* 0x000fe200020f0eff */
[----:B------:R-:W-:Y:S01]  /*1dc40*/  IMAD R15, R15, UR4, RZ ;  /* 0x000000040f0f7c24 */ /* 0x000fe2000f8e02ff */
[----:B------:R-:W-:Y:S01]  /*1dc50*/  SEL R18, R43, R137, !P3 ;  /* 0x000000892b127207 */ /* 0x000fe20005800000 */
[----:B------:R-:W-:Y:S01]  /*1dc60*/  STL [R1+0x4e0], R144 ;  /* 0x0004e09001007387 */ /* 0x000fe20000100800 */
[----:B------:R-:W-:Y:S01]  /*1dc70*/  LEA R137, P4, R21, R6, 0x1 ;  /* 0x0000000615897211 */ /* 0x000fe200078808ff */
[----:B------:R-:W1:Y:S01]  /*1dc80*/  LDCU UR4, c[0x0][0x3b0] ;  /* 0x00007600ff0477ac */ /* 0x000e620008000800 */
[----:B0-----:R-:W-:-:S02]  /*1dc90*/  @P2 IMAD.MOV.U32 R16, RZ, RZ, R9 ;  /* 0x000000ffff102224 */ /* 0x001fc400078e0009 */
[-C--:B------:R-:W-:Y:S01]  /*1dca0*/  LEA.HI.X.SX32 R9, R21, R5.reuse, 0x1, P4 ;  /* 0x0000000515097211 */ /* 0x080fe200020f0eff */
[----:B------:R-:W-:Y:S01]  /*1dcb0*/  IMAD R18, R18, UR13, RZ ;  /* 0x0000000d12127c24 */ /* 0x000fe2000f8e02ff */
[----:B------:R-:W2:Y:S01]  /*1dcc0*/  LDL.LU R86, [R1+0x5a4] ;  /* 0x0005a40001567983 */ /* 0x000ea20000300800 */
[C---:B------:R-:W-:Y:S01]  /*1dcd0*/  LEA R145, P4, R15.reuse, R6, 0x1 ;  /* 0x000000060f917211 */ /* 0x040fe200078808ff */
[----:B------:R-:W0:Y:S02]  /*1dce0*/  LDCU UR12, c[0x0][0x3b0] ;  /* 0x00007600ff0c77ac */ /* 0x000e240008000800 */
[----:B------:R1:W2:Y:S01]  /*1dcf0*/  @P2 LDG.E.U16 R61, desc[UR26][R16.64] ;  /* 0x0000001a103d2981 */ /* 0x0002a2000c1e1500 */
[----:B------:R-:W-:-:S03]  /*1dd00*/  LEA.HI.X.SX32 R152, R15, R5, 0x1, P4 ;  /* 0x000000050f987211 */ /* 0x000fc600020f0eff */
[----:B------:R0:W-:Y:S01]  /*1dd10*/  STL [R1+0x4dc], R19 ;  /* 0x0004dc1301007387 */ /* 0x0001e20000100800 */
[----:B-1----:R-:W-:Y:S02]  /*1dd20*/  @P2 IMAD.MOV.U32 R16, RZ, RZ, R144 ;  /* 0x000000ffff102224 */ /* 0x002fe400078e0090 */
[----:B------:R-:W-:Y:S01]  /*1dd30*/  @P2 IMAD.MOV.U32 R17, RZ, RZ, R19 ;  /* 0x000000ffff112224 */ /* 0x000fe200078e0013 */
[----:B------:R-:W-:Y:S04]  /*1dd40*/  STL [R1+0x4e8], R137 ;  /* 0x0004e88901007387 */ /* 0x000fe80000100800 */
[----:B------:R1:W2:Y:S04]  /*1dd50*/  @P2 LDG.E.U16 R72, desc[UR26][R16.64] ;  /* 0x0000001a10482981 */ /* 0x0002a8000c1e1500 */
[----:B------:R3:W-:Y:S04]  /*1dd60*/  STL [R1+0x4e4], R9 ;  /* 0x0004e40901007387 */ /* 0x0007e80000100800 */
[----:B0-----:R-:W2:Y:S01]  /*1dd70*/  LDL.LU R19, [R1+0x598] ;  /* 0x0005980001137983 */ /* 0x001ea20000300800 */
[----:B-1----:R-:W-:-:S03]  /*1dd80*/  IMAD.MOV.U32 R17, RZ, RZ, R9 ;  /* 0x000000ffff117224 */ /* 0x002fc600078e0009 */
[----:B------:R-:W-:Y:S01]  /*1dd90*/  STL [R1+0x4f0], R145 ;  /* 0x0004f09101007387 */ /* 0x000fe20000100800 */
[----:B---3--:R-:W-:-:S03]  /*1dda0*/  LEA R9, P4, R18, R6, 0x1 ;  /* 0x0000000612097211 */ /* 0x008fc600078808ff */
[----:B------:R-:W3:Y:S01]  /*1ddb0*/  LDL.LU R15, [R1+0x5a0] ;  /* 0x0005a000010f7983 */ /* 0x000ee20000300800 */
[----:B------:R-:W-:-:S03]  /*1ddc0*/  LEA.HI.X.SX32 R144, R18, R5, 0x1, P4 ;  /* 0x0000000512907211 */ /* 0x000fc600020f0eff */
[----:B------:R0:W-:Y:S04]  /*1ddd0*/  STL [R1+0x4ec], R152 ;  /* 0x0004ec9801007387 */ /* 0x0001e80000100800 */
[----:B------:R-:W-:Y:S04]  /*1dde0*/  STL [R1+0x4f8], R9 ;  /* 0x0004f80901007387 */ /* 0x000fe80000100800 */
[----:B------:R-:W2:Y:S01]  /*1ddf0*/  LDL.LU R18, [R1+0x5b4] ;  /* 0x0005b40001127983 */ /* 0x000ea20000300800 */
[----:B------:R-:W-:-:S03]  /*1de00*/  @P2 IMAD.MOV.U32 R16, RZ, RZ, R137 ;  /* 0x000000ffff102224 */ /* 0x000fc600078e0089 */
[----:B------:R-:W4:Y:S01]  /*1de10*/  LDL.LU R137, [R1+0x59c] ;  /* 0x00059c0001897983 */ /* 0x000f220000300800 */
[----:B------:R-:W-:-:S03]  /*1de20*/  ISETP.GT.U32.AND P4, PT, R7, R10, PT ;  /* 0x0000000a0700720c */ /* 0x000fc60003f84070 */
[----:B------:R1:W4:Y:S01]  /*1de30*/  @P2 LDG.E.U16 R37, desc[UR26][R16.64] ;  /* 0x0000001a10252981 */ /* 0x000322000c1e1500 */
[----:B------:R-:W-:Y:S01]  /*1de40*/  PRMT R60, RZ, 0x7610, R60 ;  /* 0x00007610ff3c7816 */ /* 0x000fe2000000003c */
[----:B-1----:R-:W-:Y:S02]  /*1de50*/  @P2 IMAD.MOV.U32 R16, RZ, RZ, R145 ;  /* 0x000000ffff102224 */ /* 0x002fe400078e0091 */
[----:B------:R-:W-:-:S05]  /*1de60*/  @P2 IMAD.MOV.U32 R17, RZ, RZ, R152 ;  /* 0x000000ffff112224 */ /* 0x000fca00078e0098 */
[----:B------:R1:W4:Y:S01]  /*1de70*/  @P2 LDG.E.U16 R47, desc[UR26][R16.64] ;  /* 0x0000001a102f2981 */ /* 0x000322000c1e1500 */
[----:B------:R-:W-:Y:S02]  /*1de80*/  @!P4 IMAD.IADD R10, R10, 0x1, -R7 ;  /* 0x000000010a0ac824 */ /* 0x000fe400078e0a07 */
[----:B-1----:R-:W-:Y:S02]  /*1de90*/  @P2 IMAD.MOV.U32 R16, RZ, RZ, R9 ;  /* 0x000000ffff102224 */ /* 0x002fe400078e0009 */
[----:B------:R-:W-:-:S05]  /*1dea0*/  @P2 IMAD.MOV.U32 R17, RZ, RZ, R144 ;  /* 0x000000ffff112224 */ /* 0x000fca00078e0090 */
[----:B------:R1:W4:Y:S01]  /*1deb0*/  @P2 LDG.E.U16 R60, desc[UR26][R16.64] ;  /* 0x0000001a103c2981 */ /* 0x000322000c1e1500 */
[----:B------:R-:W-:-:S03]  /*1dec0*/  PRMT R71, RZ, 0x7610, R71 ;  /* 0x00007610ff477816 */ /* 0x000fc60000000047 */
[----:B------:R1:W-:Y:S04]  /*1ded0*/  STL [R1+0x4f4], R144 ;  /* 0x0004f49001007387 */ /* 0x0003e80000100800 */
[----:B0-----:R-:W5:Y:S01]  /*1dee0*/  LDL.LU R152, [R1+0xb04] ;  /* 0x000b040001987983 */ /* 0x001f620000300800 */
[----:B------:R-:W-:-:S03]  /*1def0*/  PRMT R36, RZ, 0x7610, R36 ;  /* 0x00007610ff247816 */ /* 0x000fc60000000024 */
[----:B------:R-:W5:Y:S04]  /*1df00*/  LDL.LU R145, [R1+0xb00] ;  /* 0x000b000001917983 */ /* 0x000f680000300800 */
[----:B-1----:R-:W5:Y:S01]  /*1df10*/  LDL.LU R144, [R1+0xafc] ;  /* 0x000afc0001907983 */ /* 0x002f620000300800 */
[----:B------:R-:W-:Y:S02]  /*1df20*/  PRMT R46, RZ, 0x7610, R46 ;  /* 0x00007610ff2e7816 */ /* 0x000fe4000000002e */
[C---:B------:R-:W-:Y:S02]  /*1df30*/  SEL R109, R43.reuse, R109, !P3 ;  /* 0x0000006d2b6d7207 */ /* 0x040fe40005800000 */
[----:B------:R-:W-:Y:S02]  /*1df40*/  PRMT R59, RZ, 0x7610, R59 ;  /* 0x00007610ff3b7816 */ /* 0x000fe4000000003b */
[----:B------:R-:W-:-:S02]  /*1df50*/  SEL R14, R43, R14, !P3 ;  /* 0x0000000e2b0e7207 */ /* 0x000fc40005800000 */
[----:B------:R-:W-:Y:S02]  /*1df60*/  SEL R108, R43, R108, !P3 ;  /* 0x0000006c2b6c7207 */ /* 0x000fe40005800000 */
[----:B------:R-:W-:Y:S01]  /*1df70*/  PRMT R58, RZ, 0x7610, R58 ;  /* 0x00007610ff3a7816 */ /* 0x000fe2000000003a */
[----:B------:R-:W-:Y:S02]  /*1df80*/  @!P0 IMAD.MOV R11, RZ, RZ, -R11 ;  /* 0x000000ffff0b8224 */ /* 0x000fe400078e0a0b */
[----:B------:R-:W-:-:S03]  /*1df90*/  @!P5 IMAD.MOV R10, RZ, RZ, -R10 ;  /* 0x000000ffff0ad224 */ /* 0x000fc600078e0a0a */
[----:B------:R-:W-:Y:S02]  /*1dfa0*/  SEL R11, R43, R11, !P3 ;  /* 0x0000000b2b0b7207 */ /* 0x000fe40005800000 */
[----:B------:R-:W-:Y:S02]  /*1dfb0*/  PRMT R34, RZ, 0x7610, R34 ;  /* 0x00007610ff227816 */ /* 0x000fe40000000022 */
[----:B------:R-:W-:Y:S02]  /*1dfc0*/  PRMT R33, RZ, 0x7610, R33 ;  /* 0x00007610ff217816 */ /* 0x000fe40000000021 */
[----:B------:R-:W-:Y:S02]  /*1dfd0*/  PRMT R32, RZ, 0x7610, R32 ;  /* 0x00007610ff207816 */ /* 0x000fe40000000020 */
[----:B------:R-:W-:Y:S02]  /*1dfe0*/  PRMT R31, RZ, 0x7610, R31 ;  /* 0x00007610ff1f7816 */ /* 0x000fe4000000001f */
[----:B------:R-:W-:-:S02]  /*1dff0*/  PRMT R30, RZ, 0x7610, R30 ;  /* 0x00007610ff1e7816 */ /* 0x000fc4000000001e */
[----:B------:R-:W-:Y:S02]  /*1e000*/  PRMT R29, RZ, 0x7610, R29 ;  /* 0x00007610ff1d7816 */ /* 0x000fe4000000001d */
[C---:B---3--:R-:W-:Y:S02]  /*1e010*/  SEL R15, R43.reuse, R15, !P3 ;  /* 0x0000000f2b0f7207 */ /* 0x048fe40005800000 */
[----:B--2---:R-:W-:-:S05]  /*1e020*/  SEL R18, R43, R18, !P3 ;  /* 0x000000122b127207 */ /* 0x004fca0005800000 */
[----:B------:R-:W-:Y:S01]  /*1e030*/  IMAD R18, R18, UR4, RZ ;  /* 0x0000000412127c24 */ /* 0x000fe2000f8e02ff */
[----:B------:R-:W0:Y:S01]  /*1e040*/  LDCU UR4, c[0x0][0x3b0] ;  /* 0x00007600ff0477ac */ /* 0x000e220008000800 */
[----:B------:R-:W-:-:S03]  /*1e050*/  IMAD R16, R15, UR5, RZ ;  /* 0x000000050f107c24 */ /* 0x000fc6000f8e02ff */
[C---:B------:R-:W-:Y:S01]  /*1e060*/  LEA R9, P4, R18.reuse, R6, 0x1 ;  /* 0x0000000612097211 */ /* 0x040fe200078808ff */
[----:B------:R-:W1:Y:S01]  /*1e070*/  LDCU UR5, c[0x0][0x3b0] ;  /* 0x00007600ff0577ac */ /* 0x000e620008000800 */
[C---:B------:R-:W-:Y:S02]  /*1e080*/  SEL R15, R43.reuse, R86, !P3 ;  /* 0x000000562b0f7207 */ /* 0x040fe40005800000 */
[----:B------:R-:W-:Y:S02]  /*1e090*/  LEA.HI.X.SX32 R17, R18, R5, 0x1, P4 ;  /* 0x0000000512117211 */ /* 0x000fe400020f0eff */
[CC--:B------:R-:W-:Y:S02]  /*1e0a0*/  LEA R86, P4, R16.reuse, R6.reuse, 0x1 ;  /* 0x0000000610567211 */ /* 0x0c0fe400078808ff */
[----:B------:R-:W-:Y:S01]  /*1e0b0*/  SEL R18, R43, R19, !P3 ;  /* 0x000000132b127207 */ /* 0x000fe20005800000 */
[----:B----4-:R-:W-:Y:S01]  /*1e0c0*/  IMAD R19, R15, UR8, RZ ;  /* 0x000000080f137c24 */ /* 0x010fe2000f8e02ff */
[----:B------:R-:W-:Y:S01]  /*1e0d0*/  LEA.HI.X.SX32 R15, R16, R5, 0x1, P4 ;  /* 0x00000005100f7211 */ /* 0x000fe200020f0eff */
[----:B------:R-:W-:Y:S01]  /*1e0e0*/  @P2 IMAD.MOV.U32 R16, RZ, RZ, R9 ;  /* 0x000000ffff102224 */ /* 0x000fe200078e0009 */
[----:B------:R2:W-:Y:S01]  /*1e0f0*/  STL [R1+0x500], R9 ;  /* 0x0005000901007387 */ /* 0x0005e20000100800 */
[----:B------:R-:W-:Y:S01]  /*1e100*/  IMAD R18, R18, UR12, RZ ;  /* 0x0000000c12127c24 */ /* 0x000fe2000f8e02ff */
[----:B------:R-:W3:Y:S02]  /*1e110*/  LDCU UR8, c[0x0][0x3b0] ;  /* 0x00007600ff0877ac */ /* 0x000ee40008000800 */
[----:B------:R4:W-:Y:S01]  /*1e120*/  STL [R1+0x4fc], R17 ;  /* 0x0004fc1101007387 */ /* 0x0009e20000100800 */
[----:B------:R-:W0:Y:S03]  /*1e130*/  LDCU UR12, c[0x0][0x3b0] ;  /* 0x00007600ff0c77ac */ /* 0x000e260008000800 */
[----:B------:R1:W3:Y:S01]  /*1e140*/  @P2 LDG.E.U16 R71, desc[UR26][R16.64] ;  /* 0x0000001a10472981 */ /* 0x0002e2000c1e1500 */
[----:B--2---:R-:W-:Y:S01]  /*1e150*/  LEA R9, P4, R19, R6, 0x1 ;  /* 0x0000000613097211 */ /* 0x004fe200078808ff */
[----:B-1----:R-:W-:-:S02]  /*1e160*/  @P2 IMAD.MOV.U32 R16, RZ, RZ, R86 ;  /* 0x000000ffff102224 */ /* 0x002fc400078e0056 */
[----:B----4-:R-:W-:Y:S01]  /*1e170*/  @P2 IMAD.MOV.U32 R17, RZ, RZ, R15 ;  /* 0x000000ffff112224 */ /* 0x010fe200078e000f */
[----:B------:R1:W-:Y:S04]  /*1e180*/  STL [R1+0x508], R86 ;  /* 0x0005085601007387 */ /* 0x0003e80000100800 */
[----:B------:R2:W4:Y:S04]  /*1e190*/  @P2 LDG.E.U16 R36, desc[UR26][R16.64] ;  /* 0x0000001a10242981 */ /* 0x000528000c1e1500 */
[----:B------:R0:W-:Y:S01]  /*1e1a0*/  STL [R1+0x504], R15 ;  /* 0x0005040f01007387 */ /* 0x0001e20000100800 */
[----:B--2---:R-:W-:-:S03]  /*1e1b0*/  LEA.HI.X.SX32 R16, R19, R5, 0x1, P4 ;  /* 0x0000000513107211 */ /* 0x004fc600020f0eff */
[----:B------:R-:W-:Y:S01]  /*1e1c0*/  STL [R1+0x510], R9 ;  /* 0x0005100901007387 */ /* 0x000fe20000100800 */
[CC--:B-1----:R-:W-:Y:S02]  /*1e1d0*/  LEA R86, P4, R18.reuse, R6.reuse, 0x1 ;  /* 0x0000000612567211 */ /* 0x0c2fe400078808ff */
[----:B0-----:R-:W-:Y:S01]  /*1e1e0*/  SEL R15, R43, R137, !P3 ;  /* 0x000000892b0f7207 */ /* 0x001fe20005800000 */
[----:B------:R0:W-:Y:S01]  /*1e1f0*/  STL [R1+0x50c], R16 ;  /* 0x00050c1001007387 */ /* 0x0001e20000100800 */
[----:B------:R-:W-:Y:S01]  /*1e200*/  @P2 IMAD.MOV.U32 R17, RZ, RZ, R16 ;  /* 0x000000ffff112224 */ /* 0x000fe200078e0010 */
[-C--:B------:R-:W-:Y:S02]  /*1e210*/  LEA.HI.X.SX32 R137, R18, R5.reuse, 0x1, P4 ;  /* 0x0000000512897211 */ /* 0x080fe400020f0eff */
[----:B------:R-:W-:Y:S01]  /*1e220*/  IMAD R15, R15, UR4, RZ ;  /* 0x000000040f0f7c24 */ /* 0x000fe2000f8e02ff */
[----:B------:R-:W-:Y:S01]  /*1e230*/  STL [R1+0x518], R86 ;  /* 0x0005185601007387 */ /* 0x000fe20000100800 */
[----:B------:R-:W-:Y:S01]  /*1e240*/  IMAD R109, R109, UR5, RZ ;  /* 0x000000056d6d7c24 */ /* 0x000fe2000f8e02ff */
[----:B------:R-:W1:Y:S01]  /*1e250*/  LDCU UR5, c[0x0][0x3b0] ;  /* 0x00007600ff0577ac */ /* 0x000e620008000800 */
[----:B0-----:R-:W-:Y:S01]  /*1e260*/  @P2 IMAD.MOV.U32 R16, RZ, RZ, R9 ;  /* 0x000000ffff102224 */ /* 0x001fe200078e0009 */
[C---:B------:R-:W-:Y:S01]  /*1e270*/  LEA R9, P4, R15.reuse, R6, 0x1 ;  /* 0x000000060f097211 */ /* 0x040fe200078808ff */
[----:B------:R-:W0:Y:S03]  /*1e280*/  LDCU UR4, c[0x0][0x3b0] ;  /* 0x00007600ff0477ac */ /* 0x000e260008000800 */
[----:B------:R2:W4:Y:S01]  /*1e290*/  @P2 LDG.E.U16 R46, desc[UR26][R16.64] ;  /* 0x0000001a102e2981 */ /* 0x000522000c1e1500 */
[----:B------:R-:W-:-:S03]  /*1e2a0*/  LEA.HI.X.SX32 R15, R15, R5, 0x1, P4 ;  /* 0x000000050f0f7211 */ /* 0x000fc600020f0eff */
[----:B------:R1:W-:Y:S01]  /*1e2b0*/  STL [R1+0x514], R137 ;  /* 0x0005148901007387 */ /* 0x0003e20000100800 */
[----:B--2---:R-:W-:Y:S02]  /*1e2c0*/  @P2 IMAD.MOV.U32 R16, RZ, RZ, R86 ;  /* 0x000000ffff102224 */ /* 0x004fe400078e0056 */
[----:B------:R-:W-:Y:S02]  /*1e2d0*/  @P2 IMAD.MOV.U32 R17, RZ, RZ, R137 ;  /* 0x000000ffff112224 */ /* 0x000fe400078e0089 */
[----:B-1----:R-:W5:Y:S04]  /*1e2e0*/  LDL.LU R137, [R1+0xaf8] ;  /* 0x000af80001897983 */ /* 0x002f680000300800 */
[----:B------:R1:W2:Y:S04]  /*1e2f0*/  @P2 LDG.E.U16 R59, desc[UR26][R16.64] ;  /* 0x0000001a103b2981 */ /* 0x0002a8000c1e1500 */
[----:B------:R0:W-:Y:S01]  /*1e300*/  STL [R1+0x520], R9 ;  /* 0x0005200901007387 */ /* 0x0001e20000100800 */
[----:B-1----:R-:W-:Y:S01]  /*1e310*/  IMAD.MOV.U32 R17, RZ, RZ, R9 ;  /* 0x000000ffff117224 */ /* 0x002fe200078e0009 */
[----:B0-----:R-:W-:-:S04]  /*1e320*/  LEA R9, P4, R109, R6, 0x1 ;  /* 0x000000066d097211 */ /* 0x001fc800078808ff */
[----:B------:R-:W-:Y:S02]  /*1e330*/  LEA.HI.X.SX32 R86, R109, R5, 0x1, P4 ;  /* 0x000000056d567211 */ /* 0x000fe400020f0eff */
[----:B------:R-:W-:Y:S01]  /*1e340*/  ISETP.GT.U32.AND P4, PT, R7, R12, PT ;  /* 0x0000000c0700720c */ /* 0x000fe20003f84070 */
[----:B------:R-:W-:Y:S02]  /*1e350*/  @P2 IMAD.MOV.U32 R16, RZ, RZ, R17 ;  /* 0x000000ffff102224 */ /* 0x000fe400078e0011 */
[----:B------:R-:W-:Y:S02]  /*1e360*/  @P2 IMAD.MOV.U32 R17, RZ, RZ, R15 ;  /* 0x000000ffff112224 */ /* 0x000fe400078e000f */
[----:B------:R-:W-:Y:S01]  /*1e370*/  IMAD R14, R14, UR5, RZ ;  /* 0x000000050e0e7c24 */ /* 0x000fe2000f8e02ff */
[----:B------:R-:W-:Y:S01]  /*1e380*/  STL [R1+0x51c], R15 ;  /* 0x00051c0f01007387 */ /* 0x000fe20000100800 */
[----:B------:R-:W-:Y:S01]  /*1e390*/  IMAD R108, R108, UR4, RZ ;  /* 0x000000046c6c7c24 */ /* 0x000fe2000f8e02ff */
[----:B------:R-:W0:Y:S02]  /*1e3a0*/  LDCU UR4, c[0x0][0x3b0] ;  /* 0x00007600ff0477ac */ /* 0x000e240008000800 */
[----:B------:R1:W-:Y:S01]  /*1e3b0*/  STL [R1+0x528], R9 ;  /* 0x0005280901007387 */ /* 0x0003e20000100800 */
[----:B------:R-:W-:Y:S01]  /*1e3c0*/  PRMT R28, RZ, 0x7610, R28 ;  /* 0x00007610ff1c7816 */ /* 0x000fe2000000001c */
[----:B------:R-:W0:Y:S01]  /*1e3d0*/  LDCU UR5, c[0x0][0x3b0] ;  /* 0x00007600ff0577ac */ /* 0x000e220008000800 */
[----:B------:R-:W-:Y:S01]  /*1e3e0*/  @!P4 IMAD.IADD R12, R12, 0x1, -R7 ;  /* 0x000000010c0cc824 */ /* 0x000fe200078e0a07 */
[----:B------:R1:W2:Y:S04]  /*1e3f0*/  @P2 LDG.E.U16 R58, desc[UR26][R16.64] ;  /* 0x0000001a103a2981 */ /* 0x0002a8000c1e1500 */
[----:B------:R0:W-:Y:S01]  /*1e400*/  STL [R1+0x524], R86 ;  /* 0x0005245601007387 */ /* 0x0001e20000100800 */
[----:B-1----:R-:W-:-:S02]  /*1e410*/  @P2 IMAD.MOV.U32 R17, RZ, RZ, R86 ;  /* 0x000000ffff112224 */ /* 0x002fc400078e0056 */
[----:B------:R-:W-:Y:S01]  /*1e420*/  @P2 IMAD.MOV.U32 R16, RZ, RZ, R9 ;  /* 0x000000ffff102224 */ /* 0x000fe200078e0009 */
[-C--:B------:R-:W-:Y:S02]  /*1e430*/  LEA R9, P0, R108, R6.reuse, 0x1 ;  /* 0x000000066c097211 */ /* 0x080fe400078008ff */
[----:B0-----:R-:W-:-:S04]  /*1e440*/  LEA R86, P4, R14, R6, 0x1 ;  /* 0x000000060e567211 */ /* 0x001fc800078808ff */
[-C--:B------:R-:W-:Y:S01]  /*1e450*/  LEA.HI.X.SX32 R109, R14, R5.reuse, 0x1, P4 ;  /* 0x000000050e6d7211 */ /* 0x080fe200020f0eff */
[----:B------:R0:W-:Y:S01]  /*1e460*/  STL [R1+0x530], R9 ;  /* 0x0005300901007387 */ /* 0x0001e20000100800 */
[----:B------:R-:W-:Y:S01]  /*1e470*/  SEL R14, R43, R10, !P3 ;  /* 0x0000000a2b0e7207 */ /* 0x000fe20005800000 */
[----:B------:R-:W-:Y:S02]  /*1e480*/  @P2 IMAD.MOV.U32 R10, RZ, RZ, R9 ;  /* 0x000000ffff0a2224 */ /* 0x000fe400078e0009 */
[----:B0-----:R-:W0:Y:S01]  /*1e490*/  S2R R9, SR_CgaCtaId ;  /* 0x0000000000097919 */ /* 0x001e220000008800 */
[----:B------:R-:W-:Y:S02]  /*1e4a0*/  LEA.HI.X.SX32 R108, R108, R5, 0x1, P0 ;  /* 0x000000056c6c7211 */ /* 0x000fe400000f0eff */
[----:B------:R-:W-:Y:S01]  /*1e4b0*/  ISETP.GT.U32.AND P0, PT, R7, R12, PT ;  /* 0x0000000c0700720c */ /* 0x000fe20003f04070 */
[----:B---3--:R-:W-:Y:S02]  /*1e4c0*/  IMAD R15, R11, UR8, RZ ;  /* 0x000000080b0f7c24 */ /* 0x008fe4000f8e02ff */
[----:B------:R-:W-:-:S02]  /*1e4d0*/  @P2 IMAD.MOV.U32 R11, RZ, RZ, R108 ;  /* 0x000000ffff0b2224 */ /* 0x000fc400078e006c */
[----:B------:R-:W-:Y:S01]  /*1e4e0*/  IMAD R14, R14, UR12, RZ ;  /* 0x0000000c0e0e7c24 */ /* 0x000fe2000f8e02ff */
[----:B------:R1:W-:Y:S04]  /*1e4f0*/  STL [R1+0x538], R86 ;  /* 0x0005385601007387 */ /* 0x0003e80000100800 */
[----:B------:R3:W2:Y:S03]  /*1e500*/  @P2 LDG.E.U16 R34, desc[UR26][R10.64] ;  /* 0x0000001a0a222981 */ /* 0x0006a6000c1e1500 */
[----:B------:R-:W-:Y:S01]  /*1e510*/  @!P0 IMAD.IADD R12, R12, 0x1, -R7 ;  /* 0x000000010c0c8824 */ /* 0x000fe200078e0a07 */
[----:B------:R3:W-:Y:S02]  /*1e520*/  STL [R1+0x52c], R108 ;  /* 0x00052c6c01007387 */ /* 0x0007e40000100800 */
[----:B---3--:R-:W-:Y:S01]  /*1e530*/  @P2 IMAD.MOV.U32 R10, RZ, RZ, R86 ;  /* 0x000000ffff0a2224 */ /* 0x008fe200078e0056 */
[----:B-1----:R-:W-:-:S02]  /*1e540*/  LEA R86, P0, R14, R6, 0x1 ;  /* 0x000000060e567211 */ /* 0x002fc400078008ff */
[C---:B------:R-:W-:Y:S01]  /*1e550*/  LEA R108, P4, R15.reuse, R6, 0x1 ;  /* 0x000000060f6c7211 */ /* 0x040fe200078808ff */
[----:B------:R-:W-:Y:S01]  /*1e560*/  @P2 IMAD.MOV.U32 R11, RZ, RZ, R109 ;  /* 0x000000ffff0b2224 */ /* 0x000fe200078e006d */
[-C--:B------:R-:W-:Y:S02]  /*1e570*/  LEA.HI.X.SX32 R14, R14, R5.reuse, 0x1, P0 ;  /* 0x000000050e0e7211 */ /* 0x080fe400000f0eff */
[----:B------:R-:W-:Y:S01]  /*1e580*/  LEA.HI.X.SX32 R15, R15, R5, 0x1, P4 ;  /* 0x000000050f0f7211 */ /* 0x000fe200020f0eff */
[----:B0-----:R-:W-:Y:S01]  /*1e590*/  IMAD.SHL.U32 R9, R9, 0x100, RZ ;  /* 0x0000010009097824 */ /* 0x001fe200078e00ff */
[----:B------:R-:W-:Y:S01]  /*1e5a0*/  ISETP.GT.U32.AND P0, PT, R7, R13, PT ;  /* 0x0000000d0700720c */ /* 0x000fe20003f04070 */
[----:B------:R0:W3:Y:S01]  /*1e5b0*/  @P2 LDG.E.U16 R33, desc[UR26][R10.64] ;  /* 0x0000001a0a212981 */ /* 0x0000e2000c1e1500 */
[----:B------:R-:W-:Y:S02]  /*1e5c0*/  @!P6 IMAD.MOV R12, RZ, RZ, -R12 ;  /* 0x000000ffff0ce224 */ /* 0x000fe400078e0a0c */
[----:B------:R-:W-:Y:S01]  /*1e5d0*/  LOP3.LUT R9, R9, 0x100, RZ, 0xc0, !PT ;  /* 0x0000010009097812 */ /* 0x000fe200078ec0ff */
[----:B------:R-:W-:Y:S01]  /*1e5e0*/  STL [R1+0x534], R109 ;  /* 0x0005346d01007387 */ /* 0x000fe20000100800 */
[----:B0-----:R-:W-:-:S02]  /*1e5f0*/  @P2 IMAD.MOV.U32 R10, RZ, RZ, R108 ;  /* 0x000000ffff0a2224 */ /* 0x001fc400078e006c */
[----:B------:R-:W-:Y:S01]  /*1e600*/  @P2 IMAD.MOV.U32 R11, RZ, RZ, R15 ;  /* 0x000000ffff0b2224 */ /* 0x000fe200078e000f */
[----:B------:R-:W-:Y:S04]  /*1e610*/  STL [R1+0x540], R108 ;  /* 0x0005406c01007387 */ /* 0x000fe80000100800 */
[----:B------:R0:W-:Y:S04]  /*1e620*/  STL [R1+0x53c], R15 ;  /* 0x00053c0f01007387 */ /* 0x0001e80000100800 */
[----:B------:R1:W2:Y:S01]  /*1e630*/  @P2 LDG.E.U16 R32, desc[UR26][R10.64] ;  /* 0x0000001a0a202981 */ /* 0x0002a2000c1e1500 */
[----:B------:R-:W-:-:S03]  /*1e640*/  SEL R12, R43, R12, !P3 ;  /* 0x0000000c2b0c7207 */ /* 0x000fc60005800000 */
[----:B------:R-:W-:Y:S01]  /*1e650*/  STL [R1+0x548], R86 ;  /* 0x0005485601007387 */ /* 0x000fe20000100800 */
[----:B0-----:R-:W-:-:S03]  /*1e660*/  @P2 IMAD.MOV.U32 R15, RZ, RZ, R14 ;  /* 0x000000ffff0f2224 */ /* 0x001fc600078e000e */
[----:B------:R0:W-:Y:S01]  /*1e670*/  STL [R1+0x544], R14 ;  /* 0x0005440e01007387 */ /* 0x0001e20000100800 */
[----:B-1----:R-:W-:Y:S01]  /*1e680*/  LOP3.LUT R11, R0, 0xdf, R9, 0xfe, !PT ;  /* 0x000000df000b7812 */ /* 0x002fe200078efe09 */
[----:B------:R-:W-:-:S03]  /*1e690*/  @!P0 IMAD.IADD R13, R13, 0x1, -R7 ;  /* 0x000000010d0d8824 */ /* 0x000fc600078e0a07 */
[----:B------:R-:W-:Y:S01]  /*1e6a0*/  IABS R10, R11 ;  /* 0x0000000b000a7213 */ /* 0x000fe20000000000 */
[----:B0-----:R-:W-:Y:S01]  /*1e6b0*/  @P2 IMAD.MOV.U32 R14, RZ, RZ, R86 ;  /* 0x000000ffff0e2224 */ /* 0x001fe200078e0056 */
[----:B------:R-:W-:-:S04]  /*1e6c0*/  ISETP.GT.U32.AND P5, PT, R7, R13, PT ;  /* 0x0000000d0700720c */ /* 0x000fc80003fa4070 */
[----:B------:R0:W2:Y:S01]  /*1e6d0*/  @P2 LDG.E.U16 R31, desc[UR26][R14.64] ;  /* 0x0000001a0e1f2981 */ /* 0x0000a2000c1e1500 */
[----:B------:R-:W-:Y:S01]  /*1e6e0*/  ISETP.GE.AND P4, PT, R85, RZ, PT ;  /* 0x000000ff5500720c */ /* 0x000fe20003f86270 */
[----:B0-----:R-:W-:Y:S01]  /*1e6f0*/  IMAD R14, R12, UR4, RZ ;  /* 0x000000040c0e7c24 */ /* 0x001fe2000f8e02ff */
[----:B------:R-:W0:Y:S01]  /*1e700*/  LDCU UR4, c[0x0][0x3b0] ;  /* 0x00007600ff0477ac */ /* 0x000e220008000800 */
[----:B------:R-:W-:-:S04]  /*1e710*/  IMAD.HI.U32 R12, R8, R10, RZ ;  /* 0x0000000a080c7227 */ /* 0x000fc800078e00ff */
[----:B------:R-:W-:-:S04]  /*1e720*/  IMAD.MOV R12, RZ, RZ, -R12 ;  /* 0x000000ffff0c7224 */ /* 0x000fc800078e0a0c */
[----:B------:R-:W-:Y:S02]  /*1e730*/  IMAD R10, R7, R12, R10 ;  /* 0x0000000c070a7224 */ /* 0x000fe400078e020a */
[----:B------:R-:W-:-:S03]  /*1e740*/  @!P5 IMAD.IADD R13, R13, 0x1, -R7 ;  /* 0x000000010d0dd824 */ /* 0x000fc600078e0a07 */
[----:B------:R-:W-:Y:S02]  /*1e750*/  ISETP.GT.U32.AND P5, PT, R7, R10, PT ;  /* 0x0000000a0700720c */ /* 0x000fe40003fa4070 */
[----:B------:R-:W-:Y:S01]  /*1e760*/  LEA R86, P0, R14, R6, 0x1 ;  /* 0x000000060e567211 */ /* 0x000fe200078008ff */
[----:B------:R-:W-:-:S03]  /*1e770*/  @!P4 IMAD.MOV R13, RZ, RZ, -R13 ;  /* 0x000000ffff0dc224 */ /* 0x000fc600078e0a0d */
[----:B------:R-:W-:Y:S02]  /*1e780*/  LEA.HI.X.SX32 R108, R14, R5, 0x1, P0 ;  /* 0x000000050e6c7211 */ /* 0x000fe400000f0eff */
[----:B------:R-:W-:Y:S01]  /*1e790*/  LOP3.LUT R12, R0, 0xe4, R9, 0xfe, !PT ;  /* 0x000000e4000c7812 */ /* 0x000fe200078efe09 */
[----:B------:R-:W-:Y:S01]  /*1e7a0*/  @P2 IMAD.MOV.U32 R14, RZ, RZ, R86 ;  /* 0x000000ffff0e2224 */ /* 0x000fe200078e0056 */
[----:B------:R-:W-:Y:S01]  /*1e7b0*/  ISETP.GE.AND P0, PT, R11, RZ, PT ;  /* 0x000000ff0b00720c */ /* 0x000fe20003f06270 */
[----:B------:R-:W-:Y:S01]  /*1e7c0*/  @P2 IMAD.MOV.U32 R15, RZ, RZ, R108 ;  /* 0x000000ffff0f2224 */ /* 0x000fe200078e006c */
[----:B------:R-:W-:Y:S01]  /*1e7d0*/  SEL R13, R43, R13, !P3 ;  /* 0x0000000d2b0d7207 */ /* 0x000fe20005800000 */
[----:B------:R-:W-:Y:S01]  /*1e7e0*/  @!P5 IMAD.IADD R10, R10, 0x1, -R7 ;  /* 0x000000010a0ad824 */ /* 0x000fe200078e0a07 */
[----:B------:R-:W-:Y:S02]  /*1e7f0*/  IABS R11, R12 ;  /* 0x0000000c000b7213 */ /* 0x000fe40000000000 */
[----:B------:R0:W2:Y:S02]  /*1e800*/  @P2 LDG.E.U16 R30, desc[UR26][R14.64] ;  /* 0x0000001a0e1e2981 */ /* 0x0000a4000c1e1500 */
[----:B------:R-:W-:Y:S01]  /*1e810*/  ISETP.GT.U32.AND P5, PT, R7, R10, PT ;  /* 0x0000000a0700720c */ /* 0x000fe20003fa4070 */
[----:B0-----:R-:W-:Y:S01]  /*1e820*/  IMAD R14, R13, UR4, RZ ;  /* 0x000000040d0e7c24 */ /* 0x001fe2000f8e02ff */
[----:B------:R0:W-:Y:S01]  /*1e830*/  STL [R1+0x550], R86 ;  /* 0x0005505601007387 */ /* 0x0001e20000100800 */
[----:B------:R-:W-:Y:S01]  /*1e840*/  IMAD.HI.U32 R13, R8, R11, RZ ;  /* 0x0000000b080d7227 */ /* 0x000fe200078e00ff */
[----:B------:R-:W1:Y:S03]  /*1e850*/  LDCU UR4, c[0x0][0x3b0] ;  /* 0x00007600ff0477ac */ /* 0x000e660008000800 */
[----:B------:R-:W-:-:S04]  /*1e860*/  IMAD.MOV R13, RZ, RZ, -R13 ;  /* 0x000000ffff0d7224 */ /* 0x000fc800078e0a0d */
[----:B------:R-:W-:Y:S01]  /*1e870*/  IMAD R11, R7, R13, R11 ;  /* 0x0000000d070b7224 */ /* 0x000fe200078e020b */
[----:B------:R-:W-:Y:S01]  /*1e880*/  LEA R85, P4, R14, R6, 0x1 ;  /* 0x000000060e557211 */ /* 0x000fe200078808ff */
[----:B------:R-:W-:-:S03]  /*1e890*/  @!P5 IMAD.IADD R10, R10, 0x1, -R7 ;  /* 0x000000010a0ad824 */ /* 0x000fc600078e0a07 */
[----:B------:R-:W-:Y:S02]  /*1e8a0*/  ISETP.GT.U32.AND P5, PT, R7, R11, PT ;  /* 0x0000000b0700720c */ /* 0x000fe40003fa4070 */
[----:B0-----:R-:W-:Y:S02]  /*1e8b0*/  LEA.HI.X.SX32 R86, R14, R5, 0x1, P4 ;  /* 0x000000050e567211 */ /* 0x001fe400020f0eff */
[----:B------:R-:W-:Y:S02]  /*1e8c0*/  ISETP.GE.AND P4, PT, R12, RZ, PT ;  /* 0x000000ff0c00720c */ /* 0x000fe40003f86270 */
[----:B------:R-:W-:Y:S01]  /*1e8d0*/  LOP3.LUT R12, R0, 0xe5, R9, 0xfe, !PT ;  /* 0x000000e5000c7812 */ /* 0x000fe200078efe09 */
[----:B------:R-:W-:Y:S02]  /*1e8e0*/  @P2 IMAD.MOV.U32 R14, RZ, RZ, R85 ;  /* 0x000000ffff0e2224 */ /* 0x000fe400078e0055 */
[----:B------:R-:W-:Y:S01]  /*1e8f0*/  @P2 IMAD.MOV.U32 R15, RZ, RZ, R86 ;  /* 0x000000ffff0f2224 */ /* 0x000fe200078e0056 */
[----:B------:R-:W-:Y:S01]  /*1e900*/  IABS R13, R12 ;  /* 0x0000000c000d7213 */ /* 0x000fe20000000000 */
[----:B------:R-:W-:-:S02]  /*1e910*/  @!P0 IMAD.MOV R10, RZ, RZ, -R10 ;  /* 0x000000ffff0a8224 */ /* 0x000fc400078e0a0a */
[----:B------:R-:W-:Y:S01]  /*1e920*/  @!P5 IMAD.IADD R11, R11, 0x1, -R7 ;  /* 0x000000010b0bd824 */ /* 0x000fe200078e0a07 */
[----:B------:R0:W2:Y:S04]  /*1e930*/  @P2 LDG.E.U16 R29, desc[UR26][R14.64] ;  /* 0x0000001a0e1d2981 */ /* 0x0000a8000c1e1500 */
[----:B------:R-:W-:Y:S02]  /*1e940*/  ISETP.GT.U32.AND P5, PT, R7, R11, PT ;  /* 0x0000000b0700720c */ /* 0x000fe40003fa4070 */
[----:B0-----:R-:W-:Y:S01]  /*1e950*/  SEL R14, R43, R10, !P3 ;  /* 0x0000000a2b0e7207 */ /* 0x001fe20005800000 */
[----:B------:R-:W-:-:S04]  /*1e960*/  IMAD.MOV.U32 R10, RZ, RZ, R13 ;  /* 0x000000ffff0a7224 */ /* 0x000fc800078e000d */
[----:B------:R-:W-:-:S04]  /*1e970*/  IMAD.HI.U32 R13, R8, R10, RZ ;  /* 0x0000000a080d7227 */ /* 0x000fc800078e00ff */
[----:B------:R-:W-:Y:S02]  /*1e980*/  IMAD.MOV R13, RZ, RZ, -R13 ;  /* 0x000000ffff0d7224 */ /* 0x000fe400078e0a0d */
[----:B-1----:R-:W-:Y:S01]  /*1e990*/  IMAD R14, R14, UR4, RZ ;  /* 0x000000040e0e7c24 */ /* 0x002fe2000f8e02ff */
[----:B------:R-:W-:Y:S01]  /*1e9a0*/  STL [R1+0x54c], R108 ;  /* 0x00054c6c01007387 */ /* 0x000fe20000100800 */
[----:B------:R-:W-:Y:S01]  /*1e9b0*/  IMAD R10, R7, R13, R10 ;  /* 0x0000000d070a7224 */ /* 0x000fe200078e020a */
[----:B------:R-:W0:Y:S01]  /*1e9c0*/  LDCU UR4, c[0x0][0x3b0] ;  /* 0x00007600ff0477ac */ /* 0x000e220008000800 */
[----:B------:R-:W-:Y:S01]  /*1e9d0*/  @!P5 IMAD.IADD R11, R11, 0x1, -R7 ;  /* 0x000000010b0bd824 */ /* 0x000fe200078e0a07 */
[----:B------:R1:W-:Y:S02]  /*1e9e0*/  STL [R1+0x558], R85 ;  /* 0x0005585501007387 */ /* 0x0003e40000100800 */
[----:B------:R-:W-:Y:S02]  /*1e9f0*/  ISETP.GT.U32.AND P5, PT, R7, R10, PT ;  /* 0x0000000a0700720c */ /* 0x000fe40003fa4070 */
[----:B------:R0:W-:Y:S01]  /*1ea00*/  STL [R1+0x554], R86 ;  /* 0x0005545601007387 */ /* 0x0001e20000100800 */
[----:B-1----:R-:W-:-:S04]  /*1ea10*/  LEA R85, P0, R14, R6, 0x1 ;  /* 0x000000060e557211 */ /* 0x002fc800078008ff */
[----:B0-----:R-:W-:Y:S02]  /*1ea20*/  LEA.HI.X.SX32 R86, R14, R5, 0x1, P0 ;  /* 0x000000050e567211 */ /* 0x001fe400000f0eff */
[----:B------:R-:W-:Y:S02]  /*1ea30*/  ISETP.GE.AND P0, PT, R12, RZ, PT ;  /* 0x000000ff0c00720c */ /* 0x000fe40003f06270 */
[----:B------:R-:W-:Y:S01]  /*1ea40*/  LOP3.LUT R12, R0, 0xe6, R9, 0xfe, !PT ;  /* 0x000000e6000c7812 */ /* 0x000fe200078efe09 */
[----:B------:R-:W-:Y:S02]  /*1ea50*/  @P2 IMAD.MOV.U32 R14, RZ, RZ, R85 ;  /* 0x000000ffff0e2224 */ /* 0x000fe400078e0055 */
[----:B------:R-:W-:Y:S01]  /*1ea60*/  @P2 IMAD.MOV.U32 R15, RZ, RZ, R86 ;  /* 0x000000ffff0f2224 */ /* 0x000fe200078e0056 */
[----:B------:R-:W-:Y:S01]  /*1ea70*/  IABS R13, R12 ;  /* 0x0000000c000d7213 */ /* 0x000fe20000000000 */
[----:B------:R-:W-:Y:S02]  /*1ea80*/  @!P4 IMAD.MOV R11, RZ, RZ, -R11 ;  /* 0x000000ffff0bc224 */ /* 0x000fe400078e0a0b */
[----:B------:R-:W-:Y:S01]  /*1ea90*/  @!P5 IMAD.IADD R10, R10, 0x1, -R7 ;  /* 0x000000010a0ad824 */ /* 0x000fe200078e0a07 */
[----:B------:R0:W2:Y:S04]  /*1eaa0*/  @P2 LDG.E.U16 R28, desc[UR26][R14.64] ;  /* 0x0000001a0e1c2981 */ /* 0x0000a8000c1e1500 */
[----:B------:R-:W-:-:S02]  /*1eab0*/  ISETP.GT.U32.AND P5, PT, R7, R10, PT ;  /* 0x0000000a0700720c */ /* 0x000fc40003fa4070 */
[----:B0-----:R-:W-:Y:S01]  /*1eac0*/  SEL R14, R43, R11, !P3 ;  /* 0x0000000b2b0e7207 */ /* 0x001fe20005800000 */
[----:B------:R-:W-:-:S04]  /*1ead0*/  IMAD.MOV.U32 R11, RZ, RZ, R13 ;  /* 0x000000ffff0b7224 */ /* 0x000fc800078e000d */
[----:B------:R-:W-:-:S04]  /*1eae0*/  IMAD.HI.U32 R13, R8, R11, RZ ;  /* 0x0000000b080d7227 */ /* 0x000fc800078e00ff */
[----:B------:R-:W-:Y:S02]  /*1eaf0*/  IMAD.MOV R13, RZ, RZ, -R13 ;  /* 0x000000ffff0d7224 */ /* 0x000fe400078e0a0d */
[----:B------:R-:W-:Y:S01]  /*1eb00*/  IMAD R14, R14, UR4, RZ ;  /* 0x000000040e0e7c24 */ /* 0x000fe2000f8e02ff */
[----:B------:R0:W-:Y:S01]  /*1eb10*/  STL [R1+0x560], R85 ;  /* 0x0005605501007387 */ /* 0x0001e20000100800 */
[C---:B------:R-:W-:Y:S01]  /*1eb20*/  IMAD R11, R7.reuse, R13, R11 ;  /* 0x0000000d070b7224 */ /* 0x040fe200078e020b */
[----:B------:R-:W-:Y:S01]  /*1eb30*/  PRMT R27, RZ, 0x7610, R27 ;  /* 0x00007610ff1b7816 */ /* 0x000fe2000000001b */
[----:B------:R-:W-:Y:S01]  /*1eb40*/  @!P5 IMAD.IADD R10, R10, 0x1, -R7 ;  /* 0x000000010a0ad824 */ /* 0x000fe200078e0a07 */
[----:B------:R1:W-:Y:S01]  /*1eb50*/  STL [R1+0x55c], R86 ;  /* 0x00055c5601007387 */ /* 0x0003e20000100800 */
[----:B------:R-:W4:Y:S01]  /*1eb60*/  LDCU UR4, c[0x0][0x3b0] ;  /* 0x00007600ff0477ac */ /* 0x000f220008000800 */
[----:B------:R-:W-:Y:S02]  /*1eb70*/  ISETP.GT.U32.AND P5, PT, R7, R11, PT ;  /* 0x0000000b0700720c */ /* 0x000fe40003fa4070 */
[----:B0-----:R-:W-:-:S04]  /*1eb80*/  LEA R85, P4, R14, R6, 0x1 ;  /* 0x000000060e557211 */ /* 0x001fc800078808ff */
[----:B-1----:R-:W-:Y:S02]  /*1eb90*/  LEA.HI.X.SX32 R86, R14, R5, 0x1, P4 ;  /* 0x000000050e567211 */ /* 0x002fe400020f0eff */
        /* <DEDUP_REMOVED lines=13> */
[----:B----4-:R-:W-:Y:S01]  /*1ec70*/  IMAD R14, R14, UR4, RZ ;  /* 0x000000040e0e7c24 */ /* 0x010fe2000f8e02ff */
[----:B------:R0:W-:Y:S01]  /*1ec80*/  STL [R1+0x568], R85 ;  /* 0x0005685501007387 */ /* 0x0001e20000100800 */
[----:B------:R-:W-:Y:S01]  /*1ec90*/  IMAD R10, R7, R13, R10 ;  /* 0x0000000d070a7224 */ /* 0x000fe200078e020a */
        /* <DEDUP_REMOVED lines=180> */
[----:B------:R-:W-:-:S04]  /*1f7e0*/  IMAD.MOV R13, RZ, RZ, -R13 ;  /* 0x000000ffff0d7224 */ /* 0x000fc800078e0a0d */
[----:B------:R-:W-:Y:S02]  /*1f7f0*/  IMAD R10, R7, R13, R10 ;  /* 0x0000000d070a7224 */ /* 0x000fe400078e020a */
[----:B----4-:R-:W-:Y:S01]  /*1f800*/  IMAD R14, R14, UR4, RZ ;  /* 0x000000040e0e7c24 */ /* 0x010fe2000f8e02ff */
[----:B------:R-:W0:Y:S01]  /*1f810*/  LDCU UR4, c[0x0][0x3b0] ;  /* 0x00007600ff0477ac */ /* 0x000e220008000800 */
[----:B------:R-:W-:Y:S01]  /*1f820*/  @!P0 IMAD.IADD R11, R11, 0x1, -R7 ;  /* 0x000000010b0b8824 */ /* 0x000fe200078e0a07 */
[----:B------:R-:W-:-:S03]  /*1f830*/  ISETP.GT.U32.AND P0, PT, R7, R10, PT ;  /* 0x0000000a0700720c */ /* 0x000fc60003f04070 */
[----:B------:R-:W-:Y:S01]  /*1f840*/  @!P4 IMAD.MOV R11, RZ, RZ, -R11 ;  /* 0x000000ffff0bc224 */ /* 0x000fe200078e0a0b */
[----:B------:R1:W-:Y:S04]  /*1f850*/  STL [R1+0x5a8], R85 ;  /* 0x0005a85501007387 */ /* 0x0003e80000100800 */
[----:B------:R-:W-:-:S05]  /*1f860*/  SEL R11, R43, R11, !P3 ;  /* 0x0000000b2b0b7207 */ /* 0x000fca0005800000 */
[----:B------:R-:W-:Y:S01]  /*1f870*/  @!P0 IMAD.IADD R10, R10, 0x1, -R7 ;  /* 0x000000010a0a8824 */ /* 0x000fe200078e0a07 */
[----:B-1----:R-:W-:Y:S01]  /*1f880*/  LEA R85, P5, R14, R6, 0x1 ;  /* 0x000000060e557211 */ /* 0x002fe200078a08ff */
[----:B0-----:R-:W-:Y:S01]  /*1f890*/  IMAD R11, R11, UR4, RZ ;  /* 0x000000040b0b7c24 */ /* 0x001fe2000f8e02ff */
[----:B------:R0:W-:Y:S02]  /*1f8a0*/  STL [R1+0x5a4], R86 ;  /* 0x0005a45601007387 */ /* 0x0001e40000100800 */
[----:B------:R-:W-:Y:S01]  /*1f8b0*/  ISETP.GT.U32.AND P0, PT, R7, R10, PT ;  /* 0x0000000a0700720c */ /* 0x000fe20003f04070 */
[----:B------:R-:W1:Y:S01]  /*1f8c0*/  LDCU UR4, c[0x0][0x3b0] ;  /* 0x00007600ff0477ac */ /* 0x000e620008000800 */
[----:B------:R-:W-:Y:S01]  /*1f8d0*/  ISETP.GE.AND P4, PT, R12, RZ, PT ;  /* 0x000000ff0c00720c */ /* 0x000fe20003f86270 */
[----:B------:R4:W-:Y:S01]  /*1f8e0*/  STL [R1+0x5b0], R85 ;  /* 0x0005b05501007387 */ /* 0x0009e20000100800 */
[----:B------:R-:W-:Y:S02]  /*1f8f0*/  PRMT R35, RZ, 0x7610, R35 ;  /* 0x00007610ff237816 */ /* 0x000fe40000000023 */
[----:B0-----:R-:W-:Y:S01]  /*1f900*/  LEA.HI.X.SX32 R86, R14, R5, 0x1, P5 ;  /* 0x000000050e567211 */ /* 0x001fe200028f0eff */
[----:B------:R-:W-:-:S03]  /*1f910*/  @P2 IMAD.MOV.U32 R14, RZ, RZ, R85 ;  /* 0x000000ffff0e2224 */ /* 0x000fc600078e0055 */
[----:B------:R0:W2:Y:S01]  /*1f920*/  @P2 LDG.E.U16 R35, desc[UR26][R16.64] ;  /* 0x0000001a10232981 */ /* 0x0000a2000c1e1500 */
[C---:B----4-:R-:W-:Y:S01]  /*1f930*/  LEA R85, P5, R11.reuse, R6, 0x1 ;  /* 0x000000060b557211 */ /* 0x050fe200078a08ff */
[----:B------:R-:W-:Y:S02]  /*1f940*/  @P2 IMAD.MOV.U32 R15, RZ, RZ, R86 ;  /* 0x000000ffff0f2224 */ /* 0x000fe400078e0056 */
[----:B------:R4:W-:Y:S01]  /*1f950*/  STL [R1+0x5ac], R86 ;  /* 0x0005ac5601007387 */ /* 0x0009e20000100800 */
[----:B------:R-:W-:Y:S02]  /*1f960*/  @!P0 IMAD.IADD R10, R10, 0x1, -R7 ;  /* 0x000000010a0a8824 */ /* 0x000fe400078e0a07 */
[----:B------:R-:W-:Y:S01]  /*1f970*/  @P2 IMAD.MOV.U32 R12, RZ, RZ, R85 ;  /* 0x000000ffff0c2224 */ /* 0x000fe200078e0055 */
[----:B0-----:R-:W-:Y:S02]  /*1f980*/  PRMT R17, RZ, 0x7610, R17 ;  /* 0x00007610ff117816 */ /* 0x001fe40000000011 */
[----:B----4-:R-:W-:Y:S01]  /*1f990*/  LEA.HI.X.SX32 R86, R11, R5, 0x1, P5 ;  /* 0x000000050b567211 */ /* 0x010fe200028f0eff */
[----:B------:R-:W-:-:S04]  /*1f9a0*/  @!P4 IMAD.MOV R10, RZ, RZ, -R10 ;  /* 0x000000ffff0ac224 */ /* 0x000fc800078e0a0a */
[----:B------:R-:W-:-:S05]  /*1f9b0*/  @P2 IMAD.MOV.U32 R13, RZ, RZ, R86 ;  /* 0x000000ffff0d2224 */ /* 0x000fca00078e0056 */
[----:B------:R0:W4:Y:S01]  /*1f9c0*/  @P2 LDG.E.U16 R17, desc[UR26][R12.64] ;  /* 0x0000001a0c112981 */ /* 0x000122000c1e1500 */
[----:B------:R-:W-:Y:S02]  /*1f9d0*/  PRMT R18, RZ, 0x7610, R18 ;  /* 0x00007610ff127816 */ /* 0x000fe40000000012 */
[----:B------:R-:W-:-:S04]  /*1f9e0*/  PRMT R16, RZ, 0x7610, R16 ;  /* 0x00007610ff107816 */ /* 0x000fc80000000010 */
[----:B------:R1:W2:Y:S01]  /*1f9f0*/  @P2 LDG.E.U16 R18, desc[UR26][R14.64] ;  /* 0x0000001a0e122981 */ /* 0x0002a2000c1e1500 */
[----:B0-----:R-:W-:Y:S02]  /*1fa00*/  LOP3.LUT R12, R0, 0xfe, R9, 0xfe, !PT ;  /* 0x000000fe000c7812 */ /* 0x001fe400078efe09 */
[----:B------:R-:W-:Y:S02]  /*1fa10*/  SEL R13, R43, R10, !P3 ;  /* 0x0000000a2b0d7207 */ /* 0x000fe40005800000 */
[----:B------:R-:W-:-:S03]  /*1fa20*/  IABS R11, R12 ;  /* 0x0000000c000b7213 */ /* 0x000fc60000000000 */
[----:B-1----:R-:W-:Y:S01]  /*1fa30*/  IMAD R13, R13, UR4, RZ ;  /* 0x000000040d0d7c24 */ /* 0x002fe2000f8e02ff */
[----:B------:R-:W-:Y:S01]  /*1fa40*/  STL [R1+0x5b8], R85 ;  /* 0x0005b85501007387 */ /* 0x000fe20000100800 */
[----:B------:R-:W-:Y:S01]  /*1fa50*/  IMAD.HI.U32 R10, R8, R11, RZ ;  /* 0x0000000b080a7227 */ /* 0x000fe200078e00ff */
[----:B------:R-:W0:Y:S02]  /*1fa60*/  LDCU UR4, c[0x0][0x3b0] ;  /* 0x00007600ff0477ac */ /* 0x000e240008000800 */
[----:B------:R-:W-:Y:S01]  /*1fa70*/  LEA R14, P0, R13, R6, 0x1 ;  /* 0x000000060d0e7211 */ /* 0x000fe200078008ff */
[----:B------:R-:W-:-:S03]  /*1fa80*/  IMAD.MOV R10, RZ, RZ, -R10 ;  /* 0x000000ffff0a7224 */ /* 0x000fc600078e0a0a */
[----:B------:R-:W-:Y:S01]  /*1fa90*/  LEA.HI.X.SX32 R15, R13, R5, 0x1, P0 ;  /* 0x000000050d0f7211 */ /* 0x000fe200000f0eff */
[C---:B------:R-:W-:Y:S01]  /*1faa0*/  IMAD R10, R7.reuse, R10, R11 ;  /* 0x0000000a070a7224 */ /* 0x040fe200078e020b */
[----:B------:R-:W-:Y:S04]  /*1fab0*/  STL [R1+0x5b4], R86 ;  /* 0x0005b45601007387 */ /* 0x000fe80000100800 */
[----:B------:R-:W-:Y:S01]  /*1fac0*/  STL [R1+0x5c0], R14 ;  /* 0x0005c00e01007387 */ /* 0x000fe20000100800 */
[----:B------:R-:W-:-:S03]  /*1fad0*/  ISETP.GT.U32.AND P4, PT, R7, R10, PT ;  /* 0x0000000a0700720c */ /* 0x000fc60003f84070 */
[----:B------:R1:W-:Y:S04]  /*1fae0*/  STL [R1+0x5bc], R15 ;  /* 0x0005bc0f01007387 */ /* 0x0003e80000100800 */
[----:B------:R1:W3:Y:S01]  /*1faf0*/  @P2 LDG.E.U16 R16, desc[UR26][R14.64] ;  /* 0x0000001a0e102981 */ /* 0x0002e2000c1e1500 */
[C-C-:B------:R-:W-:Y:S02]  /*1fb00*/  LOP3.LUT R13, R0.reuse, 0xef, R9.reuse, 0xfe, !PT ;  /* 0x000000ef000d7812 */ /* 0x140fe400078efe09 */
[----:B-1----:R-:W-:-:S04]  /*1fb10*/  LOP3.LUT R15, R0, 0xff, R9, 0xfe, !PT ;  /* 0x000000ff000f7812 */ /* 0x002fc800078efe09 */
[----:B------:R-:W-:Y:S02]  /*1fb20*/  IABS R11, R15 ;  /* 0x0000000f000b7213 */ /* 0x000fe40000000000 */
[----:B------:R-:W-:-:S03]  /*1fb30*/  LOP3.LUT R14, R0, 0xf7, R9, 0xfe, !PT ;  /* 0x000000f7000e7812 */ /* 0x000fc600078efe09 */
[----:B------:R-:W-:Y:S01]  /*1fb40*/  IMAD.MOV.U32 R9, RZ, RZ, R11 ;  /* 0x000000ffff097224 */ /* 0x000fe200078e000b */
[----:B------:R-:W-:Y:S01]  /*1fb50*/  IABS R11, R13 ;  /* 0x0000000d000b7213 */ /* 0x000fe20000000000 */
[----:B------:R-:W-:Y:S01]  /*1fb60*/  @!P4 IMAD.IADD R10, R10, 0x1, -R7 ;  /* 0x000000010a0ac824 */ /* 0x000fe200078e0a07 */
[----:B------:R-:W-:-:S03]  /*1fb70*/  ISETP.GE.AND P0, PT, R12, RZ, PT ;  /* 0x000000ff0c00720c */ /* 0x000fc60003f06270 */
[C---:B------:R-:W-:Y:S01]  /*1fb80*/  IMAD.HI.U32 R86, R8.reuse, R11, RZ ;  /* 0x0000000b08567227 */ /* 0x040fe200078e00ff */
[----:B------:R-:W-:Y:S02]  /*1fb90*/  IABS R12, R14 ;  /* 0x0000000e000c7213 */ /* 0x000fe40000000000 */
[----:B------:R-:W-:Y:S01]  /*1fba0*/  ISETP.GT.U32.AND P4, PT, R7, R10, PT ;  /* 0x0000000a0700720c */ /* 0x000fe20003f84070 */
[----:B------:R-:W-:-:S04]  /*1fbb0*/  IMAD.HI.U32 R85, R8, R9, RZ ;  /* 0x0000000908557227 */ /* 0x000fc800078e00ff */
[----:B------:R-:W-:Y:S02]  /*1fbc0*/  IMAD.MOV R108, RZ, RZ, -R86 ;  /* 0x000000ffff6c7224 */ /* 0x000fe400078e0a56 */
[----:B------:R-:W-:-:S04]  /*1fbd0*/  IMAD.HI.U32 R8, R8, R12, RZ ;  /* 0x0000000c08087227 */ /* 0x000fc800078e00ff */
[----:B------:R-:W-:Y:S02]  /*1fbe0*/  IMAD.MOV R85, RZ, RZ, -R85 ;  /* 0x000000ffff557224 */ /* 0x000fe400078e0a55 */
[C---:B------:R-:W-:Y:S02]  /*1fbf0*/  IMAD R11, R7.reuse, R108, R11 ;  /* 0x0000006c070b7224 */ /* 0x040fe400078e020b */
[----:B------:R-:W-:Y:S02]  /*1fc00*/  IMAD.MOV R86, RZ, RZ, -R8 ;  /* 0x000000ffff567224 */ /* 0x000fe400078e0a08 */
[C---:B------:R-:W-:Y:S01]  /*1fc10*/  IMAD R8, R7.reuse, R85, R9 ;  /* 0x0000005507087224 */ /* 0x040fe200078e0209 */
[----:B------:R-:W-:Y:S01]  /*1fc20*/  ISETP.GT.U32.AND P5, PT, R7, R11, PT ;  /* 0x0000000b0700720c */ /* 0x000fe20003fa4070 */
[----:B------:R-:W-:-:S03]  /*1fc30*/  @!P4 IMAD.IADD R10, R10, 0x1, -R7 ;  /* 0x000000010a0ac824 */ /* 0x000fc600078e0a07 */
[C---:B------:R-:W-:Y:S01]  /*1fc40*/  ISETP.GT.U32.AND P4, PT, R7.reuse, R8, PT ;  /* 0x000000080700720c */ /* 0x040fe20003f84070 */
[----:B------:R-:W-:Y:S02]  /*1fc50*/  IMAD R9, R7, R86, R12 ;  /* 0x0000005607097224 */ /* 0x000fe400078e020c */
[----:B------:R-:W-:-:S03]  /*1fc60*/  @!P0 IMAD.MOV R10, RZ, RZ, -R10 ;  /* 0x000000ffff0a8224 */ /* 0x000fc600078e0a0a */
[----:B------:R-:W-:-:S03]  /*1fc70*/  ISETP.GT.U32.AND P6, PT, R7, R9, PT ;  /* 0x000000090700720c */ /* 0x000fc60003fc4070 */
[----:B------:R-:W-:Y:S01]  /*1fc80*/  @!P5 IMAD.IADD R11, R11, 0x1, -R7 ;  /* 0x000000010b0bd824 */ /* 0x000fe200078e0a07 */
[----:B------:R-:W-:-:S03]  /*1fc90*/  SEL R10, R43, R10, !P3 ;  /* 0x0000000a2b0a7207 */ /* 0x000fc60005800000 */
[--C-:B------:R-:W-:Y:S01]  /*1fca0*/  @!P4 IMAD.IADD R8, R8, 0x1, -R7.reuse ;  /* 0x000000010808c824 */ /* 0x100fe200078e0a07 */
[----:B------:R-:W-:Y:S01]  /*1fcb0*/  ISETP.GT.U32.AND P4, PT, R7, R11, PT ;  /* 0x0000000b0700720c */ /* 0x000fe20003f84070 */
[----:B0-----:R-:W-:Y:S01]  /*1fcc0*/  IMAD R10, R10, UR4, RZ ;  /* 0x000000040a0a7c24 */ /* 0x001fe2000f8e02ff */
[----:B------:R-:W-:Y:S01]  /*1fcd0*/  ISETP.GE.AND P0, PT, R13, RZ, PT ;  /* 0x000000ff0d00720c */ /* 0x000fe20003f06270 */
[----:B------:R-:W0:Y:S02]  /*1fce0*/  LDCU UR4, c[0x0][0x3b0] ;  /* 0x00007600ff0477ac */ /* 0x000e240008000800 */
[----:B------:R-:W-:Y:S01]  /*1fcf0*/  @!P6 IMAD.IADD R9, R9, 0x1, -R7 ;  /* 0x000000010909e824 */ /* 0x000fe200078e0a07 */
[C---:B------:R-:W-:Y:S02]  /*1fd00*/  LEA R109, P5, R10.reuse, R6, 0x1 ;  /* 0x000000060a6d7211 */ /* 0x040fe400078a08ff */
[----:B------:R-:W-:Y:S02]  /*1fd10*/  ISETP.GT.U32.AND P6, PT, R7, R8, PT ;  /* 0x000000080700720c */ /* 0x000fe40003fc4070 */
[----:B------:R-:W-:-:S02]  /*1fd20*/  LEA.HI.X.SX32 R85, R10, R5, 0x1, P5 ;  /* 0x000000050a557211 */ /* 0x000fc400028f0eff */
[----:B------:R-:W-:Y:S01]  /*1fd30*/  ISETP.GT.U32.AND P5, PT, R7, R9, PT ;  /* 0x000000090700720c */ /* 0x000fe20003fa4070 */
[----:B------:R-:W-:Y:S01]  /*1fd40*/  @!P4 IMAD.IADD R11, R11, 0x1, -R7 ;  /* 0x000000010b0bc824 */ /* 0x000fe200078e0a07 */
[----:B------:R-:W-:-:S03]  /*1fd50*/  ISETP.GE.AND P4, PT, R14, RZ, PT ;  /* 0x000000ff0e00720c */ /* 0x000fc60003f86270 */
[----:B------:R-:W-:-:S04]  /*1fd60*/  @!P0 IMAD.MOV R11, RZ, RZ, -R11 ;  /* 0x000000ffff0b8224 */ /* 0x000fc800078e0a0b */
[--C-:B------:R-:W-:Y:S01]  /*1fd70*/  @!P6 IMAD.IADD R8, R8, 0x1, -R7.reuse ;  /* 0x000000010808e824 */ /* 0x100fe200078e0a07 */
[----:B------:R-:W-:Y:S02]  /*1fd80*/  SEL R11, R43, R11, !P3 ;  /* 0x0000000b2b0b7207 */ /* 0x000fe40005800000 */
[----:B------:R-:W-:Y:S01]  /*1fd90*/  ISETP.GE.AND P6, PT, R15, RZ, PT ;  /* 0x000000ff0f00720c */ /* 0x000fe20003fc6270 */
[----:B------:R-:W-:Y:S01]  /*1fda0*/  @!P5 IMAD.IADD R9, R9, 0x1, -R7 ;  /* 0x000000010909d824 */ /* 0x000fe200078e0a07 */
[----:B------:R-:W-:Y:S01]  /*1fdb0*/  PRMT R10, RZ, 0x7610, R10 ;  /* 0x00007610ff0a7816 */ /* 0x000fe2000000000a */
[----:B0-----:R-:W-:Y:S01]  /*1fdc0*/  IMAD R11, R11, UR4, RZ ;  /* 0x000000040b0b7c24 */ /* 0x001fe2000f8e02ff */
[----:B------:R-:W0:Y:S01]  /*1fdd0*/  LDCU UR4, c[0x0][0x3b0] ;  /* 0x00007600ff0477ac */ /* 0x000e220008000800 */
[----:B------:R-:W-:Y:S02]  /*1fde0*/  @P2 IMAD.MOV.U32 R12, RZ, RZ, R109 ;  /* 0x000000ffff0c2224 */ /* 0x000fe400078e006d */
[----:B------:R-:W-:-:S02]  /*1fdf0*/  @P2 IMAD.MOV.U32 R13, RZ, RZ, R85 ;  /* 0x000000ffff0d2224 */ /* 0x000fc400078e0055 */
[----:B------:R-:W-:-:S03]  /*1fe00*/  @!P4 IMAD.MOV R9, RZ, RZ, -R9 ;  /* 0x000000ffff09c224 */ /* 0x000fc600078e0a09 */
[----:B------:R1:W3:Y:S01]  /*1fe10*/  @P2 LDG.E.U16 R10, desc[UR26][R12.64] ;  /* 0x0000001a0c0a2981 */ /* 0x0002e2000c1e1500 */
[----:B------:R-:W-:Y:S01]  /*1fe20*/  @!P6 IMAD.MOV R8, RZ, RZ, -R8 ;  /* 0x000000ffff08e224 */ /* 0x000fe200078e0a08 */
[----:B------:R-:W-:Y:S02]  /*1fe30*/  SEL R9, R43, R9, !P3 ;  /* 0x000000092b097207 */ /* 0x000fe40005800000 */
[----:B------:R-:W-:Y:S04]  /*1fe40*/  STL [R1+0x214], R109 ;  /* 0x0002146d01007387 */ /* 0x000fe80000100800 */
[----:B------:R0:W-:Y:S01]  /*1fe50*/  STL [R1+0x210], R85 ;  /* 0x0002105501007387 */ /* 0x0001e20000100800 */
[----:B------:R-:W-:Y:S01]  /*1fe60*/  IMAD R9, R9, UR5, RZ ;  /* 0x0000000509097c24 */ /* 0x000fe2000f8e02ff */
[----:B------:R-:W-:-:S02]  /*1fe70*/  SEL R43, R43, R8, !P3 ;  /* 0x000000082b2b7207 */ /* 0x000fc40005800000 */
[----:B0-----:R-:W-:-:S03]  /*1fe80*/  LEA R85, P0, R11, R6, 0x1 ;  /* 0x000000060b557211 */ /* 0x001fc600078008ff */
[----:B------:R-:W-:Y:S01]  /*1fe90*/  IMAD R43, R43, UR4, RZ ;  /* 0x000000042b2b7c24 */ /* 0x000fe2000f8e02ff */
[-C--:B------:R-:W-:Y:S02]  /*1fea0*/  LEA.HI.X.SX32 R86, R11, R5.reuse, 0x1, P0 ;  /* 0x000000050b567211 */ /* 0x080fe400000f0eff */
[CC--:B------:R-:W-:Y:S01]  /*1feb0*/  LEA R11, P0, R9.reuse, R6.reuse, 0x1 ;  /* 0x00000006090b7211 */ /* 0x0c0fe200078008ff */
[----:B-1----:R-:W-:Y:S01]  /*1fec0*/  @P2 IMAD.MOV.U32 R12, RZ, RZ, R85 ;  /* 0x000000ffff0c2224 */ /* 0x002fe200078e0055 */
[----:B------:R-:W-:Y:S01]  /*1fed0*/  PRMT R8, RZ, 0x7610, R8 ;  /* 0x00007610ff087816 */ /* 0x000fe20000000008 */
[----:B------:R-:W-:Y:S01]  /*1fee0*/  @P2 IMAD.MOV.U32 R13, RZ, RZ, R86 ;  /* 0x000000ffff0d2224 */ /* 0x000fe200078e0056 */
[----:B------:R-:W-:Y:S02]  /*1fef0*/  LEA.HI.X.SX32 R14, R9, R5, 0x1, P0 ;  /* 0x00000005090e7211 */ /* 0x000fe400000f0eff */
[----:B------:R-:W-:Y:S02]  /*1ff00*/  LEA R6, P0, R43, R6, 0x1 ;  /* 0x000000062b067211 */ /* 0x000fe400078008ff */
[----:B------:R0:W3:Y:S01]  /*1ff10*/  @P2 LDG.E.U16 R8, desc[UR26][R12.64] ;  /* 0x0000001a0c082981 */ /* 0x0000e2000c1e1500 */
[----:B------:R-:W-:-:S02]  /*1ff20*/  PRMT R7, RZ, 0x7610, R7 ;  /* 0x00007610ff077816 */ /* 0x000fc40000000007 */
[----:B------:R-:W-:Y:S02]  /*1ff30*/  LEA.HI.X.SX32 R9, R43, R5, 0x1, P0 ;  /* 0x000000052b097211 */ /* 0x000fe400000f0eff */
[----:B------:R-:W-:Y:S01]  /*1ff40*/  PRMT R5, RZ, 0x7610, R5 ;  /* 0x00007610ff057816 */ /* 0x000fe20000000005 */
[----:B0-----:R-:W-:Y:S02]  /*1ff50*/  @P2 IMAD.MOV.U32 R12, RZ, RZ, R11 ;  /* 0x000000ffff0c2224 */ /* 0x001fe400078e000b */
[----:B------:R-:W-:-:S05]  /*1ff60*/  @P2 IMAD.MOV.U32 R13, RZ, RZ, R14 ;  /* 0x000000ffff0d2224 */ /* 0x000fca00078e000e */
[----:B------:R0:W3:Y:S02]  /*1ff70*/  @P2 LDG.E.U16 R7, desc[UR26][R12.64] ;  /* 0x0000001a0c072981 */ /* 0x0000e4000c1e1500 */
[----:B0-----:R-:W-:Y:S02]  /*1ff80*/  @P2 IMAD.MOV.U32 R12, RZ, RZ, R6 ;  /* 0x000000ffff0c2224 */ /* 0x001fe400078e0006 */
[----:B------:R-:W-:-:S05]  /*1ff90*/  @P2 IMAD.MOV.U32 R13, RZ, RZ, R9 ;  /* 0x000000ffff0d2224 */ /* 0x000fca00078e0009 */
[----:B------:R-:W3:Y:S01]  /*1ffa0*/  @P2 LDG.E.U16 R5, desc[UR26][R12.64] ;  /* 0x0000001a0c052981 */ /* 0x000ee2000c1e1500 */
[----:B------:R-:W0:Y:S03]  /*1ffb0*/  S2R R109, SR_TID.X ;  /* 0x00000000006d7919 */ /* 0x000e260000002100 */
[----:B------:R0:W-:Y:S04]  /*1ffc0*/  STL [R1+0x1fc], R85 ;  /* 0x0001fc5501007387 */ /* 0x0001e80000100800 */
[----:B------:R-:W-:Y:S01]  /*1ffd0*/  STL [R1+0x1f8], R86 ;  /* 0x0001f85601007387 */ /* 0x000fe20000100800 */
[----:B0-----:R-:W-:Y:S02]  /*1ffe0*/  SHF.R.U32.HI R85, RZ, 0x5, R109 ;  /* 0x00000005ff557819 */ /* 0x001fe4000001166d */
[----:B------:R-:W-:-:S05]  /*1fff0*/  LOP3.LUT R109, R4, 0x40, RZ, 0x3c, !PT ;  /* 0x00000040046d7812 */ /* 0x000fca00078e3cff */
        /* <DEDUP_REMOVED lines=16> */
[----:B------:R-:W-:Y:S04]  /*20100*/  STL [R1+0x20c], R11 ;  /* 0x00020c0b01007387 */ /* 0x000fe80000100800 */
[----:B------:R-:W-:Y:S04]  /*20110*/  STS.U16 [R109+UR11+0x5e00], R38 ;  /* 0x005e00266d007988 */ /* 0x000fe8000800040b */
[----:B------:R-:W-:Y:S04]  /*20120*/  STL [R1+0x200], R14 ;  /* 0x0002000e01007387 */ /* 0x000fe80000100800 */
[----:B------:R-:W-:Y:S04]  /*20130*/  STS.U16 [R109+UR11+0x6200], R37 ;  /* 0x006200256d007988 */ /* 0x000fe8000800040b */
[----:B------:R-:W-:Y:S04]  /*20140*/  STL [R1+0x208], R6 ;  /* 0x0002080601007387 */ /* 0x000fe80000100800 */
[----:B------:R-:W-:Y:S04]  /*20150*/  STS.U16 [R109+UR11+0x6600], R36 ;  /* 0x006600246d007988 */ /* 0x000fe8000800040b */
[----:B------:R0:W-:Y:S04]  /*20160*/  STL [R1+0x204], R9 ;  /* 0x0002040901007387 */ /* 0x0001e80000100800 */
[----:B--2---:R-:W-:Y:S04]  /*20170*/  STS.U16 [R109+UR11+0x6a00], R35 ;  /* 0x006a00236d007988 */ /* 0x004fe8000800040b */
[----:B------:R-:W-:Y:S01]  /*20180*/  STS.U16 [R109+UR11+0x6e00], R31 ;  /* 0x006e001f6d007988 */ /* 0x000fe2000800040b */
[----:B0-----:R-:W-:-:S03]  /*20190*/  LOP3.LUT R9, R4, 0x50, RZ, 0x3c, !PT ;  /* 0x0000005004097812 */ /* 0x001fc600078e3cff */
[----:B------:R-:W-:Y:S04]  /*201a0*/  STS.U16 [R109+UR11+0x7200], R27 ;  /* 0x0072001b6d007988 */ /* 0x000fe8000800040b */
[----:B------:R-:W-:Y:S04]  /*201b0*/  STS.U16 [R109+UR11+0x7600], R23 ;  /* 0x007600176d007988 */ /* 0x000fe8000800040b */
[----:B------:R-:W-:Y:S04]  /*201c0*/  STS.U16 [R109+UR11+0x7a00], R20 ;  /* 0x007a00146d007988 */ /* 0x000fe8000800040b */
[----:B----4-:R0:W-:Y:S04]  /*201d0*/  STS.U16 [R109+UR11+0x7e00], R17 ;  /* 0x007e00116d007988 */ /* 0x0101e8000800040b */
[----:B------:R-:W-:Y:S04]  /*201e0*/  STS.U16 [R9+UR11+0x280], R136 ;  /* 0x0002808809007988 */ /* 0x000fe8000800040b */
[----:B------:R-:W-:Y:S01]  /*201f0*/  STS.U16 [R9+UR11+0x680], R134 ;  /* 0x0006808609007988 */ /* 0x000fe2000800040b */
[C---:B------:R-:W-:Y:S01]  /*20200*/  LOP3.LUT R6, R4.reuse, 0x60, RZ, 0x3c, !PT ;  /* 0x0000006004067812 */ /* 0x040fe200078e3cff */
[----:B0-----:R-:W0:Y:S02]  /*20210*/  LDC R109, c[0x0][0x3a0] ;  /* 0x0000e800ff6d7b82 */ /* 0x001e240000000800 */
        /* <DEDUP_REMOVED lines=54> */
[----:B-1----:R-:W-:-:S03]  /*20580*/  LOP3.LUT R9, R4, 0x70, RZ, 0x3c, !PT ;  /* 0x0000007004097812 */ /* 0x002fc600078e3cff */
        /* <DEDUP_REMOVED lines=20> */
[----:B0-----:R-:W-:-:S03]  /*206d0*/  VIADD R109, R109, 0x7f ;  /* 0x0000007f6d6d7836 */ /* 0x001fc60000000000 */
[----:B------:R-:W-:Y:S04]  /*206e0*/  STS.U16 [R9+UR11+0x3380], R91 ;  /* 0x0033805b09007988 */ /* 0x000fe8000800040b */
[----:B------:R-:W-:Y:S04]  /*206f0*/  STS.U16 [R9+UR11+0x3780], R87 ;  /* 0x0037805709007988 */ /* 0x000fe8000800040b */
[----:B------:R-:W-:Y:S04]  /*20700*/  STS.U16 [R9+UR11+0x3b80], R84 ;  /* 0x003b805409007988 */ /* 0x000fe8000800040b */
[----:B------:R-:W-:Y:S04]  /*20710*/  STS.U16 [R9+UR11+0x3f80], R83 ;  /* 0x003f805309007988 */ /* 0x000fe8000800040b */
[----:B------:R-:W-:Y:S01]  /*20720*/  STS.U16 [R9+UR11+0x4380], R79 ;  /* 0x0043804f09007988 */ /* 0x000fe2000800040b */
[----:B-1----:R-:W-:-:S03]  /*20730*/  SHF.R.S32.HI R6, RZ, 0x1f, R109 ;  /* 0x0000001fff067819 */ /* 0x002fc6000001146d */
[----:B------:R-:W-:Y:S04]  /*20740*/  STS.U16 [R9+UR11+0x4780], R78 ;  /* 0x0047804e09007988 */ /* 0x000fe8000800040b */
[----:B------:R-:W-:Y:S04]  /*20750*/  STS.U16 [R9+UR11+0x4b80], R77 ;  /* 0x004b804d09007988 */ /* 0x000fe8000800040b */
[----:B------:R-:W-:Y:S04]  /*20760*/  STS.U16 [R9+UR11+0x4f80], R76 ;  /* 0x004f804c09007988 */ /* 0x000fe8000800040b */
[----:B------:R-:W-:Y:S01]  /*20770*/  STS.U16 [R9+UR11+0x5380], R75 ;  /* 0x0053804b09007988 */ /* 0x000fe2000800040b */
[----:B------:R-:W-:-:S03]  /*20780*/  LEA.HI R6, R6, R109, RZ, 0x7 ;  /* 0x0000006d06067211 */ /* 0x000fc600078f38ff */
[----:B------:R-:W-:Y:S04]  /*20790*/  STS.U16 [R9+UR11+0x5780], R74 ;  /* 0x0057804a09007988 */ /* 0x000fe8000800040b */
[----:B------:R-:W-:Y:S04]  /*207a0*/  STS.U16 [R9+UR11+0x5b80], R73 ;  /* 0x005b804909007988 */ /* 0x000fe8000800040b */
[----:B------:R-:W-:Y:S04]  /*207b0*/  STS.U16 [R9+UR11+0x5f80], R72 ;  /* 0x005f804809007988 */ /* 0x000fe8000800040b */
[----:B------:R-:W-:Y:S01]  /*207c0*/  STS.U16 [R9+UR11+0x6380], R71 ;  /* 0x0063804709007988 */ /* 0x000fe2000800040b */
[----:B------:R-:W-:-:S03]  /*207d0*/  SHF.R.S32.HI R6, RZ, 0x7, R6 ;  /* 0x00000007ff067819 */ /* 0x000fc60000011406 */
[----:B------:R-:W-:Y:S04]  /*207e0*/  STS.U16 [R9+UR11+0x6780], R58 ;  /* 0x0067803a09007988 */ /* 0x000fe8000800040b */
[----:B------:R-:W-:Y:S04]  /*207f0*/  STS.U16 [R9+UR11+0x6b80], R32 ;  /* 0x006b802009007988 */ /* 0x000fe8000800040b */
[----:B------:R-:W-:Y:S04]  /*20800*/  STS.U16 [R9+UR11+0x6f80], R28 ;  /* 0x006f801c09007988 */ /* 0x000fe8000800040b */
[----:B------:R-:W-:Y:S04]  /*20810*/  STS.U16 [R9+UR11+0x7380], R24 ;  /* 0x0073801809007988 */ /* 0x000fe8000800040b */
[----:B------:R-:W-:Y:S01]  /*20820*/  STS.U16 [R9+UR11+0x7780], R8 ;  /* 0x0077800809007988 */ /* 0x000fe2000800040b */
[----:B------:R-:W0:Y:S03]  /*20830*/  S2R R2, SR_TID.X ;  /* 0x0000000000027919 */ /* 0x000e260000002100 */
[----:B------:R-:W-:Y:S04]  /*20840*/  STS.U16 [R9+UR11+0x7b80], R7 ;  /* 0x007b800709007988 */ /* 0x000fe8000800040b */
[----:B------:R1:W-:Y:S01]  /*20850*/  STS.U16 [R9+UR11+0x7f80], R5 ;  /* 0x007f800509007988 */ /* 0x0003e2000800040b */
[----:B------:R2:W-:Y:S06]  /*20860*/  MEMBAR.ALL.CTA ;  /* 0x0000000000007992 */ /* 0x0005ec0000008000 */
[----:B--2---:R-:W2:Y:S01]  /*20870*/  FENCE.VIEW.ASYNC.S ;  /* 0x00000000000073c6 */ /* 0x004ea20000000000 */
[----:B------:R-:W-:Y:S01]  /*20880*/  USHF.L.U32 UR8, UR6, 0x7, URZ ;  /* 0x0000000706087899 */ /* 0x000fe200080006ff */
[----:B------:R-:W-:-:S02]  /*20890*/  ISETP.NE.U32.AND P0, PT, R85, RZ, PT ;  /* 0x000000ff5500720c */ /* 0x000fc40003f05070 */
[----:B------:R3:W5:Y:S01]  /*208a0*/  LDL.LU R136, [R1+0xaf4] ;  /* 0x000af40001887983 */ /* 0x0007620000300800 */
[----:B-1----:R-:W-:-:S05]  /*208b0*/  VIMNMX R5, PT, PT, R6, 0x1, !PT ;  /* 0x0000000106057848 */ /* 0x002fca0007fe0100 */
[----:B------:R-:W-:Y:S01]  /*208c0*/  VIADD R5, R5, 0xffffffff ;  /* 0xffffffff05057836 */ /* 0x000fe20000000000 */
[----:B------:R-:W-:Y:S02]  /*208d0*/  UIADD3 UR6, UPT, UPT, UR11, 0x24000, URZ ;  /* 0x000240000b067890 */ /* 0x000fe4000fffe0ff */
[----:B------:R-:W-:Y:S02]  /*208e0*/  UIADD3 UR12, UPT, UPT, UR11, 0x10000, URZ ;  /* 0x000100000b0c7890 */ /* 0x000fe4000fffe0ff */
[----:B------:R3:W-:Y:S01]  /*208f0*/  STL [R1+0x9a8], R5 ;  /* 0x0009a80501007387 */ /* 0x0007e20000100800 */
[----:B------:R-:W-:Y:S01]  /*20900*/  USHF.R.U32.HI UR6, URZ, 0x4, UR6 ;  /* 0x00000004ff067899 */ /* 0x000fe20008011606 */
[----:B------:R-:W-:Y:S01]  /*20910*/  ISETP.LT.OR P2, PT, R109, 0x80, P0 ;  /* 0x000000806d00780c */ /* 0x000fe20000741670 */
[----:B------:R-:W-:Y:S02]  /*20920*/  USHF.R.U32.HI UR12, URZ, 0x4, UR12 ;  /* 0x00000004ff0c7899 */ /* 0x000fe4000801160c */
[----:B------:R-:W-:-:S02]  /*20930*/  USGXT.U32 UR18, UR6, 0xe ;  /* 0x0000000e0612789a */ /* 0x000fc40008000000 */
[----:B------:R-:W-:Y:S02]  /*20940*/  USGXT.U32 UR20, UR12, 0xe ;  /* 0x0000000e0c14789a */ /* 0x000fe40008000000 */
[----:B------:R-:W-:Y:S02]  /*20950*/  UIADD3 UR19, UP1, UPT, UR18, 0x80, URZ ;  /* 0x0000008012137890 */ /* 0x000fe4000ff3e0ff */
[----:B------:R-:W-:Y:S01]  /*20960*/  UIADD3 UR15, UP2, UPT, UR20, 0x2, URZ ;  /* 0x00000002140f7890 */ /* 0x000fe2000ff5e0ff */
[----:B------:R-:W-:Y:S01]  /*20970*/  UMOV UR4, URZ ;  /* 0x000000ff00047c82 */ /* 0x000fe20008000000 */
[----:B------:R-:W-:Y:S01]  /*20980*/  UMOV UR5, URZ ;  /* 0x000000ff00057c82 */ /* 0x000fe20008000000 */
[----:B------:R-:W-:Y:S02]  /*20990*/  USHF.L.U32 UR7, UR7, 0x7, URZ ;  /* 0x0000000707077899 */ /* 0x000fe400080006ff */
[----:B------:R-:W-:Y:S02]  /*209a0*/  UIADD3.X UR68, UPT, UPT, UR4, 0x40004040, URZ, UP1, !UPT ;  /* 0x4000404004447890 */ /* 0x000fe40008ffe4ff */
[----:B------:R-:W-:Y:S01]  /*209b0*/  UIADD3.X UR21, UPT, UPT, UR5, 0x40004040, URZ, UP2, !UPT ;  /* 0x4000404005157890 */ /* 0x000fe200097fe4ff */
[----:B0-----:R-:W-:Y:S01]  /*209c0*/  LOP3.LUT R2, R2, 0x7f, RZ, 0xc0, !PT ;  /* 0x0000007f02027812 */ /* 0x001fe200078ec0ff */
[----:B--2---:R-:W-:Y:S01]  /*209d0*/  BAR.SYNC.DEFER_BLOCKING 0x0 ;  /* 0x0000000000007b1d */ /* 0x004fe20000010000 */
[----:B------:R-:W-:-:S05]  /*209e0*/  ISETP.NE.U32.AND P3, PT, R5, RZ, PT ;  /* 0x000000ff0500720c */ /* 0x000fca0003f65070 */
[----:B---3--:R-:W-:Y:S08]  /*209f0*/  @P2 BRA `(.L_x_6) ;  /* 0x0000000000d82947 */ /* 0x008ff00003800000 */
[----:B------:R-:W-:Y:S02]  /*20a00*/  USHF.R.U32.HI UR12, URZ, 0x4, UR11 ;  /* 0x00000004ff0c7899 */ /* 0x000fe4000801160b */
[----:B------:R-:W-:Y:S02]  /*20a10*/  UIADD3 UR5, UPT, UPT, UR11, 0x20000, URZ ;  /* 0x000200000b057890 */ /* 0x000fe4000fffe0ff */
[----:B------:R-:W-:Y:S02]  /*20a20*/  USGXT.U32 UR12, UR12, 0xe ;  /* 0x0000000e0c0c789a */ /* 0x000fe40008000000 */
[----:B------:R-:W-:Y:S02]  /*20a30*/  USHF.R.U32.HI UR5, URZ, 0x4, UR5 ;  /* 0x00000004ff057899 */ /* 0x000fe40008011605 */
[----:B------:R-:W-:Y:S02]  /*20a40*/  UIADD3 UR38, UP1, UPT, UR12, 0x2, URZ ;  /* 0x000000020c267890 */ /* 0x000fe4000ff3e0ff */
[----:B------:R-:W-:Y:S01]  /*20a50*/  USGXT.U32 UR16, UR5, 0xe ;  /* 0x0000000e0510789a */ /* 0x000fe20008000000 */
[----:B------:R-:W-:Y:S01]  /*20a60*/  UMOV UR4, URZ ;  /* 0x000000ff00047c82 */ /* 0x000fe20008000000 */
[----:B------:R-:W-:Y:S01]  /*20a70*/  UMOV UR6, URZ ;  /* 0x000000ff00067c82 */ /* 0x000fe20008000000 */
[----:B------:R-:W-:-:S02]  /*20a80*/  UIADD3.X UR39, UPT, UPT, UR4, 0x40004040, URZ, UP1, !UPT ;  /* 0x4000404004277890 */ /* 0x000fc40008ffe4ff */
[----:B------:R-:W-:Y:S02]  /*20a90*/  UIADD3 UR42, UP1, UPT, UR16, 0x80, URZ ;  /* 0x00000080102a7890 */ /* 0x000fe4000ff3e0ff */
[----:B------:R-:W-:Y:S02]  /*20aa0*/  UIADD3.64 UR44, UPT, UPT, UR38, 0x2, URZ ;  /* 0x00000002262c7897 */ /* 0x000fe4000fffe0ff */
[----:B------:R-:W-:Y:S02]  /*20ab0*/  UIADD3.X UR43, UPT, UPT, UR6, 0x40004040, URZ, UP1, !UPT ;  /* 0x40004040062b7890 */ /* 0x000fe40008ffe4ff */
[----:B------:R-:W-:Y:S02]  /*20ac0*/  UIADD3.64 UR46, UPT, UPT, UR38, 0x4, URZ ;  /* 0x00000004262e7897 */ /* 0x000fe4000fffe0ff */
[----:B------:R-:W-:Y:S02]  /*20ad0*/  UIADD3.64 UR56, UPT, UPT, UR42, 0x80, URZ ;  /* 0x000000802a387897 */ /* 0x000fe4000fffe0ff */
[----:B------:R-:W-:-:S02]  /*20ae0*/  UIADD3.64 UR58, UPT, UPT, UR42, 0x100, URZ ;  /* 0x000001002a3a7897 */ /* 0x000fc4000fffe0ff */
[----:B------:R-:W-:Y:S02]  /*20af0*/  UIADD3.64 UR48, UPT, UPT, UR38, 0x7fe, URZ ;  /* 0x000007fe26307897 */ /* 0x000fe4000fffe0ff */
[----:B------:R-:W-:Y:S02]  /*20b00*/  UIADD3.64 UR60, UPT, UPT, UR42, 0x180, URZ ;  /* 0x000001802a3c7897 */ /* 0x000fe4000fffe0ff */
[----:B------:R-:W-:Y:S02]  /*20b10*/  UIADD3.64 UR50, UPT, UPT, UR38, 0x800, URZ ;  /* 0x0000080026327897 */ /* 0x000fe4000fffe0ff */
[----:B------:R-:W-:Y:S02]  /*20b20*/  UIADD3.64 UR62, UPT, UPT, UR42, 0x200, URZ ;  /* 0x000002002a3e7897 */ /* 0x000fe4000fffe0ff */
[----:B------:R-:W-:Y:S02]  /*20b30*/  UIADD3.64 UR52, UPT, UPT, UR38, 0x802, URZ ;  /* 0x0000080226347897 */ /* 0x000fe4000fffe0ff */
[----:B------:R-:W-:Y:S01]  /*20b40*/  UIADD3.64 UR64, UPT, UPT, UR42, 0x280, URZ ;  /* 0x000002802a407897 */ /* 0x000fe2000fffe0ff */
[----:B------:R-:W-:Y:S01]  /*20b50*/  UMOV UR22, 0x0 ;  /* 0x0000000000167882 */ /* 0x000fe20000000000 */
[----:B------:R-:W-:Y:S01]  /*20b60*/  UMOV UR23, 0x4408010 ;  /* 0x0440801000177882 */ /* 0x000fe20000000000 */
[----:B------:R-:W-:Y:S01]  /*20b70*/  UIADD3.64 UR54, UPT, UPT, UR38, 0x804, URZ ;  /* 0x0000080426367897 */ /* 0x000fe2000fffe0ff */
[----:B------:R-:W-:Y:S01]  /*20b80*/  UMOV UR13, 0x40004040 ;  /* 0x40004040000d7882 */ /* 0x000fe20000000000 */
[----:B------:R-:W-:Y:S01]  /*20b90*/  UIADD3.64 UR66, UPT, UPT, UR42, 0x300, URZ ;  /* 0x000003002a427897 */ /* 0x000fe2000fffe0ff */
[----:B------:R-:W-:Y:S01]  /*20ba0*/  UMOV UR17, 0x40004040 ;  /* 0x4000404000117882 */ /* 0x000fe20000000000 */
[----:B------:R-:W-:Y:S01]  /*20bb0*/  UMOV UR24, 0x0 ;  /* 0x0000000000187882 */ /* 0x000fe20000000000 */
[----:B------:R-:W-:Y:S01]  /*20bc0*/  UMOV UR25, 0x4408010 ;  /* 0x0440801000197882 */ /* 0x000fe20000000000 */
[----:B------:R-:W-:Y:S01]  /*20bd0*/  UMOV UR28, 0x0 ;  /* 0x00000000001c7882 */ /* 0x000fe20000000000 */
[----:B------:R-:W-:Y:S01]  /*20be0*/  UMOV UR29, 0x4408010 ;  /* 0x04408010001d7882 */ /* 0x000fe20000000000 */
[----:B------:R0:W-:Y:S01]  /*20bf0*/  UTCHMMA gdesc[UR16], gdesc[UR12], tmem[UR10], tmem[UR22], idesc[UR23], !UPT ;  /* 0x00ff160c100075ea */ /* 0x0001e2000f80000a */
[----:B------:R-:W-:Y:S01]  /*20c00*/  UMOV UR36, 0x0 ;  /* 0x0000000000247882 */ /* 0x000fe20000000000 */
[----:B------:R-:W-:Y:S01]  /*20c10*/  UMOV UR37, 0x4408010 ;  /* 0x0440801000257882 */ /* 0x000fe20000000000 */
[----:B------:R0:W-:Y:S01]  /*20c20*/  UTCHMMA gdesc[UR42], gdesc[UR38], tmem[UR10], tmem[UR24], idesc[UR25], UPT ;  /* 0x00ff18262a0075ea */ /* 0x0001e2000b80000a */
        /* <DEDUP_REMOVED lines=8> */
[----:B------:R-:W-:Y:S01]  /*20cb0*/  UMOV UR4, UR14 ;  /* 0x0000000e00047c82 */ /* 0x000fe20008000000 */
[----:B------:R-:W-:Y:S01]  /*20cc0*/  UMOV UR5, URZ ;  /* 0x000000ff00057c82 */ /* 0x000fe20008000000 */
[----:B------:R0:W-:Y:S01]  /*20cd0*/  UTCHMMA gdesc[UR60], gdesc[UR48], tmem[UR10], tmem[UR34], idesc[UR35], UPT ;  /* 0x00ff22303c0075ea */ /* 0x0001e2000b80000a */
[----:B------:R-:W-:Y:S01]  /*20ce0*/  UMOV UR40, 0x0 ;  /* 0x0000000000287882 */ /* 0x000fe20000000000 */
[----:B------:R-:W-:Y:S01]  /*20cf0*/  UMOV UR41, 0x4408010 ;  /* 0x0440801000297882 */ /* 0x000fe20000000000 */
[----:B------:R0:W-:Y:S01]  /*20d00*/  UTCHMMA gdesc[UR62], gdesc[UR50], tmem[UR10], tmem[UR32], idesc[UR33], UPT ;  /* 0x00ff20323e0075ea */ /* 0x0001e2000b80000a */
[----:B------:R-:W-:Y:S01]  /*20d10*/  UMOV UR4, UR4 ;  /* 0x0000000400047c82 */ /* 0x000fe20008000000 */
[----:B------:R0:W-:Y:S01]  /*20d20*/  UTCHMMA gdesc[UR64], gdesc[UR52], tmem[UR10], tmem[UR30], idesc[UR31], UPT ;  /* 0x00ff1e34400075ea */ /* 0x0001e2000b80000a */
[----:B------:R0:W-:Y:S01]  /*20d30*/  UTCHMMA gdesc[UR66], gdesc[UR54], tmem[UR10], tmem[UR40], idesc[UR41], UPT ;  /* 0x00ff2836420075ea */ /* 0x0001e2000b80000a */
[----:B------:R0:W-:Y:S01]  /*20d40*/  UTCBAR [UR4], URZ ;  /* 0x000000ff040073e9 */ /* 0x0001e200080000ff */
[----:B------:R-:W-:Y:S01]  /*20d50*/  NOP ;  /* 0x0000000000007918 */ /* 0x000fe20000000000 */
.L_x_6:
[----:B0-----:R-:W-:Y:S01]  /*20d60*/  UMOV UR4, URZ ;  /* 0x000000ff00047c82 */ /* 0x001fe20008000000 */
[----:B------:R-:W-:Y:S01]  /*20d70*/  UMOV UR5, URZ ;  /* 0x000000ff00057c82 */ /* 0x000fe20008000000 */
[----:B------:R-:W-:Y:S01]  /*20d80*/  UMOV UR12, UR19 ;  /* 0x00000013000c7c82 */ /* 0x000fe20008000000 */
[----:B------:R-:W-:Y:S01]  /*20d90*/  UMOV UR13, UR68 ;  /* 0x00000044000d7c82 */ /* 0x000fe20008000000 */
[----:B------:R-:W-:Y:S01]  /*20da0*/  UMOV UR16, UR15 ;  /* 0x0000000f00107c82 */ /* 0x000fe20008000000 */
[----:B------:R-:W-:Y:S01]  /*20db0*/  UMOV UR17, UR21 ;  /* 0x0000001500117c82 */ /* 0x000fe20008000000 */
[----:B------:R-:W-:Y:S05]  /*20dc0*/  @!P3 BRA `(.L_x_7) ;  /* 0x00000114007cb947 */ /* 0x000fea0003800000 */
[----:B------:R-:W-:Y:S02]  /*20dd0*/  USHF.R.S32.HI UR6, URZ, 0x1f, UR8 ;  /* 0x0000001fff067899 */ /* 0x000fe40008011408 */
[----:B------:R-:W-:Y:S02]  /*20de0*/  USHF.R.S32.HI UR15, URZ, 0x1f, UR7 ;  /* 0x0000001fff0f7899 */ /* 0x000fe40008011407 */
[----:B------:R-:W-:Y:S02]  /*20df0*/  USHF.L.U32 UR25, UR8, 0x1, URZ ;  /* 0x0000000108197899 */ /* 0x000fe400080006ff */
[----:B------:R-:W-:Y:S02]  /*20e00*/  USHF.L.U64.HI UR68, UR8, 0x1, UR6 ;  /* 0x0000000108447899 */ /* 0x000fe40008010206 */
[----:B------:R-:W-:Y:S02]  /*20e10*/  UIADD3.64 UR50, UPT, UPT, UR12, 0x80, URZ ;  /* 0x000000800c327897 */ /* 0x000fe4000fffe0ff */
[----:B------:R-:W-:-:S02]  /*20e20*/  UIADD3.64 UR48, UPT, UPT, UR16, 0x2, URZ ;  /* 0x0000000210307897 */ /* 0x000fc4000fffe0ff */
[----:B------:R-:W-:Y:S02]  /*20e30*/  UIADD3.64 UR46, UPT, UPT, UR12, 0x100, URZ ;  /* 0x000001000c2e7897 */ /* 0x000fe4000fffe0ff */
[----:B------:R-:W-:Y:S02]  /*20e40*/  UIADD3.64 UR44, UPT, UPT, UR16, 0x4, URZ ;  /* 0x00000004102c7897 */ /* 0x000fe4000fffe0ff */
[----:B------:R-:W-:Y:S02]  /*20e50*/  UIADD3.64 UR42, UPT, UPT, UR12, 0x180, URZ ;  /* 0x000001800c2a7897 */ /* 0x000fe4000fffe0ff */
[----:B------:R-:W-:Y:S02]  /*20e60*/  UIADD3.64 UR40, UPT, UPT, UR16, 0x7fe, URZ ;  /* 0x000007fe10287897 */ /* 0x000fe4000fffe0ff */
[----:B------:R-:W-:Y:S02]  /*20e70*/  UIADD3.64 UR38, UPT, UPT, UR12, 0x200, URZ ;  /* 0x000002000c267897 */ /* 0x000fe4000fffe0ff */
[----:B------:R-:W-:-:S02]  /*20e80*/  UIADD3.64 UR36, UPT, UPT, UR16, 0x800, URZ ;  /* 0x0000080010247897 */ /* 0x000fc4000fffe0ff */
[----:B------:R-:W-:Y:S02]  /*20e90*/  UIADD3.64 UR34, UPT, UPT, UR12, 0x280, URZ ;  /* 0x000002800c227897 */ /* 0x000fe4000fffe0ff */
[----:B------:R-:W-:Y:S02]  /*20ea0*/  UIADD3.64 UR32, UPT, UPT, UR16, 0x802, URZ ;  /* 0x0000080210207897 */ /* 0x000fe4000fffe0ff */
[----:B------:R-:W-:Y:S01]  /*20eb0*/  UIADD3.64 UR30, UPT, UPT, UR12, 0x300, URZ ;  /* 0x000003000c1e7897 */ /* 0x000fe2000fffe0ff */
[----:B------:R-:W0:Y:S01]  /*20ec0*/  LDCU UR67, c[0x0][0x3a0] ;  /* 0x00007400ff4377ac */ /* 0x000e220008000800 */
[----:B------:R-:W-:Y:S02]  /*20ed0*/  UIADD3.64 UR28, UPT, UPT, UR16, 0x804, URZ ;  /* 0x00000804101c7897 */ /* 0x000fe4000fffe0ff */
[----:B------:R-:W-:Y:S02]  /*20ee0*/  USHF.L.U32 UR66, UR7, 0x1, URZ ;  /* 0x0000000107427899 */ /* 0x000fe400080006ff */
[----:B------:R-:W-:Y:S01]  /*20ef0*/  USHF.L.U64.HI UR15, UR7, 0x1, UR15 ;  /* 0x00000001070f7899 */ /* 0x000fe2000801020f */
[----:B------:R-:W-:Y:S01]  /*20f00*/  UMOV UR24, 0x1 ;  /* 0x0000000100187882 */ /* 0x000fe20000000000 */
[----:B------:R-:W-:-:S10]  /*20f10*/  UMOV UR8, URZ ;  /* 0x000000ff00087c82 */ /* 0x000fd40008000000 */
.L_x_10:
[----:B------:R-:W2:Y:S04]  /*20f20*/  LDL.LU R27, [R1+0x208] ;  /* 0x00020800011b7983 */ /* 0x000ea80000300800 */
[----:B------:R-:W3:Y:S04]  /*20f30*/  LDL.LU R26, [R1+0x214] ;  /* 0x00021400011a7983 */ /* 0x000ee80000300800 */
        /* <DEDUP_REMOVED lines=19> */
[----:B------:R-:W-:-:S02]  /*21070*/  UIADD3 UR4, UPT, UPT, UR4, 0x1, URZ ;  /* 0x0000000104047890 */ /* 0x000fc4000fffe0ff */
[----:B------:R-:W-:Y:S01]  /*21080*/  USHF.L.U32 UR5, UR5, 0x1f, URZ ;  /* 0x0000001f05057899 */ /* 0x000fe200080006ff */
[----:B------:R-:W1:Y:S01]  /*21090*/  S2R R7, SR_TID.X ;  /* 0x0000000000077919 */ /* 0x000e620000002100 */
[----:B0-----:R-:W-:Y:S01]  /*210a0*/  UIMAD UR6, UR4, -0x80, UR67 ;  /* 0xffffff80040678a4 */ /* 0x001fe2000f8e0243 */
[----:B-1----:R-:W-:-:S04]  /*210b0*/  SHF.R.U32.HI R5, RZ, 0x6, R7 ;  /* 0x00000006ff057819 */ /* 0x002fc80000011607 */
[----:B------:R-:W-:-:S04]  /*210c0*/  SGXT.U32 R5, R5, 0x1 ;  /* 0x000000010505781a */ /* 0x000fc80000000000 */
[----:B------:R-:W-:Y:S02]  /*210d0*/  ISETP.GE.AND P2, PT, R5, UR6, PT ;  /* 0x0000000605007c0c */ /* 0x000fe4000bf46270 */
[----:B--2---:R-:W-:Y:S02]  /*210e0*/  IADD3 R27, P4, PT, R27, UR66, RZ ;  /* 0x000000421b1b7c10 */ /* 0x004fe4000ff9e0ff */
[----:B---3--:R-:W-:-:S03]  /*210f0*/  IADD3 R26, P3, PT, R26, UR66, RZ ;  /* 0x000000421a1a7c10 */ /* 0x008fc6000ff7e0ff */
[----:B------:R-:W-:Y:S01]  /*21100*/  STL [R1+0x208], R27 ;  /* 0x0002081b01007387 */ /* 0x000fe20000100800 */
[----:B----4-:R-:W-:-:S03]  /*21110*/  IADD3 R25, P6, PT, R25, UR66, RZ ;  /* 0x0000004219197c10 */ /* 0x010fc6000ffde0ff */
[----:B------:R-:W-:Y:S01]  /*21120*/  STL [R1+0x214], R26 ;  /* 0x0002141a01007387 */ /* 0x000fe20000100800 */
[----:B------:R-:W-:-:S03]  /*21130*/  IADD3 R24, P5, PT, R24, UR66, RZ ;  /* 0x0000004218187c10 */ /* 0x000fc6000ffbe0ff */
[----:B------:R-:W-:Y:S01]  /*21140*/  STL [R1+0x5c0], R25 ;  /* 0x0005c01901007387 */ /* 0x000fe20000100800 */
[----:B------:R-:W-:-:S03]  /*21150*/  IADD3.X R23, PT, PT, R23, UR15, RZ, P4, !PT ;  /* 0x0000000f17177c10 */ /* 0x000fc6000a7fe4ff */
        /* <DEDUP_REMOVED lines=24> */
[----:B------:R-:W2:Y:S01]  /*212e0*/  LDL.LU R33, [R1+0x888] ;  /* 0x0008880001217983 */ /* 0x000ea20000300800 */
[----:B------:R-:W-:-:S03]  /*212f0*/  IADD3 R6, P6, PT, R6, UR66, RZ ;  /* 0x0000004206067c10 */ /* 0x000fc6000ffde0ff */
[----:B------:R-:W-:Y:S04]  /*21300*/  STL [R1+0x5b0], R12 ;  /* 0x0005b00c01007387 */ /* 0x000fe80000100800 */
[----:B------:R0:W-:Y:S04]  /*21310*/  STL [R1+0x5a8], R6 ;  /* 0x0005a80601007387 */ /* 0x0001e80000100800 */
[----:B------:R-:W-:Y:S04]  /*21320*/  STL [R1+0x894], R11 ;  /* 0x0008940b01007387 */ /* 0x000fe80000100800 */
[----:B0-----:R-:W3:Y:S01]  /*21330*/  LDL.LU R6, [R1+0x5ac] ;  /* 0x0005ac0001067983 */ /* 0x001ee20000300800 */
[----:B------:R-:W-:-:S02]  /*21340*/  IADD3.X R10, PT, PT, R10, UR15, RZ, P5, !PT ;  /* 0x0000000f0a0a7c10 */ /* 0x000fc4000affe4ff */
[----:B------:R-:W-:Y:S01]  /*21350*/  IADD3 R9, P5, PT, R9, UR66, RZ ;  /* 0x0000004209097c10 */ /* 0x000fe2000ffbe0ff */
[----:B------:R-:W4:Y:S01]  /*21360*/  LDL.LU R5, [R1+0x880] ;  /* 0x0008800001057983 */ /* 0x000f220000300800 */
[----:B------:R-:W-:-:S03]  /*21370*/  IADD3.X R8, PT, PT, R8, UR15, RZ, P4, !PT ;  /* 0x0000000f08087c10 */ /* 0x000fc6000a7fe4ff */
[----:B------:R0:W-:Y:S04]  /*21380*/  STL [R1+0x5a0], R9 ;  /* 0x0005a00901007387 */ /* 0x0001e80000100800 */
[----:B------:R1:W-:Y:S04]  /*21390*/  STL [R1+0x88c], R10 ;  /* 0x00088c0a01007387 */ /* 0x0003e80000100800 */
[----:B0-----:R-:W4:Y:S04]  /*213a0*/  LDL.LU R9, [R1+0x5a4] ;  /* 0x0005a40001097983 */ /* 0x001f280000300800 */
[----:B------:R-:W4:Y:S04]  /*213b0*/  LDL.LU R32, [R1+0x878] ;  /* 0x0008780001207983 */ /* 0x000f280000300800 */
[----:B------:R-:W4:Y:S04]  /*213c0*/  LDL.LU R31, [R1+0x59c] ;  /* 0x00059c00011f7983 */ /* 0x000f280000300800 */
[----:B------:R-:W4:Y:S04]  /*213d0*/  LDL.LU R30, [R1+0x870] ;  /* 0x00087000011e7983 */ /* 0x000f280000300800 */
[----:B------:R0:W-:Y:S04]  /*213e0*/  STL [R1+0x200], R8 ;  /* 0x0002000801007387 */ /* 0x0001e80000100800 */
        /* <DEDUP_REMOVED lines=19> */
[----:B-1----:R-:W4:Y:S04]  /*21520*/  LDL.LU R10, [R1+0x578] ;  /* 0x00057800010a7983 */ /* 0x002f280000300800 */
[----:B0-----:R-:W4:Y:S01]  /*21530*/  LDL.LU R8, [R1+0x854] ;  /* 0x0008540001087983 */ /* 0x001f220000300800 */
[----:B---3--:R-:W-:-:S05]  /*21540*/  IADD3.X R6, PT, PT, R6, UR15, RZ, P3, !PT ;  /* 0x0000000f06067c10 */ /* 0x008fca0009ffe4ff */
[----:B------:R0:W-:Y:S04]  /*21550*/  STL [R1+0x5ac], R6 ;  /* 0x0005ac0601007387 */ /* 0x0001e80000100800 */
[----:B0-----:R-:W3:Y:S01]  /*21560*/  LDL.LU R6, [R1+0x570] ;  /* 0x0005700001067983 */ /* 0x001ee20000300800 */
[----:B--2---:R-:W-:Y:S02]  /*21570*/  IADD3 R33, P4, PT, R33, UR66, RZ ;  /* 0x0000004221217c10 */ /* 0x004fe4000ff9e0ff */
[----:B----4-:R-:W-:Y:S02]  /*21580*/  IADD3 R5, P3, PT, R5, UR66, RZ ;  /* 0x0000004205057c10 */ /* 0x010fe4000ff7e0ff */
[----:B------:R-:W-:Y:S01]  /*21590*/  IADD3.X R9, PT, PT, R9, UR15, RZ, P6, !PT ;  /* 0x0000000f09097c10 */ /* 0x000fe2000b7fe4ff */
[----:B------:R-:W-:Y:S01]  /*215a0*/  STL [R1+0x888], R33 ;  /* 0x0008882101007387 */ /* 0x000fe20000100800 */
[----:B------:R-:W-:-:S03]  /*215b0*/  IADD3 R32, P6, PT, R32, UR66, RZ ;  /* 0x0000004220207c10 */ /* 0x000fc6000ffde0ff */
[----:B------:R0:W-:Y:S01]  /*215c0*/  STL [R1+0x880], R5 ;  /* 0x0008800501007387 */ /* 0x0001e20000100800 */
[----:B------:R-:W-:Y:S02]  /*215d0*/  IADD3.X R31, PT, PT, R31, UR15, RZ, P5, !PT ;  /* 0x0000000f1f1f7c10 */ /* 0x000fe4000affe4ff */
[----:B------:R-:W-:Y:S01]  /*215e0*/  IADD3 R30, P5, PT, R30, UR66, RZ ;  /* 0x000000421e1e7c10 */ /* 0x000fe2000ffbe0ff */
[----:B0-----:R-:W2:Y:S01]  /*215f0*/  LDL.LU R5, [R1+0x84c] ;  /* 0x00084c0001057983 */ /* 0x001ea20000300800 */
[----:B------:R-:W-:-:S03]  /*21600*/  IADD3.X R29, PT, PT, R29, UR15, RZ, P4, !PT ;  /* 0x0000000f1d1d7c10 */ /* 0x000fc6000a7fe4ff */
[----:B------:R0:W-:Y:S01]  /*21610*/  STL [R1+0x5a4], R9 ;  /* 0x0005a40901007387 */ /* 0x0001e20000100800 */
[----:B------:R-:W-:Y:S02]  /*21620*/  IADD3 R28, P4, PT, R28, UR66, RZ ;  /* 0x000000421c1c7c10 */ /* 0x000fe4000ff9e0ff */
[----:B------:R-:W-:Y:S01]  /*21630*/  IADD3.X R27, PT, PT, R27, UR15, RZ, P3, !PT ;  /* 0x0000000f1b1b7c10 */ /* 0x000fe20009ffe4ff */
[----:B0-----:R-:W4:Y:S01]  /*21640*/  LDL.LU R9, [R1+0x568] ;  /* 0x0005680001097983 */ /* 0x001f220000300800 */
        /* <DEDUP_REMOVED lines=35> */
[----:B------:R-:W-:Y:S04]  /*21880*/  STL [R1+0x584], R15 ;  /* 0x0005840f01007387 */ /* 0x000fe80000100800 */
[----:B------:R-:W-:Y:S04]  /*21890*/  STL [R1+0x850], R14 ;  /* 0x0008500e01007387 */ /* 0x000fe80000100800 */
[----:B------:R-:W-:Y:S04]  /*218a0*/  STL [R1+0x864], R13 ;  /* 0x0008640d01007387 */ /* 0x000fe80000100800 */
[----:B------:R-:W-:Y:S04]  /*218b0*/  STL [R1+0x580], R12 ;  /* 0x0005800c01007387 */ /* 0x000fe80000100800 */
[----:B------:R-:W4:Y:S04]  /*218c0*/  LDL.LU R33, [R1+0x57c] ;  /* 0x00057c0001217983 */ /* 0x000f280000300800 */
[----:B------:R-:W-:Y:S04]  /*218d0*/  STL [R1+0x85c], R11 ;  /* 0x00085c0b01007387 */ /* 0x000fe80000100800 */
[----:B------:R0:W-:Y:S04]  /*218e0*/  STL [R1+0x854], R8 ;  /* 0x0008540801007387 */ /* 0x0001e80000100800 */
[----:B------:R-:W-:Y:S04]  /*218f0*/  STL [R1+0x578], R10 ;  /* 0x0005780a01007387 */ /* 0x000fe80000100800 */
[----:B0-----:R-:W4:Y:S01]  /*21900*/  LDL.LU R8, [R1+0x848] ;  /* 0x0008480001087983 */ /* 0x001f220000300800 */
[----:B---3--:R-:W-:-:S05]  /*21910*/  IADD3 R6, P6, PT, R6, UR66, RZ ;  /* 0x0000004206067c10 */ /* 0x008fca000ffde0ff */
[----:B------:R0:W-:Y:S04]  /*21920*/  STL [R1+0x570], R6 ;  /* 0x0005700601007387 */ /* 0x0001e80000100800 */
[----:B0-----:R-:W3:Y:S01]  /*21930*/  LDL.LU R6, [R1+0x574] ;  /* 0x0005740001067983 */ /* 0x001ee20000300800 */
[----:B--2---:R-:W-:-:S05]  /*21940*/  IADD3.X R5, PT, PT, R5, UR15, RZ, P5, !PT ;  /* 0x0000000f05057c10 */ /* 0x004fca000affe4ff */
[----:B------:R0:W-:Y:S01]  /*21950*/  STL [R1+0x84c], R5 ;  /* 0x00084c0501007387 */ /* 0x0001e20000100800 */
[----:B----4-:R-:W-:-:S03]  /*21960*/  IADD3 R9, P5, PT, R9, UR66, RZ ;  /* 0x0000004209097c10 */ /* 0x010fc6000ffbe0ff */
[----:B0-----:R-:W2:Y:S04]  /*21970*/  LDL.LU R5, [R1+0x840] ;  /* 0x0008400001057983 */ /* 0x001ea80000300800 */
        /* <DEDUP_REMOVED lines=22> */
[----:B------:R-:W-:-:S03]  /*21ae0*/  IADD3.X R33, PT, PT, R33, UR15, RZ, P4, !PT ;  /* 0x0000000f21217c10 */ /* 0x000fc6000a7fe4ff */
[----:B------:R-:W4:Y:S04]  /*21af0*/  LDL.LU R11, [R1+0x540] ;  /* 0x00054000010b7983 */ /* 0x000f280000300800 */
[----:B------:R-:W4:Y:S04]  /*21b00*/  LDL.LU R10, [R1+0x81c] ;  /* 0x00081c00010a7983 */ /* 0x000f280000300800 */
[----:B0-----:R-:W4:Y:S01]  /*21b10*/  LDL.LU R9, [R1+0x538] ;  /* 0x0005380001097983 */ /* 0x001f220000300800 */
[----:B------:R-:W-:-:S05]  /*21b20*/  IADD3 R8, P4, PT, R8, UR66, RZ ;  /* 0x0000004208087c10 */ /* 0x000fca000ff9e0ff */
[----:B------:R0:W-:Y:S04]  /*21b30*/  STL [R1+0x848], R8 ;  /* 0x0008480801007387 */ /* 0x0001e80000100800 */
[----:B0-----:R-:W4:Y:S04]  /*21b40*/  LDL.LU R8, [R1+0x814] ;  /* 0x0008140001087983 */ /* 0x001f280000300800 */
[----:B------:R-:W-:Y:S01]  /*21b50*/  STL [R1+0x57c], R33 ;  /* 0x00057c2101007387 */ /* 0x000fe20000100800 */
[----:B---3--:R-:W-:-:S05]  /*21b60*/  IADD3.X R6, PT, PT, R6, UR15, RZ, P3, !PT ;  /* 0x0000000f06067c10 */ /* 0x008fca0009ffe4ff */
[----:B------:R0:W-:Y:S04]  /*21b70*/  STL [R1+0x574], R6 ;  /* 0x0005740601007387 */ /* 0x0001e80000100800 */
[----:B0-----:R-:W3:Y:S01]  /*21b80*/  LDL.LU R6, [R1+0x530] ;  /* 0x0005300001067983 */ /* 0x001ee20000300800 */
[----:B--2---:R-:W-:Y:S02]  /*21b90*/  IADD3 R5, P3, PT, R5, UR66, RZ ;  /* 0x0000004205057c10 */ /* 0x004fe4000ff7e0ff */
[----:B----4-:R-:W-:-:S03]  /*21ba0*/  IADD3.X R32, PT, PT, R32, UR15, RZ, P6, !PT ;  /* 0x0000000f20207c10 */ /* 0x010fc6000b7fe4ff */
[----:B------:R0:W-:Y:S01]  /*21bb0*/  STL [R1+0x840], R5 ;  /* 0x0008400501007387 */ /* 0x0001e20000100800 */
[----:B------:R-:W-:Y:S02]  /*21bc0*/  IADD3 R31, P6, PT, R31, UR66, RZ ;  /* 0x000000421f1f7c10 */ /* 0x000fe4000ffde0ff */
[----:B------:R-:W-:Y:S01]  /*21bd0*/  IADD3.X R30, PT, PT, R30, UR15, RZ, P5, !PT ;  /* 0x0000000f1e1e7c10 */ /* 0x000fe2000affe4ff */
[----:B0-----:R-:W2:Y:S01]  /*21be0*/  LDL.LU R5, [R1+0x80c] ;  /* 0x00080c0001057983 */ /* 0x001ea20000300800 */
        /* <DEDUP_REMOVED lines=41> */
[----:B------:R-:W-:Y:S04]  /*21e80*/  STL [R1+0x824], R12 ;  /* 0x0008240c01007387 */ /* 0x000fe80000100800 */
[----:B------:R-:W4:Y:S04]  /*21e90*/  LDL.LU R33, [R1+0x528] ;  /* 0x0005280001217983 */ /* 0x000f280000300800 */
[----:B------:R-:W-:Y:S04]  /*21ea0*/  STL [R1+0x540], R11 ;  /* 0x0005400b01007387 */ /* 0x000fe80000100800 */
[----:B------:R0:W-:Y:S04]  /*21eb0*/  STL [R1+0x538], R9 ;  /* 0x0005380901007387 */ /* 0x0001e80000100800 */
[----:B------:R-:W-:Y:S01]  /*21ec0*/  STL [R1+0x81c], R10 ;  /* 0x00081c0a01007387 */ /* 0x000fe20000100800 */
[----:B------:R-:W-:-:S03]  /*21ed0*/  IADD3.X R8, PT, PT, R8, UR15, RZ, P6, !PT ;  /* 0x0000000f08087c10 */ /* 0x000fc6000b7fe4ff */
[----:B0-----:R-:W4:Y:S04]  /*21ee0*/  LDL.LU R9, [R1+0x53c] ;  /* 0x00053c0001097983 */ /* 0x001f280000300800 */
[----:B------:R0:W-:Y:S04]  /*21ef0*/  STL [R1+0x814], R8 ;  /* 0x0008140801007387 */ /* 0x0001e80000100800 */
[----:B0-----:R-:W4:Y:S01]  /*21f00*/  LDL.LU R8, [R1+0x808] ;  /* 0x0008080001087983 */ /* 0x001f220000300800 */
[----:B---3--:R-:W-:-:S05]  /*21f10*/  IADD3 R6, P6, PT, R6, UR66, RZ ;  /* 0x0000004206067c10 */ /* 0x008fca000ffde0ff */
[----:B------:R0:W-:Y:S04]  /*21f20*/  STL [R1+0x530], R6 ;  /* 0x0005300601007387 */ /* 0x0001e80000100800 */
[----:B0-----:R-:W3:Y:S04]  /*21f30*/  LDL.LU R6, [R1+0x534] ;  /* 0x0005340001067983 */ /* 0x001ee80000300800 */
[----:B------:R-:W3:Y:S01]  /*21f40*/  LDL.LU R32, [R1+0x800] ;  /* 0x0008000001207983 */ /* 0x000ee20000300800 */
[----:B--2---:R-:W-:-:S03]  /*21f50*/  IADD3.X R5, PT, PT, R5, UR15, RZ, P5, !PT ;  /* 0x0000000f05057c10 */ /* 0x004fc6000affe4ff */
[----:B------:R-:W2:Y:S04]  /*21f60*/  LDL.LU R31, [R1+0x52c] ;  /* 0x00052c00011f7983 */ /* 0x000ea80000300800 */
[----:B------:R-:W2:Y:S04]  /*21f70*/  LDL.LU R30, [R1+0x7f8] ;  /* 0x0007f800011e7983 */ /* 0x000ea80000300800 */
[----:B------:R0:W-:Y:S04]  /*21f80*/  STL [R1+0x80c], R5 ;  /* 0x00080c0501007387 */ /* 0x0001e80000100800 */
        /* <DEDUP_REMOVED lines=20> */
[----:B0-----:R-:W2:Y:S01]  /*220d0*/  LDL.LU R5, [R1+0x7dc] ;  /* 0x0007dc0001057983 */ /* 0x001ea20000300800 */
[----:B----4-:R-:W-:-:S02]  /*220e0*/  IADD3 R33, P5, PT, R33, UR66, RZ ;  /* 0x0000004221217c10 */ /* 0x010fc4000ffbe0ff */
[----:B------:R-:W-:-:S05]  /*220f0*/  IADD3.X R9, PT, PT, R9, UR15, RZ, P4, !PT ;  /* 0x0000000f09097c10 */ /* 0x000fca000a7fe4ff */
[----:B------:R0:W-:Y:S01]  /*22100*/  STL [R1+0x53c], R9 ;  /* 0x00053c0901007387 */ /* 0x0001e20000100800 */
[----:B------:R-:W-:-:S03]  /*22110*/  IADD3 R8, P4, PT, R8, UR66, RZ ;  /* 0x0000004208087c10 */ /* 0x000fc6000ff9e0ff */
[----:B0-----:R-:W4:Y:S04]  /*22120*/  LDL.LU R9, [R1+0x4f8] ;  /* 0x0004f80001097983 */ /* 0x001f280000300800 */
[----:B------:R-:W-:Y:S04]  /*22130*/  STL [R1+0x528], R33 ;  /* 0x0005282101007387 */ /* 0x000fe80000100800 */
[----:B------:R0:W-:Y:S04]  /*22140*/  STL [R1+0x808], R8 ;  /* 0x0008080801007387 */ /* 0x0001e80000100800 */
[----:B0-----:R-:W4:Y:S01]  /*22150*/  LDL.LU R8, [R1+0x7d4] ;  /* 0x0007d40001087983 */ /* 0x001f220000300800 */
[----:B---3--:R-:W-:-:S05]  /*22160*/  IADD3.X R6, PT, PT, R6, UR15, RZ, P3, !PT ;  /* 0x0000000f06067c10 */ /* 0x008fca0009ffe4ff */
[----:B------:R0:W-:Y:S04]  /*22170*/  STL [R1+0x534], R6 ;  /* 0x0005340601007387 */ /* 0x0001e80000100800 */
[----:B0-----:R-:W3:Y:S01]  /*22180*/  LDL.LU R6, [R1+0x4f0] ;  /* 0x0004f00001067983 */ /* 0x001ee20000300800 */
[----:B------:R-:W-:Y:S02]  /*22190*/  IADD3 R32, P3, PT, R32, UR66, RZ ;  /* 0x0000004220207c10 */ /* 0x000fe4000ff7e0ff */
[----:B--2---:R-:W-:Y:S02]  /*221a0*/  IADD3.X R31, PT, PT, R31, UR15, RZ, P6, !PT ;  /* 0x0000000f1f1f7c10 */ /* 0x004fe4000b7fe4ff */
[----:B------:R-:W-:Y:S02]  /*221b0*/  IADD3 R30, P6, PT, R30, UR66, RZ ;  /* 0x000000421e1e7c10 */ /* 0x000fe4000ffde0ff */
[----:B------:R-:W-:Y:S01]  /*221c0*/  IADD3.X R29, PT, PT, R29, UR15, RZ, P5, !PT ;  /* 0x0000000f1d1d7c10 */ /* 0x000fe2000affe4ff */
        /* <DEDUP_REMOVED lines=41> */
[----:B------:R-:W2:Y:S04]  /*22460*/  LDL.LU R33, [R1+0x7cc] ;  /* 0x0007cc0001217983 */ /* 0x000ea80000300800 */
[----:B------:R-:W-:Y:S04]  /*22470*/  STL [R1+0x7e4], R11 ;  /* 0x0007e40b01007387 */ /* 0x000fe80000100800 */
[----:B------:R0:W-:Y:S04]  /*22480*/  STL [R1+0x7dc], R5 ;  /* 0x0007dc0501007387 */ /* 0x0001e80000100800 */
[----:B------:R-:W-:Y:S04]  /*22490*/  STL [R1+0x500], R10 ;  /* 0x0005000a01007387 */ /* 0x000fe80000100800 */
[----:B0-----:R-:W2:Y:S01]  /*224a0*/  LDL.LU R5, [R1+0x4e8] ;  /* 0x0004e80001057983 */ /* 0x001ea20000300800 */
[----:B----4-:R-:W-:-:S05]  /*224b0*/  IADD3 R9, P3, PT, R9, UR66, RZ ;  /* 0x0000004209097c10 */ /* 0x010fca000ff7e0ff */
[----:B------:R0:W-:Y:S04]  /*224c0*/  STL [R1+0x4f8], R9 ;  /* 0x0004f80901007387 */ /* 0x0001e80000100800 */
[----:B0-----:R-:W4:Y:S01]  /*224d0*/  LDL.LU R9, [R1+0x4fc] ;  /* 0x0004fc0001097983 */ /* 0x001f220000300800 */
[----:B------:R-:W-:-:S05]  /*224e0*/  IADD3.X R8, PT, PT, R8, UR15, RZ, P6, !PT ;  /* 0x0000000f08087c10 */ /* 0x000fca000b7fe4ff */
[----:B------:R0:W-:Y:S04]  /*224f0*/  STL [R1+0x7d4], R8 ;  /* 0x0007d40801007387 */ /* 0x0001e80000100800 */
[----:B0-----:R-:W4:Y:S04]  /*22500*/  LDL.LU R8, [R1+0x7c8] ;  /* 0x0007c80001087983 */ /* 0x001f280000300800 */
[----:B------:R-:W4:Y:S04]  /*22510*/  LDL.LU R32, [R1+0x4f4] ;  /* 0x0004f40001207983 */ /* 0x000f280000300800 */
[----:B------:R-:W4:Y:S04]  /*22520*/  LDL.LU R31, [R1+0x7c0] ;  /* 0x0007c000011f7983 */ /* 0x000f280000300800 */
[----:B------:R-:W4:Y:S01]  /*22530*/  LDL.LU R30, [R1+0x4ec] ;  /* 0x0004ec00011e7983 */ /* 0x000f220000300800 */
[----:B---3--:R-:W-:-:S05]  /*22540*/  IADD3 R6, P6, PT, R6, UR66, RZ ;  /* 0x0000004206067c10 */ /* 0x008fca000ffde0ff */
[----:B------:R0:W-:Y:S04]  /*22550*/  STL [R1+0x4f0], R6 ;  /* 0x0004f00601007387 */ /* 0x0001e80000100800 */
[----:B------:R-:W3:Y:S04]  /*22560*/  LDL.LU R29, [R1+0x7b8] ;  /* 0x0007b800011d7983 */ /* 0x000ee80000300800 */
        /* <DEDUP_REMOVED lines=19> */
[----:B0-----:R-:W3:Y:S01]  /*226a0*/  LDL.LU R6, [R1+0x4c0] ;  /* 0x0004c00001067983 */ /* 0x001ee20000300800 */
[----:B--2---:R-:W-:-:S02]  /*226b0*/  IADD3.X R33, PT, PT, R33, UR15, RZ, P5, !PT ;  /* 0x0000000f21217c10 */ /* 0x004fc4000affe4ff */
[----:B------:R-:W-:-:S05]  /*226c0*/  IADD3 R5, P5, PT, R5, UR66, RZ ;  /* 0x0000004205057c10 */ /* 0x000fca000ffbe0ff */
[----:B------:R0:W-:Y:S04]  /*226d0*/  STL [R1+0x4e8], R5 ;  /* 0x0004e80501007387 */ /* 0x0001e80000100800 */
[----:B0-----:R-:W2:Y:S01]  /*226e0*/  LDL.LU R5, [R1+0x79c] ;  /* 0x00079c0001057983 */ /* 0x001ea20000300800 */
[----:B----4-:R-:W-:-:S03]  /*226f0*/  IADD3.X R9, PT, PT, R9, UR15, RZ, P4, !PT ;  /* 0x0000000f09097c10 */ /* 0x010fc6000a7fe4ff */
[----:B------:R-:W-:Y:S04]  /*22700*/  STL [R1+0x7cc], R33 ;  /* 0x0007cc2101007387 */ /* 0x000fe80000100800 */
[----:B------:R0:W-:Y:S04]  /*22710*/  STL [R1+0x4fc], R9 ;  /* 0x0004fc0901007387 */ /* 0x0001e80000100800 */
[----:B0-----:R-:W4:Y:S01]  /*22720*/  LDL.LU R9, [R1+0x4b8] ;  /* 0x0004b80001097983 */ /* 0x001f220000300800 */
[----:B------:R-:W-:-:S05]  /*22730*/  IADD3 R8, P4, PT, R8, UR66, RZ ;  /* 0x0000004208087c10 */ /* 0x000fca000ff9e0ff */
[----:B------:R0:W-:Y:S04]  /*22740*/  STL [R1+0x7c8], R8 ;  /* 0x0007c80801007387 */ /* 0x0001e80000100800 */
[----:B0-----:R-:W4:Y:S01]  /*22750*/  LDL.LU R8, [R1+0x794] ;  /* 0x0007940001087983 */ /* 0x001f220000300800 */
[----:B------:R-:W-:Y:S02]  /*22760*/  IADD3.X R32, PT, PT, R32, UR15, RZ, P3, !PT ;  /* 0x0000000f20207c10 */ /* 0x000fe40009ffe4ff */
[----:B------:R-:W-:Y:S02]  /*22770*/  IADD3 R31, P3, PT, R31, UR66, RZ ;  /* 0x000000421f1f7c10 */ /* 0x000fe4000ff7e0ff */
[----:B------:R-:W-:Y:S01]  /*22780*/  IADD3.X R30, PT, PT, R30, UR15, RZ, P6, !PT ;  /* 0x0000000f1e1e7c10 */ /* 0x000fe2000b7fe4ff */
[----:B------:R-:W-:Y:S04]  /*22790*/  STL [R1+0x4f4], R32 ;  /* 0x0004f42001007387 */ /* 0x000fe80000100800 */
[----:B------:R-:W-:Y:S04]  /*227a0*/  STL [R1+0x7c0], R31 ;  /* 0x0007c01f01007387 */ /* 0x000fe80000100800 */
[----:B------:R-:W-:Y:S01]  /*227b0*/  STL [R1+0x4ec], R30 ;  /* 0x0004ec1e01007387 */ /* 0x000fe20000100800 */
[----:B---3--:R-:W-:-:S02]  /*227c0*/  IADD3 R29, P6, PT, R29, UR66, RZ ;  /* 0x000000421d1d7c10 */ /* 0x008fc4000ffde0ff */
        /* <DEDUP_REMOVED lines=37> */
[----:B------:R-:W3:Y:S01]  /*22a20*/  LDL.LU R33, [R1+0x4b0] ;  /* 0x0004b00001217983 */ /* 0x000ee20000300800 */
[----:B------:R-:W-:-:S03]  /*22a30*/  IADD3 R6, P4, PT, R6, UR66, RZ ;  /* 0x0000004206067c10 */ /* 0x000fc6000ff9e0ff */
[----:B------:R-:W-:Y:S04]  /*22a40*/  STL [R1+0x790], R11 ;  /* 0x0007900b01007387 */ /* 0x000fe80000100800 */
[----:B------:R0:W-:Y:S04]  /*22a50*/  STL [R1+0x4c0], R6 ;  /* 0x0004c00601007387 */ /* 0x0001e80000100800 */
[----:B------:R-:W-:Y:S04]  /*22a60*/  STL [R1+0x7a4], R10 ;  /* 0x0007a40a01007387 */ /* 0x000fe80000100800 */
[----:B0-----:R-:W3:Y:S01]  /*22a70*/  LDL.LU R6, [R1+0x78c] ;  /* 0x00078c0001067983 */ /* 0x001ee20000300800 */
[----:B--2---:R-:W-:-:S05]  /*22a80*/  IADD3.X R5, PT, PT, R5, UR15, RZ, P3, !PT ;  /* 0x0000000f05057c10 */ /* 0x004fca0009ffe4ff */
[----:B------:R0:W-:Y:S04]  /*22a90*/  STL [R1+0x79c], R5 ;  /* 0x00079c0501007387 */ /* 0x0001e80000100800 */
[----:B0-----:R-:W2:Y:S01]  /*22aa0*/  LDL.LU R5, [R1+0x4a8] ;  /* 0x0004a80001057983 */ /* 0x001ea20000300800 */
[----:B----4-:R-:W-:-:S05]  /*22ab0*/  IADD3 R9, P3, PT, R9, UR66, RZ ;  /* 0x0000004209097c10 */ /* 0x010fca000ff7e0ff */
[----:B------:R0:W-:Y:S04]  /*22ac0*/  STL [R1+0x4b8], R9 ;  /* 0x0004b80901007387 */ /* 0x0001e80000100800 */
[----:B0-----:R-:W4:Y:S01]  /*22ad0*/  LDL.LU R9, [R1+0x4bc] ;  /* 0x0004bc0001097983 */ /* 0x001f220000300800 */
[----:B------:R-:W-:-:S03]  /*22ae0*/  IADD3.X R8, PT, PT, R8, UR15, RZ, P6, !PT ;  /* 0x0000000f08087c10 */ /* 0x000fc6000b7fe4ff */
        /* <DEDUP_REMOVED lines=24> */
[----:B0-----:R-:W4:Y:S01]  /*22c70*/  LDL.LU R8, [R1+0x764] ;  /* 0x0007640001087983 */ /* 0x001f220000300800 */
[----:B---3--:R-:W-:-:S05]  /*22c80*/  IADD3.X R6, PT, PT, R6, UR15, RZ, P5, !PT ;  /* 0x0000000f06067c10 */ /* 0x008fca000affe4ff */
[----:B------:R0:W-:Y:S04]  /*22c90*/  STL [R1+0x78c], R6 ;  /* 0x00078c0601007387 */ /* 0x0001e80000100800 */
[----:B0-----:R-:W3:Y:S01]  /*22ca0*/  LDL.LU R6, [R1+0x480] ;  /* 0x0004800001067983 */ /* 0x001ee20000300800 */
[----:B------:R-:W-:-:S05]  /*22cb0*/  IADD3 R33, P6, PT, R33, UR66, RZ ;  /* 0x0000004221217c10 */ /* 0x000fca000ffde0ff */
[----:B------:R-:W-:Y:S01]  /*22cc0*/  STL [R1+0x4b0], R33 ;  /* 0x0004b02101007387 */ /* 0x000fe20000100800 */
[----:B--2---:R-:W-:-:S05]  /*22cd0*/  IADD3 R5, P5, PT, R5, UR66, RZ ;  /* 0x0000004205057c10 */ /* 0x004fca000ffbe0ff */
[----:B------:R0:W-:Y:S04]  /*22ce0*/  STL [R1+0x4a8], R5 ;  /* 0x0004a80501007387 */ /* 0x0001e80000100800 */
[----:B0-----:R-:W2:Y:S01]  /*22cf0*/  LDL.LU R5, [R1+0x75c] ;  /* 0x00075c0001057983 */ /* 0x001ea20000300800 */
[----:B----4-:R-:W-:Y:S02]  /*22d00*/  IADD3.X R9, PT, PT, R9, UR15, RZ, P4, !PT ;  /* 0x0000000f09097c10 */ /* 0x010fe4000a7fe4ff */
[----:B------:R-:W-:-:S03]  /*22d10*/  IADD3 R32, P4, PT, R32, UR66, RZ ;  /* 0x0000004220207c10 */ /* 0x000fc6000ff9e0ff */
[----:B------:R0:W-:Y:S01]  /*22d20*/  STL [R1+0x4bc], R9 ;  /* 0x0004bc0901007387 */ /* 0x0001e20000100800 */
[----:B------:R-:W-:Y:S02]  /*22d30*/  IADD3.X R31, PT, PT, R31, UR15, RZ, P3, !PT ;  /* 0x0000000f1f1f7c10 */ /* 0x000fe40009ffe4ff */
[----:B------:R-:W-:Y:S01]  /*22d40*/  IADD3 R30, P3, PT, R30, UR66, RZ ;  /* 0x000000421e1e7c10 */ /* 0x000fe2000ff7e0ff */
[----:B0-----:R-:W4:Y:S01]  /*22d50*/  LDL.LU R9, [R1+0x478] ;  /* 0x0004780001097983 */ /* 0x001f220000300800 */
        /* <DEDUP_REMOVED lines=51> */
[----:B------:R0:W-:Y:S04]  /*23090*/  STL [R1+0x75c], R5 ;  /* 0x00075c0501007387 */ /* 0x0001e80000100800 */
[----:B0-----:R-:W2:Y:S01]  /*230a0*/  LDL.LU R5, [R1+0x468] ;  /* 0x0004680001057983 */ /* 0x001ea20000300800 */
[----:B----4-:R-:W-:-:S03]  /*230b0*/  IADD3 R9, P3, PT, R9, UR66, RZ ;  /* 0x0000004209097c10 */ /* 0x010fc6000ff7e0ff */
        /* <DEDUP_REMOVED lines=84> */
[----:B------:R-:W-:Y:S04]  /*23600*/  STL [R1+0x444], R10 ;  /* 0x0004440a01007387 */ /* 0x000fe80000100800 */
[----:B0-----:R-:W4:Y:S01]  /*23610*/  LDL.LU R9, [R1+0x714] ;  /* 0x0007140001097983 */ /* 0x001f220000300800 */
[----:B------:R-:W-:-:S05]  /*23620*/  IADD3.X R8, PT, PT, R8, UR15, RZ, P4, !PT ;  /* 0x0000000f08087c10 */ /* 0x000fca000a7fe4ff */
[----:B------:R0:W-:Y:S04]  /*23630*/  STL [R1+0x724], R8 ;  /* 0x0007240801007387 */ /* 0x0001e80000100800 */
[----:B0-----:R-:W4:Y:S01]  /*23640*/  LDL.LU R8, [R1+0x430] ;  /* 0x0004300001087983 */ /* 0x001f220000300800 */
[----:B---3--:R-:W-:-:S05]  /*23650*/  IADD3 R6, P4, PT, R6, UR66, RZ ;  /* 0x0000004206067c10 */ /* 0x008fca000ff9e0ff */
[----:B------:R0:W-:Y:S04]  /*23660*/  STL [R1+0x440], R6 ;  /* 0x0004400601007387 */ /* 0x0001e80000100800 */
[----:B0-----:R-:W3:Y:S04]  /*23670*/  LDL.LU R6, [R1+0x70c] ;  /* 0x00070c0001067983 */ /* 0x001ee80000300800 */
[----:B------:R-:W3:Y:S04]  /*23680*/  LDL.LU R32, [R1+0x428] ;  /* 0x0004280001207983 */ /* 0x000ee80000300800 */
[----:B------:R-:W3:Y:S04]  /*23690*/  LDL.LU R31, [R1+0x43c] ;  /* 0x00043c00011f7983 */ /* 0x000ee80000300800 */
[----:B------:R-:W3:Y:S01]  /*236a0*/  LDL.LU R30, [R1+0x708] ;  /* 0x00070800011e7983 */ /* 0x000ee20000300800 */
[----:B--2---:R-:W-:-:S05]  /*236b0*/  IADD3.X R5, PT, PT, R5, UR15, RZ, P3, !PT ;  /* 0x0000000f05057c10 */ /* 0x004fca0009ffe4ff */
        /* <DEDUP_REMOVED lines=24> */
[----:B------:R0:W-:Y:S04]  /*23840*/  STL [R1+0x714], R9 ;  /* 0x0007140901007387 */ /* 0x0001e80000100800 */
[----:B0-----:R-:W4:Y:S01]  /*23850*/  LDL.LU R9, [R1+0x6d0] ;  /* 0x0006d00001097983 */ /* 0x001f220000300800 */
[----:B------:R-:W-:-:S03]  /*23860*/  IADD3 R8, P6, PT, R8, UR66, RZ ;  /* 0x0000004208087c10 */ /* 0x000fc6000ffde0ff */
[----:B------:R-:W-:Y:S04]  /*23870*/  STL [R1+0x438], R33 ;  /* 0x0004382101007387 */ /* 0x000fe80000100800 */
[----:B------:R0:W-:Y:S04]  /*23880*/  STL [R1+0x430], R8 ;  /* 0x0004300801007387 */ /* 0x0001e80000100800 */
[----:B0-----:R-:W4:Y:S01]  /*23890*/  LDL.LU R8, [R1+0x6e4] ;  /* 0x0006e40001087983 */ /* 0x001f220000300800 */
[----:B---3--:R-:W-:-:S05]  /*238a0*/  IADD3.X R6, PT, PT, R6, UR15, RZ, P5, !PT ;  /* 0x0000000f06067c10 */ /* 0x008fca000affe4ff */
[----:B------:R0:W-:Y:S04]  /*238b0*/  STL [R1+0x70c], R6 ;  /* 0x00070c0601007387 */ /* 0x0001e80000100800 */
[----:B0-----:R-:W3:Y:S01]  /*238c0*/  LDL.LU R6, [R1+0x400] ;  /* 0x0004000001067983 */ /* 0x001ee20000300800 */
[----:B------:R-:W-:Y:S02]  /*238d0*/  IADD3 R32, P5, PT, R32, UR66, RZ ;  /* 0x0000004220207c10 */ /* 0x000fe4000ffbe0ff */
[----:B------:R-:W-:Y:S02]  /*238e0*/  IADD3.X R31, PT, PT, R31, UR15, RZ, P4, !PT ;  /* 0x0000000f1f1f7c10 */ /* 0x000fe4000a7fe4ff */
[----:B------:R-:W-:Y:S01]  /*238f0*/  IADD3 R30, P4, PT, R30, UR66, RZ ;  /* 0x000000421e1e7c10 */ /* 0x000fe2000ff9e0ff */
[----:B------:R-:W-:Y:S04]  /*23900*/  STL [R1+0x428], R32 ;  /* 0x0004282001007387 */ /* 0x000fe80000100800 */
[----:B------:R-:W-:Y:S01]  /*23910*/  STL [R1+0x43c], R31 ;  /* 0x00043c1f01007387 */ /* 0x000fe20000100800 */
[----:B--2---:R-:W-:-:S03]  /*23920*/  IADD3.X R29, PT, PT, R29, UR15, RZ, P3, !PT ;  /* 0x0000000f1d1d7c10 */ /* 0x004fc60009ffe4ff */
        /* <DEDUP_REMOVED lines=38> */
[----:B------:R-:W2:Y:S01]  /*23b90*/  LDL.LU R33, [R1+0x6dc] ;  /* 0x0006dc0001217983 */ /* 0x000ea20000300800 */
[----:B------:R-:W-:-:S03]  /*23ba0*/  IADD3.X R5, PT, PT, R5, UR15, RZ, P5, !PT ;  /* 0x0000000f05057c10 */ /* 0x000fc6000affe4ff */
        /* <DEDUP_REMOVED lines=39> */
[----:B0-----:R-:W2:Y:S04]  /*23e20*/  LDL.LU R5, [R1+0x3c4] ;  /* 0x0003c40001057983 */ /* 0x001ea80000300800 */
[----:B------:R-:W-:Y:S01]  /*23e30*/  STL [R1+0x6dc], R33 ;  /* 0x0006dc2101007387 */ /* 0x000fe20000100800 */
[----:B----4-:R-:W-:-:S05]  /*23e40*/  IADD3.X R9, PT, PT, R9, UR15, RZ, P6, !PT ;  /* 0x0000000f09097c10 */ /* 0x010fca000b7fe4ff */
        /* <DEDUP_REMOVED lines=153> */
[----:B0-----:R-:W2:Y:S04]  /*247e0*/  LDL.LU R5, [R1+0x378] ;  /* 0x0003780001057983 */ /* 0x001ea80000300800 */
[----:B------:R-:W2:Y:S04]  /*247f0*/  LDL.LU R32, [R1+0x654] ;  /* 0x0006540001207983 */ /* 0x000ea80000300800 */
[----:B------:R-:W2:Y:S04]  /*24800*/  LDL.LU R31, [R1+0x370] ;  /* 0x00037000011f7983 */ /* 0x000ea80000300800 */
[----:B------:R-:W2:Y:S01]  /*24810*/  LDL.LU R30, [R1+0x64c] ;  /* 0x00064c00011e7983 */ /* 0x000ea20000300800 */
[----:B----4-:R-:W-:-:S05]  /*24820*/  IADD3 R9, P5, PT, R9, UR66, RZ ;  /* 0x0000004209097c10 */ /* 0x010fca000ffbe0ff */
        /* <DEDUP_REMOVED lines=22> */
[----:B------:R-:W-:-:S02]  /*24990*/  IADD3.X R33, PT, PT, R33, UR15, RZ, P4, !PT ;  /* 0x0000000f21217c10 */ /* 0x000fc4000a7fe4ff */
        /* <DEDUP_REMOVED lines=8> */
[----:B------:R-:W-:-:S03]  /*24a20*/  IADD3.X R32, PT, PT, R32, UR15, RZ, P6, !PT ;  /* 0x0000000f20207c10 */ /* 0x000fc6000b7fe4ff */
[----:B------:R0:W-:Y:S01]  /*24a30*/  STL [R1+0x378], R5 ;  /* 0x0003780501007387 */ /* 0x0001e20000100800 */
[----:B------:R-:W-:Y:S02]  /*24a40*/  IADD3 R31, P6, PT, R31, UR66, RZ ;  /* 0x000000421f1f7c10 */ /* 0x000fe4000ffde0ff */
[----:B------:R-:W-:Y:S01]  /*24a50*/  IADD3.X R30, PT, PT, R30, UR15, RZ, P5, !PT ;  /* 0x0000000f1e1e7c10 */ /* 0x000fe2000affe4ff */
[----:B0-----:R-:W2:Y:S04]  /*24a60*/  LDL.LU R5, [R1+0x344] ;  /* 0x0003440001057983 */ /* 0x001ea80000300800 */
[----:B------:R-:W-:Y:S04]  /*24a70*/  STL [R1+0x654], R32 ;  /* 0x0006542001007387 */ /* 0x000fe80000100800 */
[----:B------:R-:W-:Y:S01]  /*24a80*/  STL [R1+0x370], R31 ;  /* 0x0003701f01007387 */ /* 0x000fe20000100800 */
[----:B----4-:R-:W-:-:S03]  /*24a90*/  IADD3 R29, P5, PT, R29, UR66, RZ ;  /* 0x000000421d1d7c10 */ /* 0x010fc6000ffbe0ff */
        /* <DEDUP_REMOVED lines=38> */
[----:B------:R-:W4:Y:S01]  /*24d00*/  LDL.LU R33, [R1+0x610] ;  /* 0x0006100001217983 */ /* 0x000f220000300800 */
[----:B------:R-:W-:-:S03]  /*24d10*/  IADD3 R9, P3, PT, R9, UR66, RZ ;  /* 0x0000004209097c10 */ /* 0x000fc6000ff7e0ff */
        /* <DEDUP_REMOVED lines=39> */
[----:B0-----:R-:W4:Y:S04]  /*24f90*/  LDL.LU R9, [R1+0x5e0] ;  /* 0x0005e00001097983 */ /* 0x001f280000300800 */
[----:B------:R-:W-:Y:S01]  /*24fa0*/  STL [R1+0x610], R33 ;  /* 0x0006102101007387 */ /* 0x000fe20000100800 */
[----:B------:R-:W-:-:S05]  /*24fb0*/  IADD3 R8, P4, PT, R8, UR66, RZ ;  /* 0x0000004208087c10 */ /* 0x000fca000ff9e0ff */
        /* <DEDUP_REMOVED lines=153> */
[----:B0-----:R-:W4:Y:S04]  /*25950*/  LDL.LU R9, [R1+0x2a4] ;  /* 0x0002a40001097983 */ /* 0x001f280000300800 */
[----:B------:R-:W4:Y:S04]  /*25960*/  LDL.LU R32, [R1+0x288] ;  /* 0x0002880001207983 */ /* 0x000f280000300800 */
[----:B------:R-:W4:Y:S04]  /*25970*/  LDL.LU R31, [R1+0x29c] ;  /* 0x00029c00011f7983 */ /* 0x000f280000300800 */
[----:B------:R-:W4:Y:S01]  /*25980*/  LDL.LU R30, [R1+0x280] ;  /* 0x00028000011e7983 */ /* 0x000f220000300800 */
[----:B------:R-:W-:-:S05]  /*25990*/  IADD3.X R8, PT, PT, R8, UR15, RZ, P6, !PT ;  /* 0x0000000f08087c10 */ /* 0x000fca000b7fe4ff */
        /* <DEDUP_REMOVED lines=35> */
[----:B0-----:R-:W4:Y:S04]  /*25bd0*/  LDL.LU R9, [R1+0x220] ;  /* 0x0002200001097983 */ /* 0x001f280000300800 */
[----:B------:R-:W-:Y:S04]  /*25be0*/  STL [R1+0x288], R32 ;  /* 0x0002882001007387 */ /* 0x000fe80000100800 */
        /* <DEDUP_REMOVED lines=40> */
[----:B------:R-:W4:Y:S01]  /*25e70*/  LDL.LU R33, [R1+0x234] ;  /* 0x0002340001217983 */ /* 0x000f220000300800 */
[----:B------:R-:W-:-:S03]  /*25e80*/  IADD3.X R8, PT, PT, R8, UR15, RZ, P4, !PT ;  /* 0x0000000f08087c10 */ /* 0x000fc6000a7fe4ff */
        /* <DEDUP_REMOVED lines=511> */
[----:B0-----:R-:W3:Y:S01]  /*27e80*/  LDL.LU R6, [R1] ;  /* 0x0000000001067983 */ /* 0x001ee20000300800 */
        /* <DEDUP_REMOVED lines=43> */
[----:B------:R-:W-:-:S03]  /*28140*/  IADD3.X R5, PT, PT, R5, UR68, RZ, P3, !PT ;  /* 0x0000004405057c10 */ /* 0x000fc60009ffe4ff */
[----:B------:R-:W-:Y:S04]  /*28150*/  STL [R1+0x20], R11 ;  /* 0x0000200b01007387 */ /* 0x000fe80000100800 */
[----:B------:R0:W-:Y:S02]  /*28160*/  STL [R1+0x18], R5 ;  /* 0x0000180501007387 */ /* 0x0001e40000100800 */
[----:B0-----:R-:W-:Y:S01]  /*28170*/  IMAD.U32 R5, RZ, RZ, UR5 ;  /* 0x00000005ff057e24 */ /* 0x001fe2000f8e00ff */
[----:B------:R-:W-:Y:S02]  /*28180*/  IADD3 R10, P4, PT, R10, UR25, RZ ;  /* 0x000000190a0a7c10 */ /* 0x000fe4000ff9e0ff */
[----:B-----5:R-:W-:-:S04]  /*28190*/  IADD3 R165, P3, PT, R165, UR25, RZ ;  /* 0x00000019a5a57c10 */ /* 0x020fc8000ff7e0ff */
[----:B------:R-:W-:Y:S02]  /*281a0*/  IADD3.X R164, PT, PT, R164, UR68, RZ, P3, !PT ;  /* 0x00000044a4a47c10 */ /* 0x000fe40009ffe4ff */
[----:B------:R-:W-:Y:S02]  /*281b0*/  IADD3 R159, P3, PT, R159, UR25, RZ ;  /* 0x000000199f9f7c10 */ /* 0x000fe4000ff7e0ff */
[----:B----4-:R-:W-:Y:S02]  /*281c0*/  IADD3.X R9, PT, PT, R9, UR68, RZ, P6, !PT ;  /* 0x0000004409097c10 */ /* 0x010fe4000b7fe4ff */
[----:B------:R-:W-:-:S04]  /*281d0*/  IADD3 R163, P6, PT, R163, UR25, RZ ;  /* 0x00000019a3a37c10 */ /* 0x000fc8000ffde0ff */
[----:B------:R-:W-:Y:S02]  /*281e0*/  IADD3.X R162, PT, PT, R162, UR68, RZ, P6, !PT ;  /* 0x00000044a2a27c10 */ /* 0x000fe4000b7fe4ff */
[----:B------:R-:W-:Y:S01]  /*281f0*/  IADD3 R157, P6, PT, R157, UR25, RZ ;  /* 0x000000199d9d7c10 */ /* 0x000fe2000ffde0ff */
[----:B------:R-:W-:Y:S03]  /*28200*/  STL [R1+0x4], R10 ;  /* 0x0000040a01007387 */ /* 0x000fe60000100800 */
[----:B------:R-:W-:Y:S02]  /*28210*/  IADD3.X R156, PT, PT, R156, UR68, RZ, P6, !PT ;  /* 0x000000449c9c7c10 */ /* 0x000fe4000b7fe4ff */
[----:B------:R-:W-:Y:S01]  /*28220*/  IADD3.X R8, PT, PT, R8, UR68, RZ, P5, !PT ;  /* 0x0000004408087c10 */ /* 0x000fe2000affe4ff */
[----:B------:R-:W0:Y:S01]  /*28230*/  SYNCS.PHASECHK.TRANS64.TRYWAIT P5, [UR14], R5 ;  /* 0x00000005ff0075a7 */ /* 0x000e2200080a110e */
[----:B------:R-:W-:Y:S01]  /*28240*/  IADD3 R151, P6, PT, R151, UR25, RZ ;  /* 0x0000001997977c10 */ /* 0x000fe2000ffde0ff */
[----:B------:R-:W-:Y:S01]  /*28250*/  STL [R1+0x10], R9 ;  /* 0x0000100901007387 */ /* 0x000fe20000100800 */
[----:B------:R-:W-:-:S02]  /*28260*/  IADD3.X R158, PT, PT, R158, UR68, RZ, P3, !PT ;  /* 0x000000449e9e7c10 */ /* 0x000fc40009ffe4ff */
[----:B------:R-:W-:Y:S01]  /*28270*/  IADD3 R153, P3, PT, R153, UR25, RZ ;  /* 0x0000001999997c10 */ /* 0x000fe2000ff7e0ff */
[----:B------:R-:W-:Y:S01]  /*28280*/  STL [R1+0x8], R8 ;  /* 0x0000080801007387 */ /* 0x000fe20000100800 */
[----:B------:R-:W-:Y:S02]  /*28290*/  IADD3.X R150, PT, PT, R150, UR68, RZ, P6, !PT ;  /* 0x0000004496967c10 */ /* 0x000fe4000b7fe4ff */
[----:B------:R-:W-:Y:S02]  /*282a0*/  IADD3 R145, P6, PT, R145, UR25, RZ ;  /* 0x0000001991917c10 */ /* 0x000fe4000ffde0ff */
[----:B------:R-:W-:Y:S02]  /*282b0*/  IADD3.X R152, PT, PT, R152, UR68, RZ, P3, !PT ;  /* 0x0000004498987c10 */ /* 0x000fe40009ffe4ff */
[----:B------:R-:W-:Y:S02]  /*282c0*/  IADD3 R147, P3, PT, R147, UR25, RZ ;  /* 0x0000001993937c10 */ /* 0x000fe4000ff7e0ff */
[----:B------:R-:W-:-:S02]  /*282d0*/  IADD3.X R144, PT, PT, R144, UR68, RZ, P6, !PT ;  /* 0x0000004490907c10 */ /* 0x000fc4000b7fe4ff */
[----:B------:R-:W-:Y:S02]  /*282e0*/  IADD3 R139, P6, PT, R139, UR25, RZ ;  /* 0x000000198b8b7c10 */ /* 0x000fe4000ffde0ff */
[----:B------:R-:W-:Y:S02]  /*282f0*/  IADD3.X R146, PT, PT, R146, UR68, RZ, P3, !PT ;  /* 0x0000004492927c10 */ /* 0x000fe40009ffe4ff */
[----:B------:R-:W-:Y:S02]  /*28300*/  IADD3 R141, P3, PT, R141, UR25, RZ ;  /* 0x000000198d8d7c10 */ /* 0x000fe4000ff7e0ff */
[----:B------:R-:W-:Y:S02]  /*28310*/  IADD3.X R138, PT, PT, R138, UR68, RZ, P6, !PT ;  /* 0x000000448a8a7c10 */ /* 0x000fe4000b7fe4ff */
[----:B------:R-:W-:Y:S02]  /*28320*/  IADD3 R137, P6, PT, R137, UR25, RZ ;  /* 0x0000001989897c10 */ /* 0x000fe4000ffde0ff */
[----:B------:R-:W-:-:S02]  /*28330*/  IADD3.X R140, PT, PT, R140, UR68, RZ, P3, !PT ;  /* 0x000000448c8c7c10 */ /* 0x000fc40009ffe4ff */
[----:B------:R-:W-:Y:S02]  /*28340*/  IADD3.X R136, PT, PT, R136, UR68, RZ, P6, !PT ;  /* 0x0000004488887c10 */ /* 0x000fe4000b7fe4ff */
[----:B------:R-:W-:Y:S02]  /*28350*/  PRMT R78, RZ, 0x7610, R78 ;  /* 0x00007610ff4e7816 */ /* 0x000fe4000000004e */
[----:B---3--:R-:W-:Y:S02]  /*28360*/  IADD3.X R6, PT, PT, R6, UR68, RZ, P4, !PT ;  /* 0x0000004406067c10 */ /* 0x008fe4000a7fe4ff */
[----:B------:R-:W-:-:S04]  /*28370*/  IADD3 R161, P4, PT, R161, UR25, RZ ;  /* 0x00000019a1a17c10 */ /* 0x000fc8000ff9e0ff */
[----:B------:R-:W-:Y:S01]  /*28380*/  IADD3.X R160, PT, PT, R160, UR68, RZ, P4, !PT ;  /* 0x00000044a0a07c10 */ /* 0x000fe2000a7fe4ff */
[----:B------:R1:W-:Y:S01]  /*28390*/  STL [R1], R6 ;  /* 0x0000000601007387 */ /* 0x0003e20000100800 */
[----:B------:R-:W-:-:S04]  /*283a0*/  IADD3 R155, P4, PT, R155, UR25, RZ ;  /* 0x000000199b9b7c10 */ /* 0x000fc8000ff9e0ff */
[----:B------:R-:W-:Y:S02]  /*283b0*/  IADD3.X R154, PT, PT, R154, UR68, RZ, P4, !PT ;  /* 0x000000449a9a7c10 */ /* 0x000fe4000a7fe4ff */
[----:B------:R-:W-:Y:S02]  /*283c0*/  IADD3 R149, P4, PT, R149, UR25, RZ ;  /* 0x0000001995957c10 */ /* 0x000fe4000ff9e0ff */
[--C-:B-1----:R-:W-:Y:S02]  /*283d0*/  SHF.R.U32.HI R6, RZ, 0x6, R7.reuse ;  /* 0x00000006ff067819 */ /* 0x102fe40000011607 */
[----:B------:R-:W-:Y:S02]  /*283e0*/  SHF.R.U32.HI R7, RZ, 0x6, R7 ;  /* 0x00000006ff077819 */ /* 0x000fe40000011607 */
[----:B------:R-:W-:Y:S02]  /*283f0*/  SGXT.U32 R6, R6, 0x1 ;  /* 0x000000010606781a */ /* 0x000fe40000000000 */
[----:B------:R-:W-:-:S02]  /*28400*/  SGXT.U32 R7, R7, 0x1 ;  /* 0x000000010707781a */ /* 0x000fc40000000000 */
[----:B------:R-:W-:Y:S02]  /*28410*/  IADD3.X R148, PT, PT, R148, UR68, RZ, P4, !PT ;  /* 0x0000004494947c10 */ /* 0x000fe4000a7fe4ff */
[----:B------:R-:W-:Y:S02]  /*28420*/  IADD3 R143, P4, PT, R143, UR25, RZ ;  /* 0x000000198f8f7c10 */ /* 0x000fe4000ff9e0ff */
[----:B------:R-:W-:Y:S02]  /*28430*/  LOP3.LUT R7, R7, 0x2, RZ, 0xfc, !PT ;  /* 0x0000000207077812 */ /* 0x000fe400078efcff */
[----:B------:R-:W-:Y:S02]  /*28440*/  LOP3.LUT R6, R6, 0x4, RZ, 0xfc, !PT ;  /* 0x0000000406067812 */ /* 0x000fe400078efcff */
[----:B------:R-:W-:Y:S02]  /*28450*/  IADD3.X R142, PT, PT, R142, UR68, RZ, P4, !PT ;  /* 0x000000448e8e7c10 */ /* 0x000fe4000a7fe4ff */
[----:B------:R-:W-:-:S02]  /*28460*/  ISETP.GE.AND P4, PT, R7, UR6, PT ;  /* 0x0000000607007c0c */ /* 0x000fc4000bf86270 */
[----:B------:R-:W-:Y:S01]  /*28470*/  ISETP.GE.AND P3, PT, R6, UR6, PT ;  /* 0x0000000606007c0c */ /* 0x000fe2000bf66270 */
[----:B0-----:R-:W-:-:S12]  /*28480*/  @!P5 BRA `(.L_x_8) ;  /* 0x000000e4008cd947 */ /* 0x001fd80003800000 */
.L_x_16:
[----:B------:R-:W0:Y:S01]  /*28490*/  S2R R6, SR_TID.X ;  /* 0x0000000000067919 */ /* 0x000e220000002100 */
[----:B------:R-:W-:Y:S01]  /*284a0*/  @!P2 IMAD.MOV.U32 R7, RZ, RZ, R136 ;  /* 0x000000ffff07a224 */ /* 0x000fe200078e0088 */
[----:B------:R-:W-:Y:S01]  /*284b0*/  PRMT R102, RZ, 0x7610, R102 ;  /* 0x00007610ff667816 */ /* 0x000fe20000000066 */
[----:B------:R-:W1:Y:S01]  /*284c0*/  S2R R36, SR_TID.X ;  /* 0x0000000000247919 */ /* 0x000e620000002100 */
[----:B------:R-:W-:Y:S01]  /*284d0*/  PRMT R89, RZ, 0x7610, R89 ;  /* 0x00007610ff597816 */ /* 0x000fe20000000059 */
[----:B------:R2:W-:Y:S01]  /*284e0*/  STL [R1+0xaf4], R0 ;  /* 0x000af40001007387 */ /* 0x0005e20000100800 */
[----:B------:R-:W-:Y:S02]  /*284f0*/  PRMT R27, RZ, 0x7610, R27 ;  /* 0x00007610ff1b7816 */ /* 0x000fe4000000001b */
[----:B------:R-:W-:Y:S01]  /*28500*/  PRMT R83, RZ, 0x7610, R83 ;  /* 0x00007610ff537816 */ /* 0x000fe20000000053 */
[----:B------:R-:W3:Y:S01]  /*28510*/  LDL R79, [R1+0xc] ;  /* 0x00000c00014f7983 */ /* 0x000ee20000100800 */
[----:B------:R-:W-:-:S02]  /*28520*/  PRMT R104, RZ, 0x7610, R104 ;  /* 0x00007610ff687816 */ /* 0x000fc40000000068 */
[----:B------:R-:W-:Y:S01]  /*28530*/  PRMT R87, RZ, 0x7610, R87 ;  /* 0x00007610ff577816 */ /* 0x000fe20000000057 */
[----:B------:R-:W4:Y:S01]  /*28540*/  LDL R2, [R1+0x14] ;  /* 0x0000140001027983 */ /* 0x000f220000100800 */
[----:B0-----:R-:W-:-:S04]  /*28550*/  SHF.R.U32.HI R6, RZ, 0x6, R6 ;  /* 0x00000006ff067819 */ /* 0x001fc80000011606 */
[----:B------:R-:W-:Y:S02]  /*28560*/  SGXT.U32 R6, R6, 0x1 ;  /* 0x000000010606781a */ /* 0x000fe40000000000 */
[----:B-1----:R-:W-:Y:S02]  /*28570*/  SHF.R.U32.HI R37, RZ, 0x6, R36 ;  /* 0x00000006ff257819 */ /* 0x002fe40000011624 */
[----:B------:R-:W-:Y:S02]  /*28580*/  LOP3.LUT R6, R6, 0x6, RZ, 0xfc, !PT ;  /* 0x0000000606067812 */ /* 0x000fe400078efcff */
[----:B------:R-:W-:Y:S02]  /*28590*/  SGXT.U32 R37, R37, 0x1 ;  /* 0x000000012525781a */ /* 0x000fe40000000000 */
[----:B------:R-:W-:Y:S01]  /*285a0*/  ISETP.GE.AND P5, PT, R6, UR6, PT ;  /* 0x0000000606007c0c */ /* 0x000fe2000bfa6270 */
[----:B------:R-:W-:Y:S01]  /*285b0*/  @!P2 IMAD.MOV.U32 R6, RZ, RZ, R137 ;  /* 0x000000ffff06a224 */ /* 0x000fe200078e0089 */
[----:B------:R-:W-:-:S04]  /*285c0*/  LOP3.LUT R37, R37, 0x8, RZ, 0xfc, !PT ;  /* 0x0000000825257812 */ /* 0x000fc800078efcff */
[----:B------:R0:W3:Y:S01]  /*285d0*/  @!P2 LDG.E.U16 R78, desc[UR26][R6.64] ;  /* 0x0000001a064ea981 */ /* 0x0000e2000c1e1500 */
[----:B------:R-:W-:Y:S02]  /*285e0*/  ISETP.GE.AND P2, PT, R37, UR6, PT ;  /* 0x0000000625007c0c */ /* 0x000fe4000bf46270 */
[----:B------:R-:W-:Y:S02]  /*285f0*/  SHF.R.U32.HI R37, RZ, 0x6, R36 ;  /* 0x00000006ff257819 */ /* 0x000fe40000011624 */
[----:B--2---:R-:W-:Y:S02]  /*28600*/  LEA.HI R0, R36, 0xe, RZ, 0x1a ;  /* 0x0000000e24007811 */ /* 0x004fe400078fd0ff */
[----:B------:R-:W-:Y:S01]  /*28610*/  SGXT.U32 R37, R37, 0x1 ;  /* 0x000000012525781a */ /* 0x000fe20000000000 */
[----:B0-----:R-:W-:-:S03]  /*28620*/  @!P4 IMAD.MOV.U32 R6, RZ, RZ, R139 ;  /* 0x000000ffff06c224 */ /* 0x001fc600078e008b */
[----:B------:R-:W-:Y:S01]  /*28630*/  LOP3.LUT R37, R37, 0xa, RZ, 0xfc, !PT ;  /* 0x0000000a25257812 */ /* 0x000fe200078efcff */
[----:B------:R-:W-:-:S05]  /*28640*/  @!P4 IMAD.MOV.U32 R7, RZ, RZ, R138 ;  /* 0x000000ffff07c224 */ /* 0x000fca00078e008a */
[----:B------:R0:W2:Y:S01]  /*28650*/  @!P4 LDG.E.U16 R102, desc[UR26][R6.64] ;  /* 0x0000001a0666c981 */ /* 0x0000a2000c1e1500 */
[----:B------:R-:W-:Y:S02]  /*28660*/  ISETP.GE.AND P4, PT, R37, UR6, PT ;  /* 0x0000000625007c0c */ /* 0x000fe4000bf86270 */
[----:B------:R-:W-:-:S04]  /*28670*/  SHF.R.U32.HI R37, RZ, 0x6, R36 ;  /* 0x00000006ff257819 */ /* 0x000fc80000011624 */
[----:B------:R-:W-:Y:S01]  /*28680*/  SGXT.U32 R37, R37, 0x1 ;  /* 0x000000012525781a */ /* 0x000fe20000000000 */
[----:B0-----:R-:W-:-:S03]  /*28690*/  @!P3 IMAD.MOV.U32 R6, RZ, RZ, R141 ;  /* 0x000000ffff06b224 */ /* 0x001fc600078e008d */
[----:B------:R-:W-:Y:S01]  /*286a0*/  LOP3.LUT R37, R37, 0xc, RZ, 0xfc, !PT ;  /* 0x0000000c25257812 */ /* 0x000fe200078efcff */
[----:B------:R-:W-:-:S05]  /*286b0*/  @!P3 IMAD.MOV.U32 R7, RZ, RZ, R140 ;  /* 0x000000ffff07b224 */ /* 0x000fca00078e008c */
[----:B------:R0:W2:Y:S01]  /*286c0*/  @!P3 LDG.E.U16 R89, desc[UR26][R6.64] ;  /* 0x0000001a0659b981 */ /* 0x0000a2000c1e1500 */
[----:B------:R-:W-:Y:S01]  /*286d0*/  ISETP.GE.AND P3, PT, R37, UR6, PT ;  /* 0x0000000625007c0c */ /* 0x000fe2000bf66270 */
[----:B0-----:R-:W-:Y:S02]  /*286e0*/  @!P5 IMAD.MOV.U32 R6, RZ, RZ, R143 ;  /* 0x000000ffff06d224 */ /* 0x001fe400078e008f */
        /* <DEDUP_REMOVED lines=17> */
[----:B------:R-:W-:Y:S02]  /*28800*/  SHF.R.U32.HI R0, RZ, 0x6, R36 ;  /* 0x00000006ff007819 */ /* 0x000fe40000011624 */
[----:B------:R-:W-:Y:S02]  /*28810*/  PRMT R26, RZ, 0x7610, R26 ;  /* 0x00007610ff1a7816 */ /* 0x000fe4000000001a */
        /* <DEDUP_REMOVED lines=37> */
[----:B------:R-:W-:Y:S02]  /*28a70*/  PRMT R74, RZ, 0x7610, R74 ;  /* 0x00007610ff4a7816 */ /* 0x000fe4000000004a */
[----:B------:R-:W-:Y:S02]  /*28a80*/  ISETP.GE.AND P3, PT, R0, UR6, PT ;  /* 0x0000000600007c0c */ /* 0x000fe4000bf66270 */
[----:B------:R-:W-:Y:S02]  /*28a90*/  PRMT R108, RZ, 0x7610, R108 ;  /* 0x00007610ff6c7816 */ /* 0x000fe4000000006c */
[----:B------:R-:W-:Y:S02]  /*28aa0*/  PRMT R81, RZ, 0x7610, R81 ;  /* 0x00007610ff517816 */ /* 0x000fe40000000051 */
[----:B------:R-:W-:Y:S01]  /*28ab0*/  LEA.HI R0, R36, 0x1e, RZ, 0x1a ;  /* 0x0000001e24007811 */ /* 0x000fe200078fd0ff */
[----:B0-----:R-:W-:-:S02]  /*28ac0*/  @!P5 IMAD.MOV.U32 R6, RZ, RZ, R159 ;  /* 0x000000ffff06d224 */ /* 0x001fc400078e009f */
[----:B------:R-:W-:-:S05]  /*28ad0*/  @!P5 IMAD.MOV.U32 R7, RZ, RZ, R158 ;  /* 0x000000ffff07d224 */ /* 0x000fca00078e009e */
[----:B------:R0:W2:Y:S01]  /*28ae0*/  @!P5 LDG.E.U16 R25, desc[UR26][R6.64] ;  /* 0x0000001a0619d981 */ /* 0x0000a2000c1e1500 */
[----:B------:R-:W-:Y:S02]  /*28af0*/  ISETP.GE.AND P5, PT, R0, UR6, PT ;  /* 0x0000000600007c0c */ /* 0x000fe4000bfa6270 */
[----:B------:R-:W-:Y:S02]  /*28b00*/  PRMT R24, RZ, 0x7610, R24 ;  /* 0x00007610ff187816 */ /* 0x000fe40000000018 */
[----:B------:R-:W-:Y:S02]  /*28b10*/  SHF.R.U32.HI R0, RZ, 0x6, R36 ;  /* 0x00000006ff007819 */ /* 0x000fe40000011624 */
[----:B------:R-:W2:Y:S02]  /*28b20*/  LDL R36, [R1+0x10] ;  /* 0x0000100001247983 */ /* 0x000ea40000100800 */
[----:B------:R-:W-:Y:S01]  /*28b30*/  SGXT.U32 R0, R0, 0x1 ;  /* 0x000000010000781a */ /* 0x000fe20000000000 */
[----:B0-----:R-:W-:-:S02]  /*28b40*/  @!P2 IMAD.MOV.U32 R6, RZ, RZ, R161 ;  /* 0x000000ffff06a224 */ /* 0x001fc400078e00a1 */
[----:B------:R-:W-:Y:S01]  /*28b50*/  @!P2 IMAD.MOV.U32 R7, RZ, RZ, R160 ;  /* 0x000000ffff07a224 */ /* 0x000fe200078e00a0 */
[----:B------:R-:W0:Y:S01]  /*28b60*/  S2R R37, SR_TID.X ;  /* 0x0000000000257919 */ /* 0x000e220000002100 */
[----:B------:R-:W-:-:S03]  /*28b70*/  LOP3.LUT R0, R0, 0x20, RZ, 0xfc, !PT ;  /* 0x0000002000007812 */ /* 0x000fc600078efcff */
[----:B------:R1:W2:Y:S01]  /*28b80*/  @!P2 LDG.E.U16 R74, desc[UR26][R6.64] ;  /* 0x0000001a064aa981 */ /* 0x0002a2000c1e1500 */
[----:B------:R-:W-:Y:S01]  /*28b90*/  ISETP.GE.AND P2, PT, R0, UR6, PT ;  /* 0x0000000600007c0c */ /* 0x000fe2000bf46270 */
[----:B-1----:R-:W-:Y:S02]  /*28ba0*/  @!P4 IMAD.MOV.U32 R6, RZ, RZ, R163 ;  /* 0x000000ffff06c224 */ /* 0x002fe400078e00a3 */
[----:B------:R-:W-:-:S05]  /*28bb0*/  @!P4 IMAD.MOV.U32 R7, RZ, RZ, R162 ;  /* 0x000000ffff07c224 */ /* 0x000fca00078e00a2 */
[----:B------:R1:W2:Y:S02]  /*28bc0*/  @!P4 LDG.E.U16 R108, desc[UR26][R6.64] ;  /* 0x0000001a066cc981 */ /* 0x0002a4000c1e1500 */
[----:B-1----:R-:W-:Y:S02]  /*28bd0*/  @!P3 IMAD.MOV.U32 R6, RZ, RZ, R165 ;  /* 0x000000ffff06b224 */ /* 0x002fe400078e00a5 */
[----:B------:R-:W-:-:S05]  /*28be0*/  @!P3 IMAD.MOV.U32 R7, RZ, RZ, R164 ;  /* 0x000000ffff07b224 */ /* 0x000fca00078e00a4 */
[----:B------:R1:W2:Y:S04]  /*28bf0*/  @!P3 LDG.E.U16 R81, desc[UR26][R6.64] ;  /* 0x0000001a0651b981 */ /* 0x0002a8000c1e1500 */
[----:B------:R-:W1:Y:S04]  /*28c00*/  LDL R6, [R1] ;  /* 0x0000000001067983 */ /* 0x000e680000100800 */
[----:B------:R-:W1:Y:S01]  /*28c10*/  LDL R7, [R1+0x4] ;  /* 0x0000040001077983 */ /* 0x000e620000100800 */
[----:B0-----:R-:W-:-:S04]  /*28c20*/  SHF.R.U32.HI R0, RZ, 0x6, R37 ;  /* 0x00000006ff007819 */ /* 0x001fc80000011625 */
[----:B------:R-:W-:Y:S02]  /*28c30*/  SGXT.U32 R0, R0, 0x1 ;  /* 0x000000010000781a */ /* 0x000fe40000000000 */
[----:B-1----:R-:W-:-:S04]  /*28c40*/  @!P5 LOP3.LUT R7, R7, R6, RZ, 0x3c, !PT ;  /* 0x000000060707d212 */ /* 0x002fc800078e3cff */
[----:B------:R-:W-:-:S04]  /*28c50*/  @!P5 LOP3.LUT R6, R7, R6, RZ, 0x3c, !PT ;  /* 0x000000060706d212 */ /* 0x000fc800078e3cff */
[----:B------:R-:W-:-:S05]  /*28c60*/  @!P5 LOP3.LUT R7, R7, R6, RZ, 0x3c, !PT ;  /* 0x000000060707d212 */ /* 0x000fca00078e3cff */
[----:B------:R0:W2:Y:S04]  /*28c70*/  @!P5 LDG.E.U16 R24, desc[UR26][R6.64] ;  /* 0x0000001a0618d981 */ /* 0x0000a8000c1e1500 */
[----:B------:R-:W2:Y:S01]  /*28c80*/  LDL R7, [R1+0x8] ;  /* 0x0000080001077983 */ /* 0x000ea20000100800 */
[----:B0-----:R-:W-:Y:S02]  /*28c90*/  SHF.R.U32.HI R6, RZ, 0x6, R37 ;  /* 0x00000006ff067819 */ /* 0x001fe40000011625 */
[----:B------:R-:W-:Y:S02]  /*28ca0*/  LOP3.LUT R0, R0, 0x22, RZ, 0xfc, !PT ;  /* 0x0000002200007812 */ /* 0x000fe400078efcff */
[----:B------:R-:W-:Y:S02]  /*28cb0*/  SGXT.U32 R6, R6, 0x1 ;  /* 0x000000010606781a */ /* 0x000fe40000000000 */
[----:B------:R-:W-:-:S02]  /*28cc0*/  ISETP.GE.AND P4, PT, R0, UR6, PT ;  /* 0x0000000600007c0c */ /* 0x000fc4000bf86270 */
[----:B------:R-:W-:Y:S02]  /*28cd0*/  SHF.R.U32.HI R0, RZ, 0x6, R37 ;  /* 0x00000006ff007819 */ /* 0x000fe40000011625 */
[----:B------:R-:W-:Y:S02]  /*28ce0*/  LOP3.LUT R6, R6, 0x26, RZ, 0xfc, !PT ;  /* 0x0000002606067812 */ /* 0x000fe400078efcff */
[----:B------:R-:W-:Y:S02]  /*28cf0*/  SGXT.U32 R0, R0, 0x1 ;  /* 0x000000010000781a */ /* 0x000fe40000000000 */
[----:B------:R-:W-:Y:S02]  /*28d00*/  PRMT R76, RZ, 0x7610, R76 ;  /* 0x00007610ff4c7816 */ /* 0x000fe4000000004c */
[----:B------:R-:W-:Y:S01]  /*28d10*/  ISETP.GE.AND P5, PT, R6, UR6, PT ;  /* 0x0000000606007c0c */ /* 0x000fe2000bfa6270 */
[----:B---3--:R-:W-:Y:S01]  /*28d20*/  @!P2 IMAD.MOV.U32 R6, RZ, RZ, R79 ;  /* 0x000000ffff06a224 */ /* 0x008fe200078e004f */
[----:B------:R-:W-:Y:S01]  /*28d30*/  LOP3.LUT R0, R0, 0x24, RZ, 0xfc, !PT ;  /* 0x0000002400007812 */ /* 0x000fe200078efcff */
[----:B------:R-:W3:Y:S01]  /*28d40*/  LDL R79, [R1+0x2c] ;  /* 0x00002c00014f7983 */ /* 0x000ee20000100800 */
[----:B------:R-:W-:-:S02]  /*28d50*/  PRMT R109, RZ, 0x7610, R109 ;  /* 0x00007610ff6d7816 */ /* 0x000fc4000000006d */
[----:B------:R-:W-:Y:S02]  /*28d60*/  ISETP.GE.AND P3, PT, R0, UR6, PT ;  /* 0x0000000600007c0c */ /* 0x000fe4000bf66270 */
[----:B------:R-:W3:Y:S01]  /*28d70*/  LDL R0, [R1+0x1c] ;  /* 0x00001c0001007983 */ /* 0x000ee20000100800 */
[----:B------:R-:W-:-:S04]  /*28d80*/  SHF.R.U32.HI R37, RZ, 0x6, R37 ;  /* 0x00000006ff257819 */ /* 0x000fc80000011625 */
[----:B------:R-:W-:-:S04]  /*28d90*/  SGXT.U32 R37, R37, 0x1 ;  /* 0x000000012525781a */ /* 0x000fc80000000000 */
[----:B------:R-:W-:Y:S01]  /*28da0*/  LOP3.LUT R37, R37, 0x28, RZ, 0xfc, !PT ;  /* 0x0000002825257812 */ /* 0x000fe200078efcff */
[----:B--2---:R4:W2:Y:S02]  /*28db0*/  @!P2 LDG.E.U16 R76, desc[UR26][R6.64] ;  /* 0x0000001a064ca981 */ /* 0x0048a4000c1e1500 */
[----:B----4-:R-:W-:Y:S02]  /*28dc0*/  @!P4 IMAD.MOV.U32 R6, RZ, RZ, R2 ;  /* 0x000000ffff06c224 */ /* 0x010fe400078e0002 */
[----:B------:R-:W-:Y:S01]  /*28dd0*/  @!P4 IMAD.MOV.U32 R7, RZ, RZ, R36 ;  /* 0x000000ffff07c224 */ /* 0x000fe200078e0024 */
[----:B------:R-:W-:Y:S01]  /*28de0*/  ISETP.GE.AND P2, PT, R37, UR6, PT ;  /* 0x0000000625007c0c */ /* 0x000fe2000bf46270 */
[----:B------:R-:W4:Y:S04]  /*28df0*/  LDL R36, [R1+0x30] ;  /* 0x0000300001247983 */ /* 0x000f280000100800 */
[----:B------:R0:W2:Y:S01]  /*28e00*/  @!P4 LDG.E.U16 R109, desc[UR26][R6.64] ;  /* 0x0000001a066dc981 */ /* 0x0000a2000c1e1500 */
[----:B------:R-:W-:-:S02]  /*28e10*/  PRMT R80, RZ, 0x7610, R80 ;  /* 0x00007610ff507816 */ /* 0x000fc40000000050 */
[----:B------:R-:W-:Y:S01]  /*28e20*/  PRMT R23, RZ, 0x7610, R23 ;  /* 0x00007610ff177816 */ /* 0x000fe20000000017 */
[----:B------:R-:W2:Y:S04]  /*28e30*/  LDL R2, [R1+0x34] ;  /* 0x0000340001027983 */ /* 0x000ea80000100800 */
[----:B------:R-:W2:Y:S01]  /*28e40*/  LDL R7, [R1+0x18] ;  /* 0x0000180001077983 */ /* 0x000ea20000100800 */
[----:B------:R-:W0:Y:S02]  /*28e50*/  S2R R37, SR_TID.X ;  /* 0x0000000000257919 */ /* 0x000e240000002100 */
[----:B0-----:R-:W-:-:S04]  /*28e60*/  SHF.R.U32.HI R6, RZ, 0x6, R37 ;  /* 0x00000006ff067819 */ /* 0x001fc80000011625 */
[----:B------:R-:W-:-:S04]  /*28e70*/  SGXT.U32 R6, R6, 0x1 ;  /* 0x000000010606781a */ /* 0x000fc80000000000 */
[----:B------:R-:W-:-:S04]  /*28e80*/  LOP3.LUT R6, R6, 0x2a, RZ, 0xfc, !PT ;  /* 0x0000002a06067812 */ /* 0x000fc800078efcff */
[----:B------:R-:W-:Y:S01]  /*28e90*/  ISETP.GE.AND P4, PT, R6, UR6, PT ;  /* 0x0000000606007c0c */ /* 0x000fe2000bf86270 */
[----:B---3--:R-:W-:-:S05]  /*28ea0*/  @!P3 IMAD.MOV.U32 R6, RZ, RZ, R0 ;  /* 0x000000ffff06b224 */ /* 0x008fca00078e0000 */
[----:B--2---:R0:W2:Y:S04]  /*28eb0*/  @!P3 LDG.E.U16 R80, desc[UR26][R6.64] ;  /* 0x0000001a0650b981 */ /* 0x0040a8000c1e1500 */
[----:B------:R-:W0:Y:S04]  /*28ec0*/  LDL R6, [R1+0x20] ;  /* 0x0000200001067983 */ /* 0x000e280000100800 */
[----:B------:R-:W0:Y:S02]  /*28ed0*/  LDL R7, [R1+0x24] ;  /* 0x0000240001077983 */ /* 0x000e240000100800 */
[----:B0-----:R-:W-:-:S04]  /*28ee0*/  @!P5 LOP3.LUT R7, R7, R6, RZ, 0x3c, !PT ;  /* 0x000000060707d212 */ /* 0x001fc800078e3cff */
[----:B------:R-:W-:-:S04]  /*28ef0*/  @!P5 LOP3.LUT R6, R7, R6, RZ, 0x3c, !PT ;  /* 0x000000060706d212 */ /* 0x000fc800078e3cff */
[----:B------:R-:W-:-:S05]  /*28f00*/  @!P5 LOP3.LUT R7, R7, R6, RZ, 0x3c, !PT ;  /* 0x000000060707d212 */ /* 0x000fca00078e3cff */
[----:B------:R0:W3:Y:S04]  /*28f10*/  @!P5 LDG.E.U16 R23, desc[UR26][R6.64] ;  /* 0x0000001a0617d981 */ /* 0x0000e8000c1e1500 */
[----:B------:R-:W2:Y:S01]  /*28f20*/  LDL R7, [R1+0x28] ;  /* 0x0000280001077983 */ /* 0x000ea20000100800 */
[----:B------:R-:W-:Y:S02]  /*28f30*/  SHF.R.U32.HI R0, RZ, 0x6, R37 ;  /* 0x00000006ff007819 */ /* 0x000fe40000011625 */
[----:B0-----:R-:W-:Y:S02]  /*28f40*/  LEA.HI R6, R37, 0x2e, RZ, 0x1a ;  /* 0x0000002e25067811 */ /* 0x001fe400078fd0ff */
[----:B------:R-:W-:Y:S02]  /*28f50*/  SGXT.U32 R0, R0, 0x1 ;  /* 0x000000010000781a */ /* 0x000fe40000000000 */
[----:B------:R-:W-:-:S02]  /*28f60*/  PRMT R82, RZ, 0x7610, R82 ;  /* 0x00007610ff527816 */ /* 0x000fc40000000052 */
[----:B------:R-:W-:Y:S01]  /*28f70*/  ISETP.GE.AND P5, PT, R6, UR6, PT ;  /* 0x0000000606007c0c */ /* 0x000fe2000bfa6270 */
[----:B------:R-:W-:Y:S01]  /*28f80*/  @!P2 IMAD.MOV.U32 R6, RZ, RZ, R79 ;  /* 0x000000ffff06a224 */ /* 0x000fe200078e004f */
[----:B------:R-:W-:Y:S01]  /*28f90*/  LOP3.LUT R0, R0, 0x2c, RZ, 0xfc, !PT ;  /* 0x0000002c00007812 */ /* 0x000fe200078efcff */
[----:B------:R-:W3:Y:S01]  /*28fa0*/  LDL R79, [R1+0x4c] ;  /* 0x00004c00014f7983 */ /* 0x000ee20000100800 */
[----:B------:R-:W-:Y:S02]  /*28fb0*/  PRMT R111, RZ, 0x7610, R111 ;  /* 0x00007610ff6f7816 */ /* 0x000fe4000000006f */
[----:B------:R-:W-:Y:S02]  /*28fc0*/  ISETP.GE.AND P3, PT, R0, UR6, PT ;  /* 0x0000000600007c0c */ /* 0x000fe4000bf66270 */
[----:B------:R-:W3:Y:S01]  /*28fd0*/  LDL R0, [R1+0x3c] ;  /* 0x00003c0001007983 */ /* 0x000ee20000100800 */
[----:B------:R-:W-:-:S04]  /*28fe0*/  SHF.R.U32.HI R37, RZ, 0x6, R37 ;  /* 0x00000006ff257819 */ /* 0x000fc80000011625 */
[----:B------:R-:W-:-:S04]  /*28ff0*/  SGXT.U32 R37, R37, 0x1 ;  /* 0x000000012525781a */ /* 0x000fc80000000000 */
[----:B------:R-:W-:Y:S01]  /*29000*/  LOP3.LUT R37, R37, 0x30, RZ, 0xfc, !PT ;  /* 0x0000003025257812 */ /* 0x000fe200078efcff */
[----:B--2---:R0:W2:Y:S02]  /*29010*/  @!P2 LDG.E.U16 R82, desc[UR26][R6.64] ;  /* 0x0000001a0652a981 */ /* 0x0040a4000c1e1500 */
[----:B0-----:R-:W-:Y:S02]  /*29020*/  @!P4 IMAD.MOV.U32 R6, RZ, RZ, R2 ;  /* 0x000000ffff06c224 */ /* 0x001fe400078e0002 */
[----:B----4-:R-:W-:Y:S01]  /*29030*/  @!P4 IMAD.MOV.U32 R7, RZ, RZ, R36 ;  /* 0x000000ffff07c224 */ /* 0x010fe200078e0024 */
        /* <DEDUP_REMOVED lines=21> */
[--C-:B0-----:R-:W-:Y:S02]  /*29190*/  SHF.R.U32.HI R6, RZ, 0x6, R37.reuse ;  /* 0x00000006ff067819 */ /* 0x101fe40000011625 */
[----:B------:R-:W-:Y:S02]  /*291a0*/  SHF.R.U32.HI R0, RZ, 0x6, R37 ;  /* 0x00000006ff007819 */ /* 0x000fe40000011625 */
[----:B------:R-:W-:Y:S02]  /*291b0*/  SGXT.U32 R6, R6, 0x1 ;  /* 0x000000010606781a */ /* 0x000fe40000000000 */
[----:B------:R-:W-:-:S02]  /*291c0*/  SGXT.U32 R0, R0, 0x1 ;  /* 0x000000010000781a */ /* 0x000fc40000000000 */
[----:B------:R-:W-:Y:S02]  /*291d0*/  LOP3.LUT R6, R6, 0x36, RZ, 0xfc, !PT ;  /* 0x0000003606067812 */ /* 0x000fe400078efcff */
[----:B------:R-:W-:Y:S02]  /*291e0*/  PRMT R112, RZ, 0x7610, R112 ;  /* 0x00007610ff707816 */ /* 0x000fe40000000070 */
[----:B------:R-:W-:Y:S01]  /*291f0*/  ISETP.GE.AND P5, PT, R6, UR6, PT ;  /* 0x0000000606007c0c */ /* 0x000fe2000bfa6270 */
[----:B------:R-:W-:Y:S01]  /*29200*/  @!P2 IMAD.MOV.U32 R6, RZ, RZ, R79 ;  /* 0x000000ffff06a224 */ /* 0x000fe200078e004f */
[----:B------:R-:W-:Y:S01]  /*29210*/  LOP3.LUT R0, R0, 0x34, RZ, 0xfc, !PT ;  /* 0x0000003400007812 */ /* 0x000fe200078efcff */
[----:B------:R-:W3:Y:S01]  /*29220*/  LDL R79, [R1+0x6c] ;  /* 0x00006c00014f7983 */ /* 0x000ee20000100800 */
[----:B------:R-:W-:Y:S02]  /*29230*/  PRMT R110, RZ, 0x7610, R110 ;  /* 0x00007610ff6e7816 */ /* 0x000fe4000000006e */
[----:B------:R-:W-:-:S02]  /*29240*/  ISETP.GE.AND P3, PT, R0, UR6, PT ;  /* 0x0000000600007c0c */ /* 0x000fc4000bf66270 */
        /* <DEDUP_REMOVED lines=272> */
[----:B------:R-:W3:Y:S04]  /*2a350*/  LDL R0, [R1+0x93c] ;  /* 0x00093c0001007983 */ /* 0x000ee80000100800 */
[----:B--2---:R0:W2:Y:S02]  /*2a360*/  @!P2 LDG.E.U16 R96, desc[UR26][R6.64] ;  /* 0x0000001a0660a981 */ /* 0x0040a4000c1e1500 */
[----:B0-----:R-:W-:-:S02]  /*2a370*/  @!P4 IMAD.MOV.U32 R6, RZ, RZ, R2 ;  /* 0x000000ffff06c224 */ /* 0x001fc400078e0002 */
[----:B----4-:R-:W-:Y:S01]  /*2a380*/  @!P4 IMAD.MOV.U32 R7, RZ, RZ, R36 ;  /* 0x000000ffff07c224 */ /* 0x010fe200078e0024 */
[----:B------:R-:W-:Y:S01]  /*2a390*/  PRMT R30, RZ, 0x7610, R30 ;  /* 0x00007610ff1e7816 */ /* 0x000fe2000000001e */
[----:B------:R-:W4:Y:S04]  /*2a3a0*/  LDL R2, [R1+0x954] ;  /* 0x0009540001027983 */ /* 0x000f280000100800 */
[----:B------:R0:W2:Y:S04]  /*2a3b0*/  @!P4 LDG.E.U16 R95, desc[UR26][R6.64] ;  /* 0x0000001a065fc981 */ /* 0x0000a8000c1e1500 */
        /* <DEDUP_REMOVED lines=9> */
[----:B------:R-:W0:Y:S01]  /*2a450*/  LDL R7, [R1+0x944] ;  /* 0x0009440001077983 */ /* 0x000e220000100800 */
[----:B------:R-:W-:Y:S02]  /*2a460*/  SHF.R.U32.HI R37, RZ, 0x6, R37 ;  /* 0x00000006ff257819 */ /* 0x000fe40000011625 */
[----:B------:R-:W-:-:S02]  /*2a470*/  PRMT R14, RZ, 0x7610, R14 ;  /* 0x00007610ff0e7816 */ /* 0x000fc4000000000e */
[----:B------:R-:W-:-:S04]  /*2a480*/  SGXT.U32 R37, R37, 0x1 ;  /* 0x000000012525781a */ /* 0x000fc80000000000 */
[----:B------:R-:W-:-:S04]  /*2a490*/  LOP3.LUT R37, R37, 0x70, RZ, 0xfc, !PT ;  /* 0x0000007025257812 */ /* 0x000fc800078efcff */
[----:B------:R-:W-:Y:S02]  /*2a4a0*/  ISETP.GE.AND P2, PT, R37, UR6, PT ;  /* 0x0000000625007c0c */ /* 0x000fe4000bf46270 */
[----:B------:R-:W3:Y:S01]  /*2a4b0*/  LDL R37, [R1+0x950] ;  /* 0x0009500001257983 */ /* 0x000ee20000100800 */
[----:B0-----:R-:W-:-:S04]  /*2a4c0*/  @!P5 LOP3.LUT R7, R7, R6, RZ, 0x3c, !PT ;  /* 0x000000060707d212 */ /* 0x001fc800078e3cff */
[----:B------:R-:W-:-:S04]  /*2a4d0*/  @!P5 LOP3.LUT R6, R7, R6, RZ, 0x3c, !PT ;  /* 0x000000060706d212 */ /* 0x000fc800078e3cff */
[----:B------:R-:W-:-:S05]  /*2a4e0*/  @!P5 LOP3.LUT R7, R7, R6, RZ, 0x3c, !PT ;  /* 0x000000060707d212 */ /* 0x000fca00078e3cff */
[----:B------:R0:W2:Y:S04]  /*2a4f0*/  @!P5 LDG.E.U16 R14, desc[UR26][R6.64] ;  /* 0x0000001a060ed981 */ /* 0x0000a8000c1e1500 */
        /* <DEDUP_REMOVED lines=9> */
[----:B------:R-:W-:Y:S02]  /*2a590*/  LOP3.LUT R0, R0, 0x74, RZ, 0xfc, !PT ;  /* 0x0000007400007812 */ /* 0x000fe400078efcff */
[----:B------:R-:W-:Y:S02]  /*2a5a0*/  PRMT R93, RZ, 0x7610, R93 ;  /* 0x00007610ff5d7816 */ /* 0x000fe4000000005d */
[----:B------:R-:W-:-:S02]  /*2a5b0*/  ISETP.GE.AND P3, PT, R0, UR6, PT ;  /* 0x0000000600007c0c */ /* 0x000fc4000bf66270 */
[----:B------:R-:W3:Y:S04]  /*2a5c0*/  LDL R0, [R1+0x95c] ;  /* 0x00095c0001007983 */ /* 0x000ee80000100800 */
[----:B--2---:R4:W2:Y:S02]  /*2a5d0*/  @!P2 LDG.E.U16 R97, desc[UR26][R6.64] ;  /* 0x0000001a0661a981 */ /* 0x0048a4000c1e1500 */
[----:B----4-:R-:W-:Y:S02]  /*2a5e0*/  @!P4 IMAD.MOV.U32 R6, RZ, RZ, R2 ;  /* 0x000000ffff06c224 */ /* 0x010fe400078e0002 */
[----:B---3--:R-:W-:Y:S01]  /*2a5f0*/  @!P4 IMAD.MOV.U32 R7, RZ, RZ, R37 ;  /* 0x000000ffff07c224 */ /* 0x008fe200078e0025 */
[----:B------:R-:W-:Y:S01]  /*2a600*/  PRMT R29, RZ, 0x7610, R29 ;  /* 0x00007610ff1d7816 */ /* 0x000fe2000000001d */
[----:B------:R-:W3:Y:S04]  /*2a610*/  LDL R37, [R1+0x978] ;  /* 0x0009780001257983 */ /* 0x000ee80000100800 */
[----:B------:R0:W4:Y:S04]  /*2a620*/  @!P4 LDG.E.U16 R93, desc[UR26][R6.64] ;  /* 0x0000001a065dc981 */ /* 0x000128000c1e1500 */
[----:B------:R-:W2:Y:S01]  /*2a630*/  LDL R7, [R1+0x958] ;  /* 0x0009580001077983 */ /* 0x000ea20000100800 */
[----:B0-----:R-:W-:Y:S01]  /*2a640*/  @!P3 IMAD.MOV.U32 R6, RZ, RZ, R0 ;  /* 0x000000ffff06b224 */ /* 0x001fe200078e0000 */
[----:B------:R-:W-:-:S04]  /*2a650*/  SHF.R.U32.HI R2, RZ, 0x6, R36 ;  /* 0x00000006ff027819 */ /* 0x000fc80000011624 */
[----:B------:R-:W-:-:S04]  /*2a660*/  SGXT.U32 R2, R2, 0x1 ;  /* 0x000000010202781a */ /* 0x000fc80000000000 */
[----:B------:R-:W-:-:S04]  /*2a670*/  LOP3.LUT R2, R2, 0x7a, RZ, 0xfc, !PT ;  /* 0x0000007a02027812 */ /* 0x000fc800078efcff */
[----:B------:R-:W-:Y:S02]  /*2a680*/  ISETP.GE.AND P4, PT, R2, UR6, PT ;  /* 0x0000000602007c0c */ /* 0x000fe4000bf86270 */
[----:B------:R-:W0:Y:S01]  /*2a690*/  S2R R2, SR_TID.X ;  /* 0x0000000000027919 */ /* 0x000e220000002100 */
[----:B--2---:R1:W2:Y:S04]  /*2a6a0*/  @!P3 LDG.E.U16 R29, desc[UR26][R6.64] ;  /* 0x0000001a061db981 */ /* 0x0042a8000c1e1500 */
[----:B------:R-:W1:Y:S04]  /*2a6b0*/  LDL R6, [R1+0x960] ;  /* 0x0009600001067983 */ /* 0x000e680000100800 */
[----:B------:R-:W1:Y:S01]  /*2a6c0*/  LDL R7, [R1+0x964] ;  /* 0x0009640001077983 */ /* 0x000e620000100800 */
[----:B0-----:R-:W-:-:S02]  /*2a6d0*/  SHF.R.U32.HI R0, RZ, 0x6, R2 ;  /* 0x00000006ff007819 */ /* 0x001fc40000011602 */
[----:B------:R-:W-:-:S04]  /*2a6e0*/  LEA.HI R2, R2, 0x7e, RZ, 0x1a ;  /* 0x0000007e02027811 */ /* 0x000fc800078fd0ff */
[----:B------:R-:W-:Y:S02]  /*2a6f0*/  ISETP.GE.AND P3, PT, R2, UR6, PT ;  /* 0x0000000602007c0c */ /* 0x000fe4000bf66270 */
[----:B------:R-:W0:Y:S01]  /*2a700*/  S2R R2, SR_TID.X ;  /* 0x0000000000027919 */ /* 0x000e220000002100 */
[----:B------:R-:W-:Y:S02]  /*2a710*/  SHF.R.U32.HI R79, RZ, 0x6, R36 ;  /* 0x00000006ff4f7819 */ /* 0x000fe40000011624 */
[----:B------:R-:W-:Y:S01]  /*2a720*/  SGXT.U32 R0, R0, 0x1 ;  /* 0x000000010000781a */ /* 0x000fe20000000000 */
[----:B------:R-:W2:Y:S01]  /*2a730*/  LDL R36, [R1+0x97c] ;  /* 0x00097c0001247983 */ /* 0x000ea20000100800 */
[----:B------:R-:W-:Y:S02]  /*2a740*/  SGXT.U32 R79, R79, 0x1 ;  /* 0x000000014f4f781a */ /* 0x000fe40000000000 */
[----:B------:R-:W-:Y:S02]  /*2a750*/  LOP3.LUT R0, R0, 0x7c, RZ, 0xfc, !PT ;  /* 0x0000007c00007812 */ /* 0x000fe400078efcff */
[----:B------:R-:W-:-:S02]  /*2a760*/  LOP3.LUT R79, R79, 0x78, RZ, 0xfc, !PT ;  /* 0x000000784f4f7812 */ /* 0x000fc400078efcff */
[----:B------:R-:W-:Y:S02]  /*2a770*/  PRMT R13, RZ, 0x7610, R13 ;  /* 0x00007610ff0d7816 */ /* 0x000fe4000000000d */
[----:B------:R-:W-:Y:S02]  /*2a780*/  ISETP.GE.AND P2, PT, R79, UR6, PT ;  /* 0x000000064f007c0c */ /* 0x000fe4000bf46270 */
[----:B------:R-:W2:Y:S01]  /*2a790*/  LDL R79, [R1+0x974] ;  /* 0x00097400014f7983 */ /* 0x000ea20000100800 */
[----:B------:R-:W-:-:S03]  /*2a7a0*/  ISETP.GE.AND P6, PT, R0, UR6, PT ;  /* 0x0000000600007c0c */ /* 0x000fc6000bfc6270 */
[----:B------:R-:W5:Y:S01]  /*2a7b0*/  LDL.LU R0, [R1+0xaf4] ;  /* 0x000af40001007983 */ /* 0x000f620000300800 */
[----:B0-----:R-:W-:Y:S02]  /*2a7c0*/  LOP3.LUT R2, R2, 0x7f, RZ, 0xc0, !PT ;  /* 0x0000007f02027812 */ /* 0x001fe400078ec0ff */
[----:B-1----:R-:W-:-:S04]  /*2a7d0*/  @!P5 LOP3.LUT R7, R7, R6, RZ, 0x3c, !PT ;  /* 0x000000060707d212 */ /* 0x002fc800078e3cff */
[----:B------:R-:W-:-:S04]  /*2a7e0*/  @!P5 LOP3.LUT R6, R7, R6, RZ, 0x3c, !PT ;  /* 0x000000060706d212 */ /* 0x000fc800078e3cff */
[----:B------:R-:W-:-:S05]  /*2a7f0*/  @!P5 LOP3.LUT R7, R7, R6, RZ, 0x3c, !PT ;  /* 0x000000060707d212 */ /* 0x000fca00078e3cff */
[----:B------:R0:W2:Y:S04]  /*2a800*/  @!P5 LDG.E.U16 R13, desc[UR26][R6.64] ;  /* 0x0000001a060dd981 */ /* 0x0000a8000c1e1500 */
[----:B------:R-:W0:Y:S04]  /*2a810*/  LDL R6, [R1+0x968] ;  /* 0x0009680001067983 */ /* 0x000e280000100800 */
[----:B------:R-:W0:Y:S01]  /*2a820*/  LDL R7, [R1+0x96c] ;  /* 0x00096c0001077983 */ /* 0x000e220000100800 */
[----:B------:R-:W-:-:S03]  /*2a830*/  ISETP.GE.AND P5, PT, R2, UR6, PT ;  /* 0x0000000602007c0c */ /* 0x000fc6000bfa6270 */
[----:B------:R-:W2:Y:S01]  /*2a840*/  LDL R2, [R1+0x970] ;  /* 0x0009700001027983 */ /* 0x000ea20000100800 */
[----:B------:R-:W-:Y:S02]  /*2a850*/  PRMT R100, RZ, 0x7610, R100 ;  /* 0x00007610ff647816 */ /* 0x000fe40000000064 */
[----:B------:R-:W-:Y:S02]  /*2a860*/  PRMT R91, RZ, 0x7610, R91 ;  /* 0x00007610ff5b7816 */ /* 0x000fe4000000005b */
[----:B------:R-:W-:Y:S02]  /*2a870*/  PRMT R28, RZ, 0x7610, R28 ;  /* 0x00007610ff1c7816 */ /* 0x000fe4000000001c */
[----:B0-----:R-:W-:-:S04]  /*2a880*/  @!P2 LOP3.LUT R7, R7, R6, RZ, 0x3c, !PT ;  /* 0x000000060707a212 */ /* 0x001fc800078e3cff */
[----:B------:R-:W-:-:S04]  /*2a890*/  @!P2 LOP3.LUT R6, R7, R6, RZ, 0x3c, !PT ;  /* 0x000000060706a212 */ /* 0x000fc800078e3cff */
[----:B------:R-:W-:-:S05]  /*2a8a0*/  @!P2 LOP3.LUT R7, R7, R6, RZ, 0x3c, !PT ;  /* 0x000000060707a212 */ /* 0x000fca00078e3cff */
[----:B------:R2:W4:Y:S02]  /*2a8b0*/  @!P2 LDG.E.U16 R100, desc[UR26][R6.64] ;  /* 0x0000001a0664a981 */ /* 0x000524000c1e1500 */
[----:B--2---:R-:W-:Y:S02]  /*2a8c0*/  @!P4 IMAD.MOV.U32 R6, RZ, RZ, R79 ;  /* 0x000000ffff06c224 */ /* 0x004fe400078e004f */
[----:B------:R-:W-:Y:S01]  /*2a8d0*/  @!P4 IMAD.MOV.U32 R7, RZ, RZ, R2 ;  /* 0x000000ffff07c224 */ /* 0x000fe200078e0002 */
[----:B------:R-:W-:Y:S01]  /*2a8e0*/  PRMT R12, RZ, 0x7610, R12 ;  /* 0x00007610ff0c7816 */ /* 0x000fe2000000000c */
[----:B------:R-:W2:Y:S04]  /*2a8f0*/  LDL R79, [R1+0x1ac] ;  /* 0x0001ac00014f7983 */ /* 0x000ea80000100800 */
[----:B------:R0:W2:Y:S01]  /*2a900*/  @!P4 LDG.E.U16 R91, desc[UR26][R6.64] ;  /* 0x0000001a065bc981 */ /* 0x0000a2000c1e1500 */
[----:B------:R-:W-:-:S02]  /*2a910*/  PRMT R11, RZ, 0x7610, R11 ;  /* 0x00007610ff0b7816 */ /* 0x000fc4000000000b */
[----:B------:R-:W-:Y:S01]  /*2a920*/  PRMT R10, RZ, 0x7610, R10 ;  /* 0x00007610ff0a7816 */ /* 0x000fe2000000000a */
[----:B------:R-:W2:Y:S01]  /*2a930*/  LDL R2, [R1+0x1b0] ;  /* 0x0001b00001027983 */ /* 0x000ea20000100800 */
[----:B0-----:R-:W-:Y:S02]  /*2a940*/  @!P6 IMAD.MOV.U32 R6, RZ, RZ, R36 ;  /* 0x000000ffff06e224 */ /* 0x001fe400078e0024 */
[----:B---3--:R-:W-:Y:S01]  /*2a950*/  @!P6 IMAD.MOV.U32 R7, RZ, RZ, R37 ;  /* 0x000000ffff07e224 */ /* 0x008fe200078e0025 */
[----:B------:R-:W3:Y:S04]  /*2a960*/  LDL R36, [R1+0x170] ;  /* 0x0001700001247983 */ /* 0x000ee80000100800 */
[----:B------:R0:W2:Y:S04]  /*2a970*/  @!P6 LDG.E.U16 R28, desc[UR26][R6.64] ;  /* 0x0000001a061ce981 */ /* 0x0000a8000c1e1500 */
[----:B------:R-:W3:Y:S04]  /*2a980*/  LDL R37, [R1+0x16c] ;  /* 0x00016c0001257983 */ /* 0x000ee80000100800 */
[----:B------:R-:W0:Y:S04]  /*2a990*/  LDL R6, [R1+0x980] ;  /* 0x0009800001067983 */ /* 0x000e280000100800 */
[----:B------:R-:W0:Y:S02]  /*2a9a0*/  LDL R7, [R1+0x984] ;  /* 0x0009840001077983 */ /* 0x000e240000100800 */
[----:B0-----:R-:W-:-:S04]  /*2a9b0*/  @!P3 LOP3.LUT R7, R7, R6, RZ, 0x3c, !PT ;  /* 0x000000060707b212 */ /* 0x001fc800078e3cff */
[----:B------:R-:W-:-:S04]  /*2a9c0*/  @!P3 LOP3.LUT R6, R7, R6, RZ, 0x3c, !PT ;  /* 0x000000060706b212 */ /* 0x000fc800078e3cff */
[----:B------:R-:W-:-:S05]  /*2a9d0*/  @!P3 LOP3.LUT R7, R7, R6, RZ, 0x3c, !PT ;  /* 0x000000060707b212 */ /* 0x000fca00078e3cff */
[----:B------:R0:W2:Y:S01]  /*2a9e0*/  @!P3 LDG.E.U16 R12, desc[UR26][R6.64] ;  /* 0x0000001a060cb981 */ /* 0x0000a2000c1e1500 */
[----:B------:R-:W-:Y:S06]  /*2a9f0*/  BAR.SYNC.DEFER_BLOCKING 0x0 ;  /* 0x0000000000007b1d */ /* 0x000fec0000010000 */
[----:B------:R-:W0:Y:S04]  /*2aa00*/  LDL R6, [R1+0xac] ;  /* 0x0000ac0001067983 */ /* 0x000e280000100800 */
[----:B------:R-:W0:Y:S02]  /*2aa10*/  LDL R7, [R1+0xb0] ;  /* 0x0000b00001077983 */ /* 0x000e240000100800 */
[----:B0-----:R-:W-:-:S04]  /*2aa20*/  @!P5 LOP3.LUT R7, R7, R6, RZ, 0x3c, !PT ;  /* 0x000000060707d212 */ /* 0x001fc800078e3cff */
[----:B------:R-:W-:-:S04]  /*2aa30*/  @!P5 LOP3.LUT R6, R7, R6, RZ, 0x3c, !PT ;  /* 0x000000060706d212 */ /* 0x000fc800078e3cff */
[----:B------:R-:W-:-:S05]  /*2aa40*/  @!P5 LOP3.LUT R7, R7, R6, RZ, 0x3c, !PT ;  /* 0x000000060707d212 */ /* 0x000fca00078e3cff */
[----:B------:R0:W2:Y:S04]  /*2aa50*/  @!P5 LDG.E.U16 R11, desc[UR26][R6.64] ;  /* 0x0000001a060bd981 */ /* 0x0000a8000c1e1500 */
[----:B------:R-:W0:Y:S04]  /*2aa60*/  LDL R6, [R1+0xec] ;  /* 0x0000ec0001067983 */ /* 0x000e280000100800 */
[----:B------:R-:W0:Y:S02]  /*2aa70*/  LDL R7, [R1+0xf0] ;  /* 0x0000f00001077983 */ /* 0x000e240000100800 */
[----:B0-----:R-:W-:-:S04]  /*2aa80*/  @!P5 LOP3.LUT R7, R7, R6, RZ, 0x3c, !PT ;  /* 0x000000060707d212 */ /* 0x001fc800078e3cff */
[----:B------:R-:W-:-:S04]  /*2aa90*/  @!P5 LOP3.LUT R6, R7, R6, RZ, 0x3c, !PT ;  /* 0x000000060706d212 */ /* 0x000fc800078e3cff */
[----:B------:R-:W-:-:S05]  /*2aaa0*/  @!P5 LOP3.LUT R7, R7, R6, RZ, 0x3c, !PT ;  /* 0x000000060707d212 */ /* 0x000fca00078e3cff */
[----:B------:R-:W4:Y:S04]  /*2aab0*/  @!P5 LDG.E.U16 R10, desc[UR26][R6.64] ;  /* 0x0000001a060ad981 */ /* 0x000f28000c1e1500 */
[----:B------:R-:W4:Y:S04]  /*2aac0*/  LDL R6, [R1+0x12c] ;  /* 0x00012c0001067983 */ /* 0x000f280000100800 */
[----:B------:R-:W4:Y:S01]  /*2aad0*/  LDL R7, [R1+0x130] ;  /* 0x0001300001077983 */ /* 0x000f220000100800 */
[----:B------:R-:W-:Y:S02]  /*2aae0*/  PRMT R9, RZ, 0x7610, R9 ;  /* 0x00007610ff097816 */ /* 0x000fe40000000009 */
[----:B------:R-:W-:-:S06]  /*2aaf0*/  PRMT R8, RZ, 0x7610, R8 ;  /* 0x00007610ff087816 */ /* 0x000fcc0000000008 */
[----:B---3--:R2:W3:Y:S02]  /*2ab00*/  @!P5 LDG.E.U16 R8, desc[UR26][R36.64] ;  /* 0x0000001a2408d981 */ /* 0x0084e4000c1e1500 */
[----:B--2---:R-:W-:Y:S02]  /*2ab10*/  @!P5 IMAD.MOV.U32 R36, RZ, RZ, R2 ;  /* 0x000000ffff24d224 */ /* 0x004fe400078e0002 */
[----:B------:R-:W-:Y:S01]  /*2ab20*/  @!P5 IMAD.MOV.U32 R37, RZ, RZ, R79 ;  /* 0x000000ffff25d224 */ /* 0x000fe200078e004f */
[----:B------:R-:W-:Y:S01]  /*2ab30*/  PRMT R5, RZ, 0x7610, R5 ;  /* 0x00007610ff057816 */ /* 0x000fe20000000005 */
[----:B------:R-:W2:Y:S01]  /*2ab40*/  LDL R79, [R1+0x5ec] ;  /* 0x0005ec00014f7983 */ /* 0x000ea20000100800 */
[----:B------:R-:W-:Y:S02]  /*2ab50*/  PRMT R135, RZ, 0x7610, R135 ;  /* 0x00007610ff877816 */ /* 0x000fe40000000087 */
[----:B------:R-:W-:Y:S01]  /*2ab60*/  PRMT R134, RZ, 0x7610, R134 ;  /* 0x00007610ff867816 */ /* 0x000fe20000000086 */
[----:B------:R-:W2:Y:S01]  /*2ab70*/  LDL R2, [R1+0x5f0] ;  /* 0x0005f00001027983 */ /* 0x000ea20000100800 */
[----:B----4-:R-:W-:-:S04]  /*2ab80*/  @!P5 LOP3.LUT R7, R7, R6, RZ, 0x3c, !PT ;  /* 0x000000060707d212 */ /* 0x010fc800078e3cff */
[----:B------:R-:W-:-:S04]  /*2ab90*/  @!P5 LOP3.LUT R6, R7, R6, RZ, 0x3c, !PT ;  /* 0x000000060706d212 */ /* 0x000fc800078e3cff */
[----:B------:R-:W-:-:S05]  /*2aba0*/  @!P5 LOP3.LUT R7, R7, R6, RZ, 0x3c, !PT ;  /* 0x000000060707d212 */ /* 0x000fca00078e3cff */
[----:B------:R0:W4:Y:S02]  /*2abb0*/  @!P5 LDG.E.U16 R9, desc[UR26][R6.64] ;  /* 0x0000001a0609d981 */ /* 0x000124000c1e1500 */
[----:B0-----:R-:W-:-:S06]  /*2abc0*/  PRMT R7, RZ, 0x7610, R7 ;  /* 0x00007610ff077816 */ /* 0x001fcc0000000007 */
[----:B------:R0:W2:Y:S04]  /*2abd0*/  @!P5 LDG.E.U16 R7, desc[UR26][R36.64] ;  /* 0x0000001a2407d981 */ /* 0x0000a8000c1e1500 */
[----:B------:R-:W0:Y:S04]  /*2abe0*/  LDL R36, [R1+0x1ec] ;  /* 0x0001ec0001247983 */ /* 0x000e280000100800 */
[----:B------:R-:W0:Y:S01]  /*2abf0*/  LDL R37, [R1+0x1f0] ;  /* 0x0001f00001257983 */ /* 0x000e220000100800 */
[----:B------:R-:W-:Y:S02]  /*2ac00*/  PRMT R6, RZ, 0x7610, R6 ;  /* 0x00007610ff067816 */ /* 0x000fe40000000006 */
        /* <DEDUP_REMOVED lines=23> */
[----:B------:R-:W0:Y:S01]  /*2ad80*/  LDL R37, [R1+0x5d0] ;  /* 0x0005d00001257983 */ /* 0x000e220000100800 */
[----:B------:R-:W-:Y:S02]  /*2ad90*/  PRMT R133, RZ, 0x7610, R133 ;  /* 0x00007610ff857816 */ /* 0x000fe40000000085 */
[----:B------:R-:W-:-:S02]  /*2ada0*/  PRMT R132, RZ, 0x7610, R132 ;  /* 0x00007610ff847816 */ /* 0x000fc40000000084 */
[----:B0-----:R-:W-:-:S04]  /*2adb0*/  @!P5 LOP3.LUT R37, R37, R36, RZ, 0x3c, !PT ;  /* 0x000000242525d212 */ /* 0x001fc800078e3cff */
[----:B------:R-:W-:-:S04]  /*2adc0*/  @!P5 LOP3.LUT R36, R37, R36, RZ, 0x3c, !PT ;  /* 0x000000242524d212 */ /* 0x000fc800078e3cff */
[----:B------:R-:W-:-:S05]  /*2add0*/  @!P5 LOP3.LUT R37, R37, R36, RZ, 0x3c, !PT ;  /* 0x000000242525d212 */ /* 0x000fca00078e3cff */
[----:B------:R2:W3:Y:S02]  /*2ade0*/  @!P5 LDG.E.U16 R133, desc[UR26][R36.64] ;  /* 0x0000001a2485d981 */ /* 0x0004e4000c1e1500 */
[----:B--2---:R-:W-:Y:S02]  /*2adf0*/  @!P5 IMAD.MOV.U32 R36, RZ, RZ, R2 ;  /* 0x000000ffff24d224 */ /* 0x004fe400078e0002 */
[----:B------:R-:W-:Y:S01]  /*2ae00*/  @!P5 IMAD.MOV.U32 R37, RZ, RZ, R79 ;  /* 0x000000ffff25d224 */ /* 0x000fe200078e004f */
[----:B------:R-:W-:Y:S01]  /*2ae10*/  PRMT R131, RZ, 0x7610, R131 ;  /* 0x00007610ff837816 */ /* 0x000fe20000000083 */
[----:B------:R-:W2:Y:S04]  /*2ae20*/  LDL R79, [R1+0x6ac] ;  /* 0x0006ac00014f7983 */ /* 0x000ea80000100800 */
[----:B------:R0:W2:Y:S01]  /*2ae30*/  @!P5 LDG.E.U16 R132, desc[UR26][R36.64] ;  /* 0x0000001a2484d981 */ /* 0x0000a2000c1e1500 */
[----:B------:R-:W-:-:S02]  /*2ae40*/  PRMT R130, RZ, 0x7610, R130 ;  /* 0x00007610ff827816 */ /* 0x000fc40000000082 */
[----:B------:R-:W-:Y:S01]  /*2ae50*/  PRMT R129, RZ, 0x7610, R129 ;  /* 0x00007610ff817816 */ /* 0x000fe20000000081 */
[----:B------:R-:W2:Y:S04]  /*2ae60*/  LDL R2, [R1+0x6b0] ;  /* 0x0006b00001027983 */ /* 0x000ea80000100800 */
        /* <DEDUP_REMOVED lines=352> */
[----:B------:R0:W3:Y:S04]  /*2c470*/  @!P5 LDG.E.U16 R39, desc[UR26][R36.64] ;  /* 0x0000001a2427d981 */ /* 0x0000e8000c1e1500 */
[----:B------:R-:W0:Y:S04]  /*2c480*/  LDL R36, [R1+0x894] ;  /* 0x0008940001247983 */ /* 0x000e280000100800 */
[----:B------:R-:W0:Y:S01]  /*2c490*/  LDL R37, [R1+0x898] ;  /* 0x0008980001257983 */ /* 0x000e220000100800 */
[----:B------:R-:W-:-:S03]  /*2c4a0*/  PRMT R38, RZ, 0x7610, R38 ;  /* 0x00007610ff267816 */ /* 0x000fc60000000026 */
[----:B------:R2:W-:Y:S02]  /*2c4b0*/  STS.U16 [R3+UR11+0x24000], R78 ;  /* 0x0240004e03007988 */ /* 0x0005e4000800040b */
[----:B--2---:R-:W-:Y:S02]  /*2c4c0*/  @!P5 IMAD.MOV.U32 R78, RZ, RZ, R2 ;  /* 0x000000ffff4ed224 */ /* 0x004fe400078e0002 */
[----:B------:R-:W-:Y:S04]  /*2c4d0*/  STS.U16 [R3+UR11+0x24800], R35 ;  /* 0x0248002303007988 */ /* 0x000fe8000800040b */
[----:B------:R-:W-:Y:S04]  /*2c4e0*/  STS.U16 [R3+UR11+0x24c00], R74 ;  /* 0x024c004a03007988 */ /* 0x000fe8000800040b */
[----:B------:R1:W-:Y:S01]  /*2c4f0*/  STS.U16 [R3+UR11+0x24400], R83 ;  /* 0x0244005303007988 */ /* 0x0003e2000800040b */
[----:B0-----:R-:W-:-:S03]  /*2c500*/  @!P5 LOP3.LUT R37, R37, R36, RZ, 0x3c, !PT ;  /* 0x000000242525d212 */ /* 0x001fc600078e3cff */
[----:B------:R0:W-:Y:S01]  /*2c510*/  STS.U16 [R3+UR11+0x25400], R82 ;  /* 0x0254005203007988 */ /* 0x0001e2000800040b */
[----:B------:R-:W-:-:S03]  /*2c520*/  @!P5 LOP3.LUT R36, R37, R36, RZ, 0x3c, !PT ;  /* 0x000000242524d212 */ /* 0x000fc600078e3cff */
[----:B-1----:R-:W2:Y:S01]  /*2c530*/  LDL R83, [R1+0x220] ;  /* 0x0002200001537983 */ /* 0x002ea20000100800 */
[----:B------:R-:W-:-:S03]  /*2c540*/  @!P5 LOP3.LUT R37, R37, R36, RZ, 0x3c, !PT ;  /* 0x000000242525d212 */ /* 0x000fc600078e3cff */
[----:B------:R-:W2:Y:S04]  /*2c550*/  LDL R2, [R1+0x1c0] ;  /* 0x0001c00001027983 */ /* 0x000ea80000100800 */
[----:B------:R1:W2:Y:S01]  /*2c560*/  @!P5 LDG.E.U16 R38, desc[UR26][R36.64] ;  /* 0x0000001a2426d981 */ /* 0x0002a2000c1e1500 */
[----:B------:R-:W-:Y:S02]  /*2c570*/  PRMT R35, RZ, 0x7610, R35 ;  /* 0x00007610ff237816 */ /* 0x000fe40000000023 */
[----:B------:R-:W-:Y:S01]  /*2c580*/  PRMT R74, RZ, 0x7610, R74 ;  /* 0x00007610ff4a7816 */ /* 0x000fe2000000004a */
[----:B0-----:R-:W2:Y:S01]  /*2c590*/  LDL R82, [R1+0x21c] ;  /* 0x00021c0001527983 */ /* 0x001ea20000100800 */
[----:B-1----:R-:W-:-:S06]  /*2c5a0*/  PRMT R37, RZ, 0x7610, R37 ;  /* 0x00007610ff257816 */ /* 0x002fcc0000000025 */
        /* <DEDUP_REMOVED lines=19> */
[----:B------:R0:W3:Y:S04]  /*2c6e0*/  @!P5 LDG.E.U16 R74, desc[UR26][R78.64] ;  /* 0x0000001a4e4ad981 */ /* 0x0000e8000c1e1500 */
[----:B------:R-:W3:Y:S01]  /*2c6f0*/  LDL R79, [R1+0x1bc] ;  /* 0x0001bc00014f7983 */ /* 0x000ee20000100800 */
[-C--:B--2---:R-:W-:Y:S01]  /*2c700*/  @!P5 LOP3.LUT R83, R83, R82.reuse, RZ, 0x3c, !PT ;  /* 0x000000525353d212 */ /* 0x084fe200078e3cff */
[----:B0-----:R-:W-:Y:S02]  /*2c710*/  @!P5 IMAD.MOV.U32 R78, RZ, RZ, R2 ;  /* 0x000000ffff4ed224 */ /* 0x001fe400078e0002 */
[----:B------:R0:W-:Y:S01]  /*2c720*/  STS.U16 [R3+UR11+0x25000], R76 ;  /* 0x0250004c03007988 */ /* 0x0001e2000800040b */
[----:B------:R-:W-:-:S03]  /*2c730*/  @!P5 LOP3.LUT R82, R83, R82, RZ, 0x3c, !PT ;  /* 0x000000525352d212 */ /* 0x000fc600078e3cff */
[----:B------:R1:W-:Y:S04]  /*2c740*/  STS.U16 [R3+UR11+0x25c00], R84 ;  /* 0x025c005403007988 */ /* 0x0003e8000800040b */
[----:B------:R2:W-:Y:S01]  /*2c750*/  STS.U16 [R3+UR11+0x26000], R86 ;  /* 0x0260005603007988 */ /* 0x0005e2000800040b */
[----:B0-----:R-:W-:Y:S02]  /*2c760*/  PRMT R76, RZ, 0x7610, R76 ;  /* 0x00007610ff4c7816 */ /* 0x001fe4000000004c */
[----:B------:R-:W-:Y:S01]  /*2c770*/  @!P5 LOP3.LUT R83, R83, R82, RZ, 0x3c, !PT ;  /* 0x000000525353d212 */ /* 0x000fe200078e3cff */
[----:B------:R-:W2:Y:S04]  /*2c780*/  LDL R2, [R1+0x5e0] ;  /* 0x0005e00001027983 */ /* 0x000ea80000100800 */
[----:B---3--:R0:W3:Y:S02]  /*2c790*/  @!P5 LDG.E.U16 R76, desc[UR26][R78.64] ;  /* 0x0000001a4e4cd981 */ /* 0x0080e4000c1e1500 */
        /* <DEDUP_REMOVED lines=11> */
[----:B-1----:R-:W-:Y:S02]  /*2c850*/  PRMT R84, RZ, 0x7610, R84 ;  /* 0x00007610ff547816 */ /* 0x002fe40000000054 */
[----:B0-----:R-:W-:-:S04]  /*2c860*/  @!P5 LOP3.LUT R83, R83, R82, RZ, 0x3c, !PT ;  /* 0x000000525353d212 */ /* 0x001fc800078e3cff */
[----:B------:R-:W-:-:S04]  /*2c870*/  @!P5 LOP3.LUT R82, R83, R82, RZ, 0x3c, !PT ;  /* 0x000000525352d212 */ /* 0x000fc800078e3cff */
[----:B------:R-:W-:-:S05]  /*2c880*/  @!P5 LOP3.LUT R83, R83, R82, RZ, 0x3c, !PT ;  /* 0x000000525353d212 */ /* 0x000fca00078e3cff */
[----:B------:R0:W3:Y:S04]  /*2c890*/  @!P5 LDG.E.U16 R84, desc[UR26][R82.64] ;  /* 0x0000001a5254d981 */ /* 0x0000e8000c1e1500 */
[----:B------:R-:W0:Y:S04]  /*2c8a0*/  LDL R82, [R1+0x2dc] ;  /* 0x0002dc0001527983 */ /* 0x000e280000100800 */
[----:B------:R-:W0:Y:S01]  /*2c8b0*/  LDL R83, [R1+0x2e0] ;  /* 0x0002e00001537983 */ /* 0x000e220000100800 */
[----:B--2---:R-:W-:Y:S02]  /*2c8c0*/  PRMT R86, RZ, 0x7610, R86 ;  /* 0x00007610ff567816 */ /* 0x004fe40000000056 */
[----:B0-----:R-:W-:-:S04]  /*2c8d0*/  @!P5 LOP3.LUT R83, R83, R82, RZ, 0x3c, !PT ;  /* 0x000000525353d212 */ /* 0x001fc800078e3cff */
[----:B------:R-:W-:-:S04]  /*2c8e0*/  @!P5 LOP3.LUT R82, R83, R82, RZ, 0x3c, !PT ;  /* 0x000000525352d212 */ /* 0x000fc800078e3cff */
[----:B------:R-:W-:-:S05]  /*2c8f0*/  @!P5 LOP3.LUT R83, R83, R82, RZ, 0x3c, !PT ;  /* 0x000000525353d212 */ /* 0x000fca00078e3cff */
[----:B------:R0:W2:Y:S04]  /*2c900*/  @!P5 LDG.E.U16 R86, desc[UR26][R82.64] ;  /* 0x0000001a5256d981 */ /* 0x0000a8000c1e1500 */
[----:B------:R-:W2:Y:S01]  /*2c910*/  LDL R83, [R1+0x5dc] ;  /* 0x0005dc0001537983 */ /* 0x000ea20000100800 */
[----:B0-----:R-:W-:-:S03]  /*2c920*/  @!P5 IMAD.MOV.U32 R82, RZ, RZ, R2 ;  /* 0x000000ffff52d224 */ /* 0x001fc600078e0002 */
[----:B------:R0:W-:Y:S04]  /*2c930*/  STS.U16 [R3+UR11+0x26400], R88 ;  /* 0x0264005803007988 */ /* 0x0001e8000800040b */
[----:B------:R1:W-:Y:S04]  /*2c940*/  STS.U16 [R3+UR11+0x26800], R90 ;  /* 0x0268005a03007988 */ /* 0x0003e8000800040b */
[----:B------:R1:W-:Y:S01]  /*2c950*/  STS.U16 [R3+UR11+0x26c00], R92 ;  /* 0x026c005c03007988 */ /* 0x0003e2000800040b */
[----:B0-----:R-:W-:-:S03]  /*2c960*/  PRMT R88, RZ, 0x7610, R88 ;  /* 0x00007610ff587816 */ /* 0x001fc60000000058 */
[----:B------:R0:W-:Y:S04]  /*2c970*/  STS.U16 [R3+UR11+0x27000], R94 ;  /* 0x0270005e03007988 */ /* 0x0001e8000800040b */
[----:B------:R0:W-:Y:S04]  /*2c980*/  STS.U16 [R3+UR11+0x27400], R96 ;  /* 0x0274006003007988 */ /* 0x0001e8000800040b */
[----:B------:R-:W3:Y:S04]  /*2c990*/  LDL R2, [R1+0x680] ;  /* 0x0006800001027983 */ /* 0x000ee80000100800 */
[----:B--2---:R2:W2:Y:S04]  /*2c9a0*/  @!P5 LDG.E.U16 R88, desc[UR26][R82.64] ;  /* 0x0000001a5258d981 */ /* 0x0044a8000c1e1500 */
[----:B------:R-:W2:Y:S04]  /*2c9b0*/  LDL R82, [R1+0x5fc] ;  /* 0x0005fc0001527983 */ /* 0x000ea80000100800 */
[----:B------:R-:W2:Y:S01]  /*2c9c0*/  LDL R83, [R1+0x600] ;  /* 0x0006000001537983 */ /* 0x000ea20000100800 */
[----:B-1----:R-:W-:-:S02]  /*2c9d0*/  PRMT R90, RZ, 0x7610, R90 ;  /* 0x00007610ff5a7816 */ /* 0x002fc4000000005a */
[----:B--2---:R-:W-:-:S04]  /*2c9e0*/  @!P5 LOP3.LUT R83, R83, R82, RZ, 0x3c, !PT ;  /* 0x000000525353d212 */ /* 0x004fc800078e3cff */
[----:B------:R-:W-:-:S04]  /*2c9f0*/  @!P5 LOP3.LUT R82, R83, R82, RZ, 0x3c, !PT ;  /* 0x000000525352d212 */ /* 0x000fc800078e3cff */
[----:B------:R-:W-:-:S05]  /*2ca00*/  @!P5 LOP3.LUT R83, R83, R82, RZ, 0x3c, !PT ;  /* 0x000000525353d212 */ /* 0x000fca00078e3cff */
[----:B------:R1:W2:Y:S04]  /*2ca10*/  @!P5 LDG.E.U16 R90, desc[UR26][R82.64] ;  /* 0x0000001a525ad981 */ /* 0x0002a8000c1e1500 */
[----:B------:R-:W1:Y:S04]  /*2ca20*/  LDL R82, [R1+0x61c] ;  /* 0x00061c0001527983 */ /* 0x000e680000100800 */
[----:B------:R-:W1:Y:S01]  /*2ca30*/  LDL R83, [R1+0x620] ;  /* 0x0006200001537983 */ /* 0x000e620000100800 */
[----:B------:R-:W-:Y:S02]  /*2ca40*/  PRMT R92, RZ, 0x7610, R92 ;  /* 0x00007610ff5c7816 */ /* 0x000fe4000000005c */
[----:B-1----:R-:W-:-:S04]  /*2ca50*/  @!P5 LOP3.LUT R83, R83, R82, RZ, 0x3c, !PT ;  /* 0x000000525353d212 */ /* 0x002fc800078e3cff */
[----:B------:R-:W-:-:S04]  /*2ca60*/  @!P5 LOP3.LUT R82, R83, R82, RZ, 0x3c, !PT ;  /* 0x000000525352d212 */ /* 0x000fc800078e3cff */
[----:B------:R-:W-:-:S05]  /*2ca70*/  @!P5 LOP3.LUT R83, R83, R82, RZ, 0x3c, !PT ;  /* 0x000000525353d212 */ /* 0x000fca00078e3cff */
[----:B------:R1:W2:Y:S04]  /*2ca80*/  @!P5 LDG.E.U16 R92, desc[UR26][R82.64] ;  /* 0x0000001a525cd981 */ /* 0x0002a8000c1e1500 */
[----:B------:R-:W1:Y:S04]  /*2ca90*/  LDL R82, [R1+0x63c] ;  /* 0x00063c0001527983 */ /* 0x000e680000100800 */
[----:B------:R-:W1:Y:S01]  /*2caa0*/  LDL R83, [R1+0x640] ;  /* 0x0006400001537983 */ /* 0x000e620000100800 */
[----:B0-----:R-:W-:Y:S02]  /*2cab0*/  PRMT R94, RZ, 0x7610, R94 ;  /* 0x00007610ff5e7816 */ /* 0x001fe4000000005e */
[----:B-1----:R-:W-:-:S04]  /*2cac0*/  @!P5 LOP3.LUT R83, R83, R82, RZ, 0x3c, !PT ;  /* 0x000000525353d212 */ /* 0x002fc800078e3cff */
        /* <DEDUP_REMOVED lines=10> */
[----:B------:R-:W2:Y:S01]  /*2cb70*/  LDL R83, [R1+0x67c] ;  /* 0x00067c0001537983 */ /* 0x000ea20000100800 */
[----:B---3--:R-:W-:-:S03]  /*2cb80*/  @!P5 IMAD.MOV.U32 R82, RZ, RZ, R2 ;  /* 0x000000ffff52d224 */ /* 0x008fc600078e0002 */
[----:B------:R0:W-:Y:S02]  /*2cb90*/  STS.U16 [R3+UR11+0x27800], R97 ;  /* 0x0278006103007988 */ /* 0x0001e4000800040b */
[----:B0-----:R-:W-:-:S06]  /*2cba0*/  PRMT R97, RZ, 0x7610, R97 ;  /* 0x00007610ff617816 */ /* 0x001fcc0000000061 */
[----:B--2---:R0:W2:Y:S04]  /*2cbb0*/  @!P5 LDG.E.U16 R97, desc[UR26][R82.64] ;  /* 0x0000001a5261d981 */ /* 0x0040a8000c1e1500 */
[----:B------:R-:W0:Y:S04]  /*2cbc0*/  LDL R82, [R1+0x69c] ;  /* 0x00069c0001527983 */ /* 0x000e280000100800 */
[----:B------:R-:W0:Y:S04]  /*2cbd0*/  LDL R83, [R1+0x6a0] ;  /* 0x0006a00001537983 */ /* 0x000e280000100800 */
[----:B------:R1:W-:Y:S02]  /*2cbe0*/  STS.U16 [R3+UR11+0x27c00], R100 ;  /* 0x027c006403007988 */ /* 0x0003e4000800040b */
[----:B-1----:R-:W-:-:S02]  /*2cbf0*/  PRMT R100, RZ, 0x7610, R100 ;  /* 0x00007610ff647816 */ /* 0x002fc40000000064 */
[----:B0-----:R-:W-:-:S04]  /*2cc00*/  @!P5 LOP3.LUT R83, R83, R82, RZ, 0x3c, !PT ;  /* 0x000000525353d212 */ /* 0x001fc800078e3cff */
[----:B------:R-:W-:-:S04]  /*2cc10*/  @!P5 LOP3.LUT R82, R83, R82, RZ, 0x3c, !PT ;  /* 0x000000525352d212 */ /* 0x000fc800078e3cff */
[----:B------:R-:W-:-:S05]  /*2cc20*/  @!P5 LOP3.LUT R83, R83, R82, RZ, 0x3c, !PT ;  /* 0x000000525353d212 */ /* 0x000fca00078e3cff */
[----:B------:R0:W3:Y:S04]  /*2cc30*/  @!P5 LDG.E.U16 R100, desc[UR26][R82.64] ;  /* 0x0000001a5264d981 */ /* 0x0000e8000c1e1500 */
[----:B------:R-:W0:Y:S04]  /*2cc40*/  LDL R82, [R1+0x6bc] ;  /* 0x0006bc0001527983 */ /* 0x000e280000100800 */
[----:B------:R-:W0:Y:S01]  /*2cc50*/  LDL R83, [R1+0x6c0] ;  /* 0x0006c00001537983 */ /* 0x000e220000100800 */
[----:B------:R-:W-:-:S03]  /*2cc60*/  LOP3.LUT R2, R3, 0x20, RZ, 0x3c, !PT ;  /* 0x0000002003027812 */ /* 0x000fc600078e3cff */
[----:B------:R-:W-:Y:S04]  /*2cc70*/  STS.U16 [R3+UR11+0x25800], R112 ;  /* 0x0258007003007988 */ /* 0x000fe8000800040b */
[----:B------:R1:W-:Y:S02]  /*2cc80*/  STS.U16 [R2+UR11+0x24100], R102 ;  /* 0x0241006602007988 */ /* 0x0003e4000800040b */
[----:B-1----:R-:W-:Y:S02]  /*2cc90*/  PRMT R102, RZ, 0x7610, R102 ;  /* 0x00007610ff667816 */ /* 0x002fe40000000066 */
[----:B0-----:R-:W-:-:S04]  /*2cca0*/  @!P5 LOP3.LUT R83, R83, R82, RZ, 0x3c, !PT ;  /* 0x000000525353d212 */ /* 0x001fc800078e3cff */
[----:B------:R-:W-:-:S04]  /*2ccb0*/  @!P5 LOP3.LUT R82, R83, R82, RZ, 0x3c, !PT ;  /* 0x000000525352d212 */ /* 0x000fc800078e3cff */
[----:B------:R-:W-:-:S05]  /*2ccc0*/  @!P5 LOP3.LUT R83, R83, R82, RZ, 0x3c, !PT ;  /* 0x000000525353d212 */ /* 0x000fca00078e3cff */
[----:B------:R0:W2:Y:S04]  /*2ccd0*/  @!P5 LDG.E.U16 R102, desc[UR26][R82.64] ;  /* 0x0000001a5266d981 */ /* 0x0000a8000c1e1500 */
[----:B------:R-:W0:Y:S04]  /*2cce0*/  LDL R82, [R1+0x6dc] ;  /* 0x0006dc0001527983 */ /* 0x000e280000100800 */
[----:B------:R-:W0:Y:S04]  /*2ccf0*/  LDL R83, [R1+0x6e0] ;  /* 0x0006e00001537983 */ /* 0x000e280000100800 */
[----:B------:R1:W-:Y:S02]  /*2cd00*/  STS.U16 [R2+UR11+0x24500], R104 ;  /* 0x0245006802007988 */ /* 0x0003e4000800040b */
[----:B-1----:R-:W-:-:S02]  /*2cd10*/  PRMT R104, RZ, 0x7610, R104 ;  /* 0x00007610ff687816 */ /* 0x002fc40000000068 */
        /* <DEDUP_REMOVED lines=117> */
[----:B------:R-:W0:Y:S01]  /*2d470*/  LDL R83, [R1+0xc8] ;  /* 0x0000c80001537983 */ /* 0x000e220000100800 */
[----:B------:R-:W-:-:S05]  /*2d480*/  LOP3.LUT R2, R3, 0x40, RZ, 0x3c, !PT ;  /* 0x0000004003027812 */ /* 0x000fca00078e3cff */
        /* <DEDUP_REMOVED lines=18> */
[----:B------:R1:W-:Y:S04]  /*2d5b0*/  STS.U16 [R2+UR11+0x24e00], R81 ;  /* 0x024e005102007988 */ /* 0x0003e8000800040b */
[----:B------:R3:W-:Y:S04]  /*2d5c0*/  STS.U16 [R2+UR11+0x25200], R80 ;  /* 0x0252005002007988 */ /* 0x0007e8000800040b */
[----:B-1----:R-:W2:Y:S04]  /*2d5d0*/  LDL R81, [R1+0x1c8] ;  /* 0x0001c80001517983 */ /* 0x002ea80000100800 */
[----:B---3--:R-:W2:Y:S01]  /*2d5e0*/  LDL R80, [R1+0x1c4] ;  /* 0x0001c40001507983 */ /* 0x008ea20000100800 */
[----:B0-----:R-:W-:-:S04]  /*2d5f0*/  @!P5 LOP3.LUT R83, R83, R82, RZ, 0x3c, !PT ;  /* 0x000000525353d212 */ /* 0x001fc800078e3cff */
[----:B------:R-:W-:-:S04]  /*2d600*/  @!P5 LOP3.LUT R82, R83, R82, RZ, 0x3c, !PT ;  /* 0x000000525352d212 */ /* 0x000fc800078e3cff */
[----:B------:R-:W-:-:S05]  /*2d610*/  @!P5 LOP3.LUT R83, R83, R82, RZ, 0x3c, !PT ;  /* 0x000000525353d212 */ /* 0x000fca00078e3cff */
[----:B------:R0:W3:Y:S04]  /*2d620*/  @!P5 LDG.E.U16 R85, desc[UR26][R82.64] ;  /* 0x0000001a5255d981 */ /* 0x0000e8000c1e1500 */
[----:B------:R-:W0:Y:S04]  /*2d630*/  LDL R82, [R1+0x184] ;  /* 0x0001840001527983 */ /* 0x000e280000100800 */
[----:B------:R-:W0:Y:S01]  /*2d640*/  LDL R83, [R1+0x188] ;  /* 0x0001880001537983 */ /* 0x000e220000100800 */
[----:B------:R-:W-:Y:S02]  /*2d650*/  PRMT R112, RZ, 0x7610, R112 ;  /* 0x00007610ff707816 */ /* 0x000fe40000000070 */
[----:B--2---:R-:W-:-:S04]  /*2d660*/  @!P5 LOP3.LUT R81, R81, R80, RZ, 0x3c, !PT ;  /* 0x000000505151d212 */ /* 0x004fc800078e3cff */
[----:B------:R-:W-:-:S04]  /*2d670*/  @!P5 LOP3.LUT R80, R81, R80, RZ, 0x3c, !PT ;  /* 0x000000505150d212 */ /* 0x000fc800078e3cff */
[----:B------:R-:W-:Y:S02]  /*2d680*/  @!P5 LOP3.LUT R81, R81, R80, RZ, 0x3c, !PT ;  /* 0x000000505151d212 */ /* 0x000fe400078e3cff */
[----:B0-----:R-:W-:-:S04]  /*2d690*/  @!P5 LOP3.LUT R83, R83, R82, RZ, 0x3c, !PT ;  /* 0x000000525353d212 */ /* 0x001fc800078e3cff */
[----:B------:R-:W-:-:S04]  /*2d6a0*/  @!P5 LOP3.LUT R82, R83, R82, RZ, 0x3c, !PT ;  /* 0x000000525352d212 */ /* 0x000fc800078e3cff */
[----:B------:R-:W-:-:S05]  /*2d6b0*/  @!P5 LOP3.LUT R83, R83, R82, RZ, 0x3c, !PT ;  /* 0x000000525353d212 */ /* 0x000fca00078e3cff */
[----:B------:R0:W2:Y:S02]  /*2d6c0*/  @!P5 LDG.E.U16 R112, desc[UR26][R82.64] ;  /* 0x0000001a5270d981 */ /* 0x0000a4000c1e1500 */
[----:B0-----:R-:W-:-:S06]  /*2d6d0*/  PRMT R82, RZ, 0x7610, R82 ;  /* 0x00007610ff527816 */ /* 0x001fcc0000000052 */
        /* <DEDUP_REMOVED lines=50> */
[----:B------:R-:W-:Y:S01]  /*2da00*/  @!P5 LOP3.LUT R33, R33, R32, RZ, 0x3c, !PT ;  /* 0x000000202121d212 */ /* 0x000fe200078e3cff */
[----:B------:R1:W-:Y:S04]  /*2da10*/  STS.U16 [R2+UR11+0x27200], R31 ;  /* 0x0272001f02007988 */ /* 0x0003e8000800040b */
[----:B------:R2:W-:Y:S04]  /*2da20*/  STS.U16 [R2+UR11+0x27600], R30 ;  /* 0x0276001e02007988 */ /* 0x0005e8000800040b */
[----:B-1----:R-:W3:Y:S04]  /*2da30*/  LDL R31, [R1+0x668] ;  /* 0x00066800011f7983 */ /* 0x002ee80000100800 */
[----:B--2---:R-:W3:Y:S01]  /*2da40*/  LDL R30, [R1+0x664] ;  /* 0x00066400011e7983 */ /* 0x004ee20000100800 */
[----:B0-----:R-:W-:-:S04]  /*2da50*/  @!P5 LOP3.LUT R73, R73, R72, RZ, 0x3c, !PT ;  /* 0x000000484949d212 */ /* 0x001fc800078e3cff */
[----:B------:R-:W-:-:S04]  /*2da60*/  @!P5 LOP3.LUT R72, R73, R72, RZ, 0x3c, !PT ;  /* 0x000000484948d212 */ /* 0x000fc800078e3cff */
[----:B------:R-:W-:-:S05]  /*2da70*/  @!P5 LOP3.LUT R73, R73, R72, RZ, 0x3c, !PT ;  /* 0x000000484949d212 */ /* 0x000fca00078e3cff */
[----:B------:R0:W2:Y:S02]  /*2da80*/  @!P5 LDG.E.U16 R81, desc[UR26][R72.64] ;  /* 0x0000001a4851d981 */ /* 0x0000a4000c1e1500 */
[----:B0-----:R-:W-:-:S06]  /*2da90*/  PRMT R72, RZ, 0x7610, R72 ;  /* 0x00007610ff487816 */ /* 0x001fcc0000000048 */
[----:B------:R0:W2:Y:S04]  /*2daa0*/  @!P5 LDG.E.U16 R72, desc[UR26][R32.64] ;  /* 0x0000001a2048d981 */ /* 0x0000a8000c1e1500 */
[----:B------:R-:W0:Y:S04]  /*2dab0*/  LDL R32, [R1+0x644] ;  /* 0x0006440001207983 */ /* 0x000e280000100800 */
[----:B------:R-:W0:Y:S01]  /*2dac0*/  LDL R33, [R1+0x648] ;  /* 0x0006480001217983 */ /* 0x000e220000100800 */
[----:B------:R-:W-:Y:S02]  /*2dad0*/  PRMT R73, RZ, 0x7610, R73 ;  /* 0x00007610ff497816 */ /* 0x000fe40000000049 */
[----:B---3--:R-:W-:-:S04]  /*2dae0*/  @!P5 LOP3.LUT R31, R31, R30, RZ, 0x3c, !PT ;  /* 0x0000001e1f1fd212 */ /* 0x008fc800078e3cff */
[----:B------:R-:W-:-:S04]  /*2daf0*/  @!P5 LOP3.LUT R30, R31, R30, RZ, 0x3c, !PT ;  /* 0x0000001e1f1ed212 */ /* 0x000fc800078e3cff */
[----:B------:R-:W-:Y:S01]  /*2db00*/  @!P5 LOP3.LUT R31, R31, R30, RZ, 0x3c, !PT ;  /* 0x0000001e1f1fd212 */ /* 0x000fe200078e3cff */
[----:B------:R1:W-:Y:S04]  /*2db10*/  STS.U16 [R2+UR11+0x27a00], R29 ;  /* 0x027a001d02007988 */ /* 0x0003e8000800040b */
[----:B------:R3:W-:Y:S04]  /*2db20*/  STS.U16 [R2+UR11+0x27e00], R28 ;  /* 0x027e001c02007988 */ /* 0x0007e8000800040b */
[----:B-1----:R-:W2:Y:S04]  /*2db30*/  LDL R29, [R1+0x6a8] ;  /* 0x0006a800011d7983 */ /* 0x002ea80000100800 */
[----:B---3--:R-:W2:Y:S01]  /*2db40*/  LDL R28, [R1+0x6a4] ;  /* 0x0006a400011c7983 */ /* 0x008ea20000100800 */
[----:B0-----:R-:W-:-:S04]  /*2db50*/  @!P5 LOP3.LUT R33, R33, R32, RZ, 0x3c, !PT ;  /* 0x000000202121d212 */ /* 0x001fc800078e3cff */
[----:B------:R-:W-:-:S04]  /*2db60*/  @!P5 LOP3.LUT R32, R33, R32, RZ, 0x3c, !PT ;  /* 0x000000202120d212 */ /* 0x000fc800078e3cff */
[----:B------:R-:W-:-:S05]  /*2db70*/  @!P5 LOP3.LUT R33, R33, R32, RZ, 0x3c, !PT ;  /* 0x000000202121d212 */ /* 0x000fca00078e3cff */
[----:B------:R0:W3:Y:S02]  /*2db80*/  @!P5 LDG.E.U16 R73, desc[UR26][R32.64] ;  /* 0x0000001a2049d981 */ /* 0x0000e4000c1e1500 */
[----:B0-----:R-:W-:-:S06]  /*2db90*/  PRMT R32, RZ, 0x7610, R32 ;  /* 0x00007610ff207816 */ /* 0x001fcc0000000020 */
[----:B------:R0:W3:Y:S04]  /*2dba0*/  @!P5 LDG.E.U16 R32, desc[UR26][R30.64] ;  /* 0x0000001a1e20d981 */ /* 0x0000e8000c1e1500 */
[----:B------:R-:W0:Y:S04]  /*2dbb0*/  LDL R30, [R1+0x684] ;  /* 0x00068400011e7983 */ /* 0x000e280000100800 */
[----:B------:R-:W0:Y:S01]  /*2dbc0*/  LDL R31, [R1+0x688] ;  /* 0x00068800011f7983 */ /* 0x000e220000100800 */
[----:B------:R-:W-:Y:S02]  /*2dbd0*/  PRMT R33, RZ, 0x7610, R33 ;  /* 0x00007610ff217816 */ /* 0x000fe40000000021 */
[----:B--2---:R-:W-:-:S04]  /*2dbe0*/  @!P5 LOP3.LUT R29, R29, R28, RZ, 0x3c, !PT ;  /* 0x0000001c1d1dd212 */ /* 0x004fc800078e3cff */
[----:B------:R-:W-:-:S04]  /*2dbf0*/  @!P5 LOP3.LUT R28, R29, R28, RZ, 0x3c, !PT ;  /* 0x0000001c1d1cd212 */ /* 0x000fc800078e3cff */
[----:B------:R-:W-:Y:S02]  /*2dc00*/  @!P5 LOP3.LUT R29, R29, R28, RZ, 0x3c, !PT ;  /* 0x0000001c1d1dd212 */ /* 0x000fe400078e3cff */
[----:B------:R-:W-:-:S05]  /*2dc10*/  LOP3.LUT R2, R3, 0x60, RZ, 0x3c, !PT ;  /* 0x0000006003027812 */ /* 0x000fca00078e3cff */
        /* <DEDUP_REMOVED lines=144> */
[----:B----4-:R1:W-:Y:S04]  /*2e520*/  STS.U16 [R4+UR11+0x10800], R9 ;  /* 0x0108000904007988 */ /* 0x0103e8000800040b */
[----:B------:R3:W-:Y:S04]  /*2e530*/  STS.U16 [R4+UR11+0x10c00], R8 ;  /* 0x010c000804007988 */ /* 0x0007e8000800040b */
[----:B-1----:R-:W4:Y:S04]  /*2e540*/  LDL R9, [R1+0x190] ;  /* 0x0001900001097983 */ /* 0x002f280000100800 */
[----:B---3--:R-:W4:Y:S01]  /*2e550*/  LDL R8, [R1+0x18c] ;  /* 0x00018c0001087983 */ /* 0x008f220000100800 */
[----:B0-----:R-:W-:-:S04]  /*2e560*/  @!P5 LOP3.LUT R13, R13, R12, RZ, 0x3c, !PT ;  /* 0x0000000c0d0dd212 */ /* 0x001fc800078e3cff */
[----:B------:R-:W-:-:S04]  /*2e570*/  @!P5 LOP3.LUT R12, R13, R12, RZ, 0x3c, !PT ;  /* 0x0000000c0d0cd212 */ /* 0x000fc800078e3cff */
[----:B------:R-:W-:-:S05]  /*2e580*/  @!P5 LOP3.LUT R13, R13, R12, RZ, 0x3c, !PT ;  /* 0x0000000c0d0dd212 */ /* 0x000fca00078e3cff */
[----:B------:R0:W3:Y:S02]  /*2e590*/  @!P5 LDG.E.U16 R15, desc[UR26][R12.64] ;  /* 0x0000001a0c0fd981 */ /* 0x0000e4000c1e1500 */
[----:B0-----:R-:W-:-:S06]  /*2e5a0*/  PRMT R12, RZ, 0x7610, R12 ;  /* 0x00007610ff0c7816 */ /* 0x001fcc000000000c */
[----:B------:R0:W2:Y:S04]  /*2e5b0*/  @!P5 LDG.E.U16 R12, desc[UR26][R10.64] ;  /* 0x0000001a0a0cd981 */ /* 0x0000a8000c1e1500 */
[----:B------:R-:W0:Y:S04]  /*2e5c0*/  LDL R10, [R1+0x14c] ;  /* 0x00014c00010a7983 */ /* 0x000e280000100800 */
[----:B------:R-:W0:Y:S01]  /*2e5d0*/  LDL R11, [R1+0x150] ;  /* 0x00015000010b7983 */ /* 0x000e220000100800 */
[----:B------:R-:W-:Y:S02]  /*2e5e0*/  PRMT R13, RZ, 0x7610, R13 ;  /* 0x00007610ff0d7816 */ /* 0x000fe4000000000d */
[----:B----4-:R-:W-:-:S04]  /*2e5f0*/  @!P5 LOP3.LUT R9, R9, R8, RZ, 0x3c, !PT ;  /* 0x000000080909d212 */ /* 0x010fc800078e3cff */
[----:B------:R-:W-:-:S04]  /*2e600*/  @!P5 LOP3.LUT R8, R9, R8, RZ, 0x3c, !PT ;  /* 0x000000080908d212 */ /* 0x000fc800078e3cff */
[----:B------:R-:W-:Y:S01]  /*2e610*/  @!P5 LOP3.LUT R9, R9, R8, RZ, 0x3c, !PT ;  /* 0x000000080909d212 */ /* 0x000fe200078e3cff */
[----:B------:R1:W-:Y:S04]  /*2e620*/  STS.U16 [R4+UR11+0x11000], R7 ;  /* 0x0110000704007988 */ /* 0x0003e8000800040b */
[----:B------:R4:W-:Y:S04]  /*2e630*/  STS.U16 [R4+UR11+0x11400], R6 ;  /* 0x0114000604007988 */ /* 0x0009e8000800040b */
[----:B-1----:R-:W2:Y:S04]  /*2e640*/  LDL R7, [R1+0x230] ;  /* 0x0002300001077983 */ /* 0x002ea80000100800 */
[----:B----4-:R-:W2:Y:S01]  /*2e650*/  LDL R6, [R1+0x22c] ;  /* 0x00022c0001067983 */ /* 0x010ea20000100800 */
[----:B0-----:R-:W-:-:S04]  /*2e660*/  @!P5 LOP3.LUT R11, R11, R10, RZ, 0x3c, !PT ;  /* 0x0000000a0b0bd212 */ /* 0x001fc800078e3cff */
[----:B------:R-:W-:-:S04]  /*2e670*/  @!P5 LOP3.LUT R10, R11, R10, RZ, 0x3c, !PT ;  /* 0x0000000a0b0ad212 */ /* 0x000fc800078e3cff */
[----:B------:R-:W-:-:S05]  /*2e680*/  @!P5 LOP3.LUT R11, R11, R10, RZ, 0x3c, !PT ;  /* 0x0000000a0b0bd212 */ /* 0x000fca00078e3cff */
[----:B------:R0:W4:Y:S02]  /*2e690*/  @!P5 LDG.E.U16 R13, desc[UR26][R10.64] ;  /* 0x0000001a0a0dd981 */ /* 0x000124000c1e1500 */
        /* <DEDUP_REMOVED lines=12> */
[----:B0-----:R-:W-:Y:S02]  /*2e760*/  PRMT R8, RZ, 0x7610, R8 ;  /* 0x00007610ff087816 */ /* 0x001fe40000000008 */
[----:B------:R-:W2:Y:S04]  /*2e770*/  LDL R9, [R1+0x270] ;  /* 0x0002700001097983 */ /* 0x000ea80000100800 */
[----:B------:R2:W3:Y:S04]  /*2e780*/  @!P5 LDG.E.U16 R8, desc[UR26][R6.64] ;  /* 0x0000001a0608d981 */ /* 0x0004e8000c1e1500 */
[----:B------:R-:W3:Y:S04]  /*2e790*/  LDL R7, [R1+0x26c] ;  /* 0x00026c0001077983 */ /* 0x000ee80000100800 */
[----:B------:R0:W-:Y:S02]  /*2e7a0*/  STS.U16 [R4+UR11+0x11800], R5 ;  /* 0x0118000504007988 */ /* 0x0001e4000800040b */
[----:B0-----:R-:W-:-:S02]  /*2e7b0*/  PRMT R5, RZ, 0x7610, R5 ;  /* 0x00007610ff057816 */ /* 0x001fc40000000005 */
        /* <DEDUP_REMOVED lines=24> */
[----:B------:R1:W-:Y:S01]  /*2e940*/  STS.U16 [R4+UR11+0x17c00], R66 ;  /* 0x017c004204007988 */ /* 0x0003e2000800040b */
[----:B--2---:R-:W-:Y:S01]  /*2e950*/  @!P5 IMAD.MOV.U32 R6, RZ, RZ, R9 ;  /* 0x000000ffff06d224 */ /* 0x004fe200078e0009 */
[----:B0-----:R-:W-:-:S02]  /*2e960*/  LOP3.LUT R129, R4, 0x40, RZ, 0x3c, !PT ;  /* 0x0000004004817812 */ /* 0x001fc400078e3cff */
[----:B-1----:R-:W2:Y:S04]  /*2e970*/  LDL R66, [R1+0x3ac] ;  /* 0x0003ac0001427983 */ /* 0x002ea80000100800 */
[----:B------:R-:W2:Y:S04]  /*2e980*/  LDL R68, [R1+0x3bc] ;  /* 0x0003bc0001447983 */ /* 0x000ea80000100800 */
[----:B------:R-:W2:Y:S04]  /*2e990*/  LDL R67, [R1+0x3dc] ;  /* 0x0003dc0001437983 */ /* 0x000ea80000100800 */
[----:B------:R-:W2:Y:S04]  /*2e9a0*/  LDL R69, [R1+0x3ec] ;  /* 0x0003ec0001457983 */ /* 0x000ea80000100800 */
[----:B---3--:R0:W3:Y:S04]  /*2e9b0*/  @!P5 LDG.E.U16 R5, desc[UR26][R6.64] ;  /* 0x0000001a0605d981 */ /* 0x0080e8000c1e1500 */
[----:B------:R-:W2:Y:S04]  /*2e9c0*/  LDL R70, [R1+0x400] ;  /* 0x0004000001467983 */ /* 0x000ea80000100800 */
[----:B------:R-:W2:Y:S01]  /*2e9d0*/  LDL R71, [R1+0x410] ;  /* 0x0004100001477983 */ /* 0x000ea20000100800 */
[----:B0-----:R-:W-:-:S02]  /*2e9e0*/  LOP3.LUT R7, R4, 0x10, RZ, 0x3c, !PT ;  /* 0x0000001004077812 */ /* 0x001fc400078e3cff */
[C---:B------:R-:W-:Y:S01]  /*2e9f0*/  LOP3.LUT R9, R4.reuse, 0x20, RZ, 0x3c, !PT ;  /* 0x0000002004097812 */ /* 0x040fe200078e3cff */
[----:B------:R-:W2:Y:S04]  /*2ea00*/  LDL R6, [R1+0xd8] ;  /* 0x0000d80001067983 */ /* 0x000ea80000100800 */
        /* <DEDUP_REMOVED lines=64> */
[----:B0-----:R-:W2:Y:S04]  /*2ee10*/  LDL R7, [R1+0xd4] ;  /* 0x0000d40001077983 */ /* 0x001ea80000100800 */
[----:B------:R-:W3:Y:S01]  /*2ee20*/  LDL R38, [R1+0xdc] ;  /* 0x0000dc0001267983 */ /* 0x000ee20000100800 */
[----:B-1----:R-:W-:-:S03]  /*2ee30*/  LOP3.LUT R9, R4, 0x30, RZ, 0x3c, !PT ;  /* 0x0000003004097812 */ /* 0x002fc600078e3cff */
[----:B------:R-:W3:Y:S04]  /*2ee40*/  LDL R37, [R1+0xe0] ;  /* 0x0000e00001257983 */ /* 0x000ee80000100800 */
        /* <DEDUP_REMOVED lines=32> */
[----:B0-----:R-:W3:Y:S04]  /*2f050*/  LDL R22, [R1+0x114] ;  /* 0x0001140001167983 */ /* 0x001ee80000100800 */
[----:B------:R-:W3:Y:S04]  /*2f060*/  LDL R36, [R1+0xe4] ;  /* 0x0000e40001247983 */ /* 0x000ee80000100800 */
[----:B-1----:R-:W3:Y:S04]  /*2f070*/  LDL R9, [R1+0x118] ;  /* 0x0001180001097983 */ /* 0x002ee80000100800 */
[----:B------:R-:W3:Y:S04]  /*2f080*/  LDL R35, [R1+0xe8] ;  /* 0x0000e80001237983 */ /* 0x000ee80000100800 */
[----:B------:R-:W3:Y:S04]  /*2f090*/  LDL R17, [R1+0x11c] ;  /* 0x00011c0001117983 */ /* 0x000ee80000100800 */
[----:B------:R-:W3:Y:S04]  /*2f0a0*/  LDL R16, [R1+0x120] ;  /* 0x0001200001107983 */ /* 0x000ee80000100800 */
[----:B------:R-:W3:Y:S04]  /*2f0b0*/  LDL R25, [R1+0x124] ;  /* 0x0001240001197983 */ /* 0x000ee80000100800 */
[----:B------:R-:W3:Y:S04]  /*2f0c0*/  LDL R24, [R1+0x128] ;  /* 0x0001280001187983 */ /* 0x000ee80000100800 */
[----:B------:R-:W3:Y:S04]  /*2f0d0*/  LDL R19, [R1+0x154] ;  /* 0x0001540001137983 */ /* 0x000ee80000100800 */
[----:B------:R-:W3:Y:S04]  /*2f0e0*/  LDL R18, [R1+0x158] ;  /* 0x0001580001127983 */ /* 0x000ee80000100800 */
[----:B------:R-:W-:Y:S04]  /*2f0f0*/  STS.U16 [R129+UR11+0x10200], R15 ;  /* 0x0102000f81007988 */ /* 0x000fe8000800040b */
[----:B------:R-:W-:Y:S04]  /*2f100*/  STS.U16 [R129+UR11+0x10600], R12 ;  /* 0x0106000c81007988 */ /* 0x000fe8000800040b */
[----:B----4-:R0:W-:Y:S04]  /*2f110*/  STS.U16 [R129+UR11+0x10a00], R13 ;  /* 0x010a000d81007988 */ /* 0x0101e8000800040b */
[----:B------:R-:W-:Y:S04]  /*2f120*/  STS.U16 [R129+UR11+0x10e00], R10 ;  /* 0x010e000a81007988 */ /* 0x000fe8000800040b */
[----:B------:R-:W-:Y:S04]  /*2f130*/  STS.U16 [R129+UR11+0x11200], R11 ;  /* 0x0112000b81007988 */ /* 0x000fe8000800040b */
[----:B------:R3:W-:Y:S04]  /*2f140*/  STS.U16 [R129+UR11+0x11600], R8 ;  /* 0x0116000881007988 */ /* 0x0007e8000800040b */
[----:B0-----:R-:W4:Y:S04]  /*2f150*/  LDL R13, [R1+0x15c] ;  /* 0x00015c00010d7983 */ /* 0x001f280000100800 */
[----:B------:R-:W4:Y:S04]  /*2f160*/  LDL R12, [R1+0x160] ;  /* 0x00016000010c7983 */ /* 0x000f280000100800 */
[----:B------:R-:W4:Y:S04]  /*2f170*/  LDL R21, [R1+0x164] ;  /* 0x0001640001157983 */ /* 0x000f280000100800 */
[----:B------:R-:W4:Y:S04]  /*2f180*/  LDL R20, [R1+0x168] ;  /* 0x0001680001147983 */ /* 0x000f280000100800 */
[----:B------:R-:W4:Y:S04]  /*2f190*/  LDL R15, [R1+0x194] ;  /* 0x00019400010f7983 */ /* 0x000f280000100800 */
[----:B------:R-:W4:Y:S04]  /*2f1a0*/  LDL R14, [R1+0x198] ;  /* 0x00019800010e7983 */ /* 0x000f280000100800 */
[----:B------:R-:W4:Y:S01]  /*2f1b0*/  LDL R23, [R1+0x19c] ;  /* 0x00019c0001177983 */ /* 0x000f220000100800 */
[----:B------:R-:W-:-:S02]  /*2f1c0*/  PRMT R88, RZ, 0x7610, R88 ;  /* 0x00007610ff587816 */ /* 0x000fc40000000058 */
[----:B------:R-:W-:Y:S01]  /*2f1d0*/  PRMT R86, RZ, 0x7610, R86 ;  /* 0x00007610ff567816 */ /* 0x000fe20000000056 */
[----:B------:R-:W4:Y:S01]  /*2f1e0*/  LDL R27, [R1+0x1e4] ;  /* 0x0001e400011b7983 */ /* 0x000f220000100800 */
[----:B------:R-:W-:-:S03]  /*2f1f0*/  PRMT R84, RZ, 0x7610, R84 ;  /* 0x00007610ff547816 */ /* 0x000fc60000000054 */
[----:B------:R-:W4:Y:S04]  /*2f200*/  LDL R26, [R1+0x1e8] ;  /* 0x0001e800011a7983 */ /* 0x000f280000100800 */
        /* <DEDUP_REMOVED lines=15> */
[----:B--2---:R0:W2:Y:S04]  /*2f300*/  @!P5 LDG.E.U16 R88, desc[UR26][R6.64] ;  /* 0x0000001a0658d981 */ /* 0x0040a8000c1e1500 */
[----:B------:R-:W2:Y:S04]  /*2f310*/  LDL R46, [R1+0x330] ;  /* 0x00033000012e7983 */ /* 0x000ea80000100800 */
        /* <DEDUP_REMOVED lines=34> */
[----:B------:R-:W2:Y:S01]  /*2f540*/  LDL R130, [R1+0x484] ;  /* 0x0004840001827983 */ /* 0x000ea20000100800 */
[----:B---3--:R-:W-:-:S03]  /*2f550*/  @!P5 IMAD.MOV.U32 R8, RZ, RZ, R9 ;  /* 0x000000ffff08d224 */ /* 0x008fc600078e0009 */
[----:B------:R-:W3:Y:S01]  /*2f560*/  LDL R128, [R1+0x488] ;  /* 0x0004880001807983 */ /* 0x000ee20000100800 */
[----:B------:R-:W-:-:S03]  /*2f570*/  @!P5 IMAD.MOV.U32 R9, RZ, RZ, R22 ;  /* 0x000000ffff09d224 */ /* 0x000fc600078e0016 */
[----:B------:R-:W2:Y:S01]  /*2f580*/  LDL R22, [R1+0x1a0] ;  /* 0x0001a00001167983 */ /* 0x000ea20000100800 */
[----:B0-----:R-:W-:Y:S02]  /*2f590*/  @!P5 IMAD.MOV.U32 R6, RZ, RZ, R37 ;  /* 0x000000ffff06d224 */ /* 0x001fe400078e0025 */
[----:B------:R-:W-:Y:S01]  /*2f5a0*/  @!P5 IMAD.MOV.U32 R7, RZ, RZ, R38 ;  /* 0x000000ffff07d224 */ /* 0x000fe200078e0026 */
[----:B------:R0:W-:Y:S04]  /*2f5b0*/  STS.U16 [R129+UR11+0x11a00], R5 ;  /* 0x011a000581007988 */ /* 0x0001e8000800040b */
[----:B------:R1:W3:Y:S01]  /*2f5c0*/  @!P5 LDG.E.U16 R86, desc[UR26][R6.64] ;  /* 0x0000001a0656d981 */ /* 0x0002e2000c1e1500 */
[----:B------:R-:W-:-:S03]  /*2f5d0*/  @!P5 IMAD.MOV.U32 R11, RZ, RZ, R25 ;  /* 0x000000ffff0bd224 */ /* 0x000fc600078e0019 */
[----:B------:R-:W3:Y:S01]  /*2f5e0*/  LDL R37, [R1+0x2c4] ;  /* 0x0002c40001257983 */ /* 0x000ee20000100800 */
[----:B0-----:R-:W-:Y:S01]  /*2f5f0*/  PRMT R5, RZ, 0x7610, R5 ;  /* 0x00007610ff057816 */ /* 0x001fe20000000005 */
[----:B------:R-:W-:Y:S02]  /*2f600*/  @!P5 IMAD.MOV.U32 R10, RZ, RZ, R24 ;  /* 0x000000ffff0ad224 */ /* 0x000fe400078e0018 */
[----:B------:R-:W3:Y:S01]  /*2f610*/  LDL R25, [R1+0x1d4] ;  /* 0x0001d40001197983 */ /* 0x000ee20000100800 */
[----:B-1----:R-:W-:Y:S02]  /*2f620*/  @!P5 IMAD.MOV.U32 R6, RZ, RZ, R35 ;  /* 0x000000ffff06d224 */ /* 0x002fe400078e0023 */
[----:B------:R-:W-:Y:S01]  /*2f630*/  @!P5 IMAD.MOV.U32 R7, RZ, RZ, R36 ;  /* 0x000000ffff07d224 */ /* 0x000fe200078e0024 */
[----:B------:R0:W3:Y:S04]  /*2f640*/  @!P5 LDG.E.U16 R5, desc[UR26][R8.64] ;  /* 0x0000001a0805d981 */ /* 0x0000e8000c1e1500 */
[----:B------:R1:W3:Y:S04]  /*2f650*/  @!P5 LDG.E.U16 R84, desc[UR26][R6.64] ;  /* 0x0000001a0654d981 */ /* 0x0002e8000c1e1500 */
[----:B------:R-:W3:Y:S01]  /*2f660*/  LDL R24, [R1+0x1d8] ;  /* 0x0001d80001187983 */ /* 0x000ee20000100800 */
[----:B0-----:R-:W-:-:S02]  /*2f670*/  @!P5 IMAD.MOV.U32 R8, RZ, RZ, R16 ;  /* 0x000000ffff08d224 */ /* 0x001fc400078e0010 */
[----:B------:R-:W-:Y:S01]  /*2f680*/  @!P5 IMAD.MOV.U32 R9, RZ, RZ, R17 ;  /* 0x000000ffff09d224 */ /* 0x000fe200078e0011 */
[----:B------:R-:W3:Y:S01]  /*2f690*/  LDL R16, [R1+0x1a8] ;  /* 0x0001a80001107983 */ /* 0x000ee20000100800 */
[----:B-1----:R-:W-:Y:S02]  /*2f6a0*/  PRMT R6, RZ, 0x7610, R6 ;  /* 0x00007610ff067816 */ /* 0x002fe40000000006 */
[----:B------:R-:W-:Y:S01]  /*2f6b0*/  PRMT R7, RZ, 0x7610, R7 ;  /* 0x00007610ff077816 */ /* 0x000fe20000000007 */
[----:B------:R-:W3:Y:S04]  /*2f6c0*/  LDL R17, [R1+0x1a4] ;  /* 0x0001a40001117983 */ /* 0x000ee80000100800 */
[----:B------:R0:W3:Y:S04]  /*2f6d0*/  @!P5 LDG.E.U16 R6, desc[UR26][R8.64] ;  /* 0x0000001a0806d981 */ /* 0x0000e8000c1e1500 */
[----:B------:R1:W3:Y:S04]  /*2f6e0*/  @!P5 LDG.E.U16 R7, desc[UR26][R10.64] ;  /* 0x0000001a0a07d981 */ /* 0x0002e8000c1e1500 */
[----:B------:R-:W3:Y:S01]  /*2f6f0*/  LDL R35, [R1+0x2b4] ;  /* 0x0002b40001237983 */ /* 0x000ee20000100800 */
[----:B0-----:R-:W-:-:S03]  /*2f700*/  PRMT R8, RZ, 0x7610, R8 ;  /* 0x00007610ff087816 */ /* 0x001fc60000000008 */
[----:B------:R-:W3:Y:S01]  /*2f710*/  LDL R36, [R1+0x2c8] ;  /* 0x0002c80001247983 */ /* 0x000ee20000100800 */
[----:B-1----:R-:W-:Y:S02]  /*2f720*/  @!P5 IMAD.MOV.U32 R10, RZ, RZ, R18 ;  /* 0x000000ffff0ad224 */ /* 0x002fe400078e0012 */
[----:B------:R-:W-:Y:S01]  /*2f730*/  @!P5 IMAD.MOV.U32 R11, RZ, RZ, R19 ;  /* 0x000000ffff0bd224 */ /* 0x000fe200078e0013 */
[----:B------:R-:W3:Y:S04]  /*2f740*/  LDL R18, [R1+0x1e0] ;  /* 0x0001e00001127983 */ /* 0x000ee80000100800 */
[----:B------:R-:W3:Y:S01]  /*2f750*/  LDL R19, [R1+0x1dc] ;  /* 0x0001dc0001137983 */ /* 0x000ee20000100800 */
[----:B------:R-:W-:-:S03]  /*2f760*/  PRMT R9, RZ, 0x7610, R9 ;  /* 0x00007610ff097816 */ /* 0x000fc60000000009 */
[----:B------:R0:W3:Y:S04]  /*2f770*/  @!P5 LDG.E.U16 R8, desc[UR26][R10.64] ;  /* 0x0000001a0a08d981 */ /* 0x0000e8000c1e1500 */
[----:B----4-:R1:W4:Y:S04]  /*2f780*/  @!P5 LDG.E.U16 R9, desc[UR26][R12.64] ;  /* 0x0000001a0c09d981 */ /* 0x010328000c1e1500 */
[----:B------:R-:W4:Y:S01]  /*2f790*/  LDL R38, [R1+0x2f0] ;  /* 0x0002f00001267983 */ /* 0x000f220000100800 */
[----:B0-----:R-:W-:-:S03]  /*2f7a0*/  PRMT R11, RZ, 0x7610, R11 ;  /* 0x00007610ff0b7816 */ /* 0x001fc6000000000b */
[----:B------:R-:W4:Y:S01]  /*2f7b0*/  LDL R135, [R1+0x4b0] ;  /* 0x0004b00001877983 */ /* 0x000f220000100800 */
[----:B-1----:R-:W-:Y:S02]  /*2f7c0*/  @!P5 IMAD.MOV.U32 R12, RZ, RZ, R20 ;  /* 0x000000ffff0cd224 */ /* 0x002fe400078e0014 */
[----:B------:R-:W-:Y:S01]  /*2f7d0*/  @!P5 IMAD.MOV.U32 R13, RZ, RZ, R21 ;  /* 0x000000ffff0dd224 */ /* 0x000fe200078e0015 */
[----:B------:R0:W4:Y:S04]  /*2f7e0*/  @!P5 LDG.E.U16 R11, desc[UR26][R14.64] ;  /* 0x0000001a0e0bd981 */ /* 0x000128000c1e1500 */
[----:B------:R-:W4:Y:S04]  /*2f7f0*/  LDL R21, [R1+0x234] ;  /* 0x0002340001157983 */ /* 0x000f280000100800 */
[----:B------:R-:W4:Y:S01]  /*2f800*/  LDL R20, [R1+0x238] ;  /* 0x0002380001147983 */ /* 0x000f220000100800 */
[----:B0-----:R-:W-:-:S03]  /*2f810*/  @!P5 IMAD.MOV.U32 R15, RZ, RZ, R23 ;  /* 0x000000ffff0fd224 */ /* 0x001fc600078e0017 */
[----:B------:R-:W4:Y:S01]  /*2f820*/  LDL R23, [R1+0x244] ;  /* 0x0002440001177983 */ /* 0x000f220000100800 */
[----:B--2---:R-:W-:-:S03]  /*2f830*/  @!P5 IMAD.MOV.U32 R14, RZ, RZ, R22 ;  /* 0x000000ffff0ed224 */ /* 0x004fc600078e0016 */
[----:B------:R-:W2:Y:S01]  /*2f840*/  LDL R22, [R1+0x248] ;  /* 0x0002480001167983 */ /* 0x000ea20000100800 */
[----:B------:R-:W-:-:S06]  /*2f850*/  PRMT R10, RZ, 0x7610, R10 ;  /* 0x00007610ff0a7816 */ /* 0x000fcc000000000a */
[----:B------:R0:W2:Y:S02]  /*2f860*/  @!P5 LDG.E.U16 R10, desc[UR26][R12.64] ;  /* 0x0000001a0c0ad981 */ /* 0x0000a4000c1e1500 */
[----:B0-----:R-:W-:Y:S02]  /*2f870*/  PRMT R12, RZ, 0x7610, R12 ;  /* 0x00007610ff0c7816 */ /* 0x001fe4000000000c */
[----:B------:R-:W-:-:S04]  /*2f880*/  PRMT R13, RZ, 0x7610, R13 ;  /* 0x00007610ff0d7816 */ /* 0x000fc8000000000d */
[----:B------:R0:W2:Y:S02]  /*2f890*/  @!P5 LDG.E.U16 R12, desc[UR26][R14.64] ;  /* 0x0000001a0e0cd981 */ /* 0x0000a4000c1e1500 */
[----:B0-----:R-:W-:Y:S02]  /*2f8a0*/  PRMT R14, RZ, 0x7610, R14 ;  /* 0x00007610ff0e7816 */ /* 0x001fe4000000000e */
[----:B------:R-:W-:Y:S01]  /*2f8b0*/  PRMT R15, RZ, 0x7610, R15 ;  /* 0x00007610ff0f7816 */ /* 0x000fe2000000000f */
[----:B---3--:R0:W3:Y:S02]  /*2f8c0*/  @!P5 LDG.E.U16 R13, desc[UR26][R16.64] ;  /* 0x0000001a100dd981 */ /* 0x0080e4000c1e1500 */
[----:B0-----:R-:W-:Y:S02]  /*2f8d0*/  @!P5 IMAD.MOV.U32 R16, RZ, RZ, R24 ;  /* 0x000000ffff10d224 */ /* 0x001fe400078e0018 */
[----:B------:R-:W-:Y:S01]  /*2f8e0*/  @!P5 IMAD.MOV.U32 R17, RZ, RZ, R25 ;  /* 0x000000ffff11d224 */ /* 0x000fe200078e0019 */
[----:B------:R-:W3:Y:S04]  /*2f8f0*/  LDL R24, [R1+0x280] ;  /* 0x0002800001187983 */ /* 0x000ee80000100800 */
[----:B------:R-:W3:Y:S04]  /*2f900*/  LDL R25, [R1+0x27c] ;  /* 0x00027c0001197983 */ /* 0x000ee80000100800 */
[----:B------:R0:W3:Y:S04]  /*2f910*/  @!P5 LDG.E.U16 R14, desc[UR26][R16.64] ;  /* 0x0000001a100ed981 */ /* 0x0000e8000c1e1500 */
[----:B------:R1:W3:Y:S01]  /*2f920*/  @!P5 LDG.E.U16 R15, desc[UR26][R18.64] ;  /* 0x0000001a120fd981 */ /* 0x0002e2000c1e1500 */
[----:B0-----:R-:W-:Y:S01]  /*2f930*/  PRMT R16, RZ, 0x7610, R16 ;  /* 0x00007610ff107816 */ /* 0x001fe20000000010 */
[----:B-1----:R-:W-:-:S02]  /*2f940*/  @!P5 IMAD.MOV.U32 R18, RZ, RZ, R26 ;  /* 0x000000ffff12d224 */ /* 0x002fc400078e001a */
[----:B------:R-:W-:Y:S01]  /*2f950*/  @!P5 IMAD.MOV.U32 R19, RZ, RZ, R27 ;  /* 0x000000ffff13d224 */ /* 0x000fe200078e001b */
[----:B------:R-:W3:Y:S04]  /*2f960*/  LDL R26, [R1+0x2b0] ;  /* 0x0002b000011a7983 */ /* 0x000ee80000100800 */
[----:B------:R-:W3:Y:S01]  /*2f970*/  LDL R27, [R1+0x2ac] ;  /* 0x0002ac00011b7983 */ /* 0x000ee20000100800 */
[----:B------:R-:W-:-:S03]  /*2f980*/  PRMT R17, RZ, 0x7610, R17 ;  /* 0x00007610ff117816 */ /* 0x000fc60000000011 */
[----:B------:R0:W3:Y:S04]  /*2f990*/  @!P5 LDG.E.U16 R16, desc[UR26][R18.64] ;  /* 0x0000001a1210d981 */ /* 0x0000e8000c1e1500 */
[----:B----4-:R1:W4:Y:S01]  /*2f9a0*/  @!P5 LDG.E.U16 R17, desc[UR26][R20.64] ;  /* 0x0000001a1411d981 */ /* 0x010322000c1e1500 */
[----:B0-----:R-:W-:Y:S01]  /*2f9b0*/  PRMT R19, RZ, 0x7610, R19 ;  /* 0x00007610ff137816 */ /* 0x001fe20000000013 */
[----:B-1----:R-:W-:Y:S02]  /*2f9c0*/  @!P5 IMAD.MOV.U32 R20, RZ, RZ, R28 ;  /* 0x000000ffff14d224 */ /* 0x002fe400078e001c */
[----:B------:R-:W-:Y:S01]  /*2f9d0*/  @!P5 IMAD.MOV.U32 R21, RZ, RZ, R29 ;  /* 0x000000ffff15d224 */ /* 0x000fe200078e001d */
[----:B------:R-:W4:Y:S04]  /*2f9e0*/  LDL R28, [R1+0x2c0] ;  /* 0x0002c000011c7983 */ /* 0x000f280000100800 */
[----:B------:R-:W4:Y:S04]  /*2f9f0*/  LDL R29, [R1+0x2bc] ;  /* 0x0002bc00011d7983 */ /* 0x000f280000100800 */
[----:B--2---:R0:W2:Y:S02]  /*2fa00*/  @!P5 LDG.E.U16 R19, desc[UR26][R22.64] ;  /* 0x0000001a1613d981 */ /* 0x0040a4000c1e1500 */
[----:B0-----:R-:W-:-:S02]  /*2fa10*/  @!P5 IMAD.MOV.U32 R22, RZ, RZ, R30 ;  /* 0x000000ffff16d224 */ /* 0x001fc400078e001e */
[----:B------:R-:W-:Y:S01]  /*2fa20*/  @!P5 IMAD.MOV.U32 R23, RZ, RZ, R31 ;  /* 0x000000ffff17d224 */ /* 0x000fe200078e001f */
[----:B------:R-:W2:Y:S04]  /*2fa30*/  LDL R30, [R1+0x2e8] ;  /* 0x0002e800011e7983 */ /* 0x000ea80000100800 */
        /* <DEDUP_REMOVED lines=108> */
[----:B------:R0:W3:Y:S04]  /*30100*/  @!P5 LDG.E.U16 R46, desc[UR26][R48.64] ;  /* 0x0000001a302ed981 */ /* 0x0000e8000c1e1500 */
[----:B------:R-:W3:Y:S04]  /*30110*/  LDL R57, [R1+0x3b4] ;  /* 0x0003b40001397983 */ /* 0x000ee80000100800 */
[----:B------:R1:W3:Y:S01]  /*30120*/  @!P5 LDG.E.U16 R47, desc[UR26][R50.64] ;  /* 0x0000001a322fd981 */ /* 0x0002e2000c1e1500 */
[----:B0-----:R-:W-:-:S02]  /*30130*/  PRMT R48, RZ, 0x7610, R48 ;  /* 0x00007610ff307816 */ /* 0x001fc40000000030 */
[----:B------:R-:W-:Y:S01]  /*30140*/  PRMT R49, RZ, 0x7610, R49 ;  /* 0x00007610ff317816 */ /* 0x000fe20000000031 */
[----:B-1----:R-:W-:Y:S02]  /*30150*/  @!P5 IMAD.MOV.U32 R50, RZ, RZ, R58 ;  /* 0x000000ffff32d224 */ /* 0x002fe400078e003a */
[----:B------:R-:W-:Y:S01]  /*30160*/  @!P5 IMAD.MOV.U32 R51, RZ, RZ, R59 ;  /* 0x000000ffff33d224 */ /* 0x000fe200078e003b */
[----:B------:R-:W3:Y:S04]  /*30170*/  LDL R58, [R1+0x3c8] ;  /* 0x0003c800013a7983 */ /* 0x000ee80000100800 */
[----:B------:R0:W3:Y:S04]  /*30180*/  @!P5 LDG.E.U16 R48, desc[UR26][R50.64] ;  /* 0x0000001a3230d981 */ /* 0x0000e8000c1e1500 */
[----:B------:R-:W3:Y:S01]  /*30190*/  LDL R59, [R1+0x3c4] ;  /* 0x0003c400013b7983 */ /* 0x000ee20000100800 */
[----:B0-----:R-:W-:-:S03]  /*301a0*/  PRMT R51, RZ, 0x7610, R51 ;  /* 0x00007610ff337816 */ /* 0x001fc60000000033 */
[----:B----4-:R0:W4:Y:S02]  /*301b0*/  @!P5 LDG.E.U16 R49, desc[UR26][R52.64] ;  /* 0x0000001a3431d981 */ /* 0x010124000c1e1500 */
[----:B0-----:R-:W-:Y:S02]  /*301c0*/  @!P5 IMAD.MOV.U32 R52, RZ, RZ, R60 ;  /* 0x000000ffff34d224 */ /* 0x001fe400078e003c */
[----:B------:R-:W-:Y:S01]  /*301d0*/  @!P5 IMAD.MOV.U32 R53, RZ, RZ, R61 ;  /* 0x000000ffff35d224 */ /* 0x000fe200078e003d */
[----:B------:R-:W4:Y:S04]  /*301e0*/  LDL R60, [R1+0x3d8] ;  /* 0x0003d800013c7983 */ /* 0x000f280000100800 */
[----:B------:R-:W4:Y:S04]  /*301f0*/  LDL R61, [R1+0x3d4] ;  /* 0x0003d400013d7983 */ /* 0x000f280000100800 */
[----:B--2---:R0:W2:Y:S02]  /*30200*/  @!P5 LDG.E.U16 R51, desc[UR26][R54.64] ;  /* 0x0000001a3633d981 */ /* 0x0040a4000c1e1500 */
[----:B0-----:R-:W-:-:S02]  /*30210*/  @!P5 IMAD.MOV.U32 R55, RZ, RZ, R66 ;  /* 0x000000ffff37d224 */ /* 0x001fc400078e0042 */
[----:B------:R-:W2:Y:S01]  /*30220*/  LDL R66, [R1+0x3e0] ;  /* 0x0003e00001427983 */ /* 0x000ea20000100800 */
[----:B------:R-:W-:Y:S01]  /*30230*/  PRMT R50, RZ, 0x7610, R50 ;  /* 0x00007610ff327816 */ /* 0x000fe20000000032 */
[----:B------:R-:W-:Y:S02]  /*30240*/  @!P5 IMAD.MOV.U32 R54, RZ, RZ, R62 ;  /* 0x000000ffff36d224 */ /* 0x000fe400078e003e */
[----:B------:R-:W2:Y:S04]  /*30250*/  LDL R62, [R1+0x3e8] ;  /* 0x0003e800013e7983 */ /* 0x000ea80000100800 */
[----:B------:R0:W2:Y:S02]  /*30260*/  @!P5 LDG.E.U16 R50, desc[UR26][R52.64] ;  /* 0x0000001a3432d981 */ /* 0x0000a4000c1e1500 */
[----:B0-----:R-:W-:-:S02]  /*30270*/  PRMT R52, RZ, 0x7610, R52 ;  /* 0x00007610ff347816 */ /* 0x001fc40000000034 */
        /* <DEDUP_REMOVED lines=15> */
[----:B------:R-:W3:Y:S04]  /*30370*/  LDL R65, [R1+0x3f4] ;  /* 0x0003f40001417983 */ /* 0x000ee80000100800 */
[----:B----4-:R0:W4:Y:S02]  /*30380*/  @!P5 LDG.E.U16 R57, desc[UR26][R60.64] ;  /* 0x0000001a3c39d981 */ /* 0x010124000c1e1500 */
[----:B0-----:R-:W-:-:S02]  /*30390*/  @!P5 IMAD.MOV.U32 R61, RZ, RZ, R67 ;  /* 0x000000ffff3dd224 */ /* 0x001fc400078e0043 */
[----:B------:R-:W4:Y:S01]  /*303a0*/  LDL R67, [R1+0x404] ;  /* 0x0004040001437983 */ /* 0x000f220000100800 */
[----:B--2---:R-:W-:-:S03]  /*303b0*/  @!P5 IMAD.MOV.U32 R60, RZ, RZ, R66 ;  /* 0x000000ffff3cd224 */ /* 0x004fc600078e0042 */
[----:B------:R-:W4:Y:S01]  /*303c0*/  LDL R66, [R1+0x408] ;  /* 0x0004080001427983 */ /* 0x000f220000100800 */
        /* <DEDUP_REMOVED lines=10> */
[----:B------:R-:W2:Y:S04]  /*30470*/  LDL R68, [R1+0x418] ;  /* 0x0004180001447983 */ /* 0x000ea80000100800 */
[----:B------:R-:W2:Y:S04]  /*30480*/  LDL R69, [R1+0x414] ;  /* 0x0004140001457983 */ /* 0x000ea80000100800 */
[----:B------:R0:W3:Y:S04]  /*30490*/  @!P5 LDG.E.U16 R60, desc[UR26][R62.64] ;  /* 0x0000001a3e3cd981 */ /* 0x0000e8000c1e1500 */
[----:B------:R1:W3:Y:S01]  /*304a0*/  @!P5 LDG.E.U16 R61, desc[UR26][R64.64] ;  /* 0x0000001a403dd981 */ /* 0x0002e2000c1e1500 */
[----:B0-----:R-:W-:Y:S01]  /*304b0*/  PRMT R63, RZ, 0x7610, R63 ;  /* 0x00007610ff3f7816 */ /* 0x001fe2000000003f */
[----:B-1----:R-:W-:-:S02]  /*304c0*/  @!P5 IMAD.MOV.U32 R64, RZ, RZ, R70 ;  /* 0x000000ffff40d224 */ /* 0x002fc400078e0046 */
[----:B------:R-:W3:Y:S04]  /*304d0*/  LDL R70, [R1+0x428] ;  /* 0x0004280001467983 */ /* 0x000ee80000100800 */
[----:B----4-:R0:W4:Y:S02]  /*304e0*/  @!P5 LDG.E.U16 R63, desc[UR26][R66.64] ;  /* 0x0000001a423fd981 */ /* 0x010124000c1e1500 */
[----:B0-----:R-:W-:Y:S02]  /*304f0*/  @!P5 IMAD.MOV.U32 R66, RZ, RZ, R71 ;  /* 0x000000ffff42d224 */ /* 0x001fe400078e0047 */
[----:B------:R-:W3:Y:S01]  /*30500*/  LDL R71, [R1+0x424] ;  /* 0x0004240001477983 */ /* 0x000ee20000100800 */
[----:B------:R-:W-:Y:S02]  /*30510*/  @!P5 IMAD.MOV.U32 R65, RZ, RZ, R75 ;  /* 0x000000ffff41d224 */ /* 0x000fe400078e004b */
[----:B------:R-:W-:Y:S01]  /*30520*/  @!P5 IMAD.MOV.U32 R67, RZ, RZ, R74 ;  /* 0x000000ffff43d224 */ /* 0x000fe200078e004a */
[----:B------:R-:W4:Y:S04]  /*30530*/  LDL R75, [R1+0x444] ;  /* 0x00044400014b7983 */ /* 0x000f280000100800 */
[----:B------:R-:W4:Y:S01]  /*30540*/  LDL R74, [R1+0x448] ;  /* 0x00044800014a7983 */ /* 0x000f220000100800 */
[----:B------:R-:W-:-:S06]  /*30550*/  PRMT R62, RZ, 0x7610, R62 ;  /* 0x00007610ff3e7816 */ /* 0x000fcc000000003e */
[----:B------:R0:W4:Y:S02]  /*30560*/  @!P5 LDG.E.U16 R62, desc[UR26][R64.64] ;  /* 0x0000001a403ed981 */ /* 0x000124000c1e1500 */
[----:B0-----:R-:W-:Y:S02]  /*30570*/  PRMT R65, RZ, 0x7610, R65 ;  /* 0x00007610ff417816 */ /* 0x001fe40000000041 */
[----:B------:R-:W-:-:S06]  /*30580*/  PRMT R64, RZ, 0x7610, R64 ;  /* 0x00007610ff407816 */ /* 0x000fcc0000000040 */
[----:B------:R0:W4:Y:S02]  /*30590*/  @!P5 LDG.E.U16 R64, desc[UR26][R66.64] ;  /* 0x0000001a4240d981 */ /* 0x000124000c1e1500 */
[----:B0-----:R-:W-:Y:S02]  /*305a0*/  PRMT R67, RZ, 0x7610, R67 ;  /* 0x00007610ff437816 */ /* 0x001fe40000000043 */
[----:B--2---:R0:W2:Y:S02]  /*305b0*/  @!P5 LDG.E.U16 R65, desc[UR26][R68.64] ;  /* 0x0000001a4441d981 */ /* 0x0040a4000c1e1500 */
[----:B0-----:R-:W-:Y:S02]  /*305c0*/  @!P5 IMAD.MOV.U32 R68, RZ, RZ, R72 ;  /* 0x000000ffff44d224 */ /* 0x001fe400078e0048 */
[----:B------:R-:W-:Y:S01]  /*305d0*/  @!P5 IMAD.MOV.U32 R69, RZ, RZ, R73 ;  /* 0x000000ffff45d224 */ /* 0x000fe200078e0049 */
[----:B------:R-:W2:Y:S04]  /*305e0*/  LDL R72, [R1+0x438] ;  /* 0x0004380001487983 */ /* 0x000ea80000100800 */
[----:B------:R-:W2:Y:S04]  /*305f0*/  LDL R73, [R1+0x434] ;  /* 0x0004340001497983 */ /* 0x000ea80000100800 */
[----:B---3--:R0:W3:Y:S02]  /*30600*/  @!P5 LDG.E.U16 R67, desc[UR26][R70.64] ;  /* 0x0000001a4643d981 */ /* 0x0080e4000c1e1500 */
[----:B0-----:R-:W-:-:S02]  /*30610*/  @!P5 IMAD.MOV.U32 R70, RZ, RZ, R76 ;  /* 0x000000ffff46d224 */ /* 0x001fc400078e004c */
[----:B------:R-:W-:Y:S01]  /*30620*/  @!P5 IMAD.MOV.U32 R71, RZ, RZ, R77 ;  /* 0x000000ffff47d224 */ /* 0x000fe200078e004d */
[----:B------:R-:W3:Y:S04]  /*30630*/  LDL R76, [R1+0x458] ;  /* 0x00045800014c7983 */ /* 0x000ee80000100800 */
[----:B------:R-:W3:Y:S01]  /*30640*/  LDL R77, [R1+0x454] ;  /* 0x00045400014d7983 */ /* 0x000ee20000100800 */
[----:B------:R-:W-:-:S06]  /*30650*/  PRMT R66, RZ, 0x7610, R66 ;  /* 0x00007610ff427816 */ /* 0x000fcc0000000042 */
[----:B------:R0:W3:Y:S02]  /*30660*/  @!P5 LDG.E.U16 R66, desc[UR26][R68.64] ;  /* 0x0000001a4442d981 */ /* 0x0000e4000c1e1500 */
[----:B0-----:R-:W-:-:S06]  /*30670*/  PRMT R68, RZ, 0x7610, R68 ;  /* 0x00007610ff447816 */ /* 0x001fcc0000000044 */
[----:B------:R0:W3:Y:S02]  /*30680*/  @!P5 LDG.E.U16 R68, desc[UR26][R70.64] ;  /* 0x0000001a4644d981 */ /* 0x0000e4000c1e1500 */
[----:B0-----:R-:W-:-:S06]  /*30690*/  PRMT R71, RZ, 0x7610, R71 ;  /* 0x00007610ff477816 */ /* 0x001fcc0000000047 */
[----:B----4-:R0:W4:Y:S02]  /*306a0*/  @!P5 LDG.E.U16 R71, desc[UR26][R74.64] ;  /* 0x0000001a4a47d981 */ /* 0x010124000c1e1500 */
[----:B0-----:R-:W-:Y:S02]  /*306b0*/  @!P5 IMAD.MOV.U32 R74, RZ, RZ, R78 ;  /* 0x000000ffff4ad224 */ /* 0x001fe400078e004e */
[----:B------:R-:W-:Y:S01]  /*306c0*/  @!P5 IMAD.MOV.U32 R75, RZ, RZ, R79 ;  /* 0x000000ffff4bd224 */ /* 0x000fe200078e004f */
[----:B------:R-:W4:Y:S04]  /*306d0*/  LDL R78, [R1+0x468] ;  /* 0x00046800014e7983 */ /* 0x000f280000100800 */
[----:B------:R-:W4:Y:S01]  /*306e0*/  LDL R79, [R1+0x464] ;  /* 0x00046400014f7983 */ /* 0x000f220000100800 */
[----:B------:R-:W-:-:S02]  /*306f0*/  PRMT R69, RZ, 0x7610, R69 ;  /* 0x00007610ff457816 */ /* 0x000fc40000000045 */
[----:B------:R-:W-:-:S04]  /*30700*/  PRMT R70, RZ, 0x7610, R70 ;  /* 0x00007610ff467816 */ /* 0x000fc80000000046 */
[----:B--2---:R0:W2:Y:S02]  /*30710*/  @!P5 LDG.E.U16 R69, desc[UR26][R72.64] ;  /* 0x0000001a4845d981 */ /* 0x0040a4000c1e1500 */
[----:B0-----:R-:W-:Y:S02]  /*30720*/  @!P5 IMAD.MOV.U32 R72, RZ, RZ, R80 ;  /* 0x000000ffff48d224 */ /* 0x001fe400078e0050 */
[----:B------:R-:W-:Y:S01]  /*30730*/  @!P5 IMAD.MOV.U32 R73, RZ, RZ, R81 ;  /* 0x000000ffff49d224 */ /* 0x000fe200078e0051 */
[----:B------:R-:W2:Y:S04]  /*30740*/  LDL R80, [R1+0x480] ;  /* 0x0004800001507983 */ /* 0x000ea80000100800 */
[----:B------:R-:W2:Y:S04]  /*30750*/  LDL R81, [R1+0x47c] ;  /* 0x00047c0001517983 */ /* 0x000ea80000100800 */
[----:B------:R0:W2:Y:S02]  /*30760*/  @!P5 LDG.E.U16 R70, desc[UR26][R72.64] ;  /* 0x0000001a4846d981 */ /* 0x0000a4000c1e1500 */
[----:B0-----:R-:W-:-:S06]  /*30770*/  PRMT R73, RZ, 0x7610, R73 ;  /* 0x00007610ff497816 */ /* 0x001fcc0000000049 */
[----:B---3--:R0:W3:Y:S02]  /*30780*/  @!P5 LDG.E.U16 R73, desc[UR26][R76.64] ;  /* 0x0000001a4c49d981 */ /* 0x0080e4000c1e1500 */
[----:B0-----:R-:W-:Y:S02]  /*30790*/  @!P5 IMAD.MOV.U32 R76, RZ, RZ, R82 ;  /* 0x000000ffff4cd224 */ /* 0x001fe400078e0052 */
[----:B------:R-:W-:Y:S01]  /*307a0*/  @!P5 IMAD.MOV.U32 R77, RZ, RZ, R83 ;  /* 0x000000ffff4dd224 */ /* 0x000fe200078e0053 */
[----:B------:R-:W3:Y:S04]  /*307b0*/  LDL R82, [R1+0x490] ;  /* 0x0004900001527983 */ /* 0x000ee80000100800 */
[----:B------:R-:W3:Y:S01]  /*307c0*/  LDL R83, [R1+0x48c] ;  /* 0x00048c0001537983 */ /* 0x000ee20000100800 */
[----:B------:R-:W-:-:S06]  /*307d0*/  PRMT R72, RZ, 0x7610, R72 ;  /* 0x00007610ff487816 */ /* 0x000fcc0000000048 */
[----:B------:R0:W3:Y:S02]  /*307e0*/  @!P5 LDG.E.U16 R72, desc[UR26][R74.64] ;  /* 0x0000001a4a48d981 */ /* 0x0000e4000c1e1500 */
[----:B0-----:R-:W-:Y:S02]  /*307f0*/  PRMT R74, RZ, 0x7610, R74 ;  /* 0x00007610ff4a7816 */ /* 0x001fe4000000004a */
[----:B------:R-:W-:-:S04]  /*30800*/  PRMT R75, RZ, 0x7610, R75 ;  /* 0x00007610ff4b7816 */ /* 0x000fc8000000004b */
[----:B------:R0:W3:Y:S02]  /*30810*/  @!P5 LDG.E.U16 R74, desc[UR26][R76.64] ;  /* 0x0000001a4c4ad981 */ /* 0x0000e4000c1e1500 */
[----:B0-----:R-:W-:Y:S02]  /*30820*/  PRMT R76, RZ, 0x7610, R76 ;  /* 0x00007610ff4c7816 */ /* 0x001fe4000000004c */
[----:B----4-:R0:W4:Y:S01]  /*30830*/  @!P5 LDG.E.U16 R75, desc[UR26][R78.64] ;  /* 0x0000001a4e4bd981 */ /* 0x010122000c1e1500 */
[----:B------:R-:W-:Y:S01]  /*30840*/  PRMT R77, RZ, 0x7610, R77 ;  /* 0x00007610ff4d7816 */ /* 0x000fe2000000004d */
[----:B0-----:R-:W-:Y:S02]  /*30850*/  @!P5 IMAD.MOV.U32 R78, RZ, RZ, R133 ;  /* 0x000000ffff4ed224 */ /* 0x001fe400078e0085 */
[----:B------:R-:W-:Y:S01]  /*30860*/  @!P5 IMAD.MOV.U32 R79, RZ, RZ, R134 ;  /* 0x000000ffff4fd224 */ /* 0x000fe200078e0086 */
[----:B------:R-:W4:Y:S04]  /*30870*/  LDL R133, [R1+0x4a0] ;  /* 0x0004a00001857983 */ /* 0x000f280000100800 */
[----:B------:R0:W4:Y:S04]  /*30880*/  @!P5 LDG.E.U16 R76, desc[UR26][R78.64] ;  /* 0x0000001a4e4cd981 */ /* 0x000128000c1e1500 */
[----:B------:R-:W4:Y:S01]  /*30890*/  LDL R134, [R1+0x49c] ;  /* 0x00049c0001867983 */ /* 0x000f220000100800 */
[----:B0-----:R-:W-:-:S02]  /*308a0*/  @!P5 IMAD.MOV.U32 R78, RZ, RZ, R131 ;  /* 0x000000ffff4ed224 */ /* 0x001fc400078e0083 */
[----:B------:R-:W-:Y:S01]  /*308b0*/  @!P5 IMAD.MOV.U32 R79, RZ, RZ, R132 ;  /* 0x000000ffff4fd224 */ /* 0x000fe200078e0084 */
[----:B------:R-:W4:Y:S04]  /*308c0*/  LDL R131, [R1+0x4a8] ;  /* 0x0004a80001837983 */ /* 0x000f280000100800 */
[----:B------:R0:W4:Y:S04]  /*308d0*/  @!P5 LDG.E.U16 R77, desc[UR26][R78.64] ;  /* 0x0000001a4e4dd981 */ /* 0x000128000c1e1500 */
[----:B------:R-:W4:Y:S01]  /*308e0*/  LDL R132, [R1+0x4a4] ;  /* 0x0004a40001847983 */ /* 0x000f220000100800 */
[----:B0-----:R-:W-:-:S02]  /*308f0*/  PRMT R78, RZ, 0x7610, R78 ;  /* 0x00007610ff4e7816 */ /* 0x001fc4000000004e */
[----:B------:R-:W-:-:S04]  /*30900*/  PRMT R79, RZ, 0x7610, R79 ;  /* 0x00007610ff4f7816 */ /* 0x000fc8000000004f */
[----:B--2---:R0:W2:Y:S02]  /*30910*/  @!P5 LDG.E.U16 R78, desc[UR26][R80.64] ;  /* 0x0000001a504ed981 */ /* 0x0040a4000c1e1500 */
[----:B0-----:R-:W-:Y:S02]  /*30920*/  @!P5 IMAD.MOV.U32 R80, RZ, RZ, R128 ;  /* 0x000000ffff50d224 */ /* 0x001fe400078e0080 */
[----:B------:R-:W-:Y:S01]  /*30930*/  @!P5 IMAD.MOV.U32 R81, RZ, RZ, R130 ;  /* 0x000000ffff51d224 */ /* 0x000fe200078e0082 */
[----:B------:R-:W-:Y:S01]  /*30940*/  PRMT R85, RZ, 0x7610, R85 ;  /* 0x00007610ff557816 */ /* 0x000fe20000000055 */
[----:B------:R-:W2:Y:S04]  /*30950*/  LDL R130, [R1+0x4b4] ;  /* 0x0004b40001827983 */ /* 0x000ea80000100800 */
[----:B------:R0:W2:Y:S01]  /*30960*/  @!P5 LDG.E.U16 R79, desc[UR26][R80.64] ;  /* 0x0000001a504fd981 */ /* 0x0000a2000c1e1500 */
[----:B------:R-:W-:-:S03]  /*30970*/  PRMT R87, RZ, 0x7610, R87 ;  /* 0x00007610ff577816 */ /* 0x000fc60000000057 */
[----:B------:R-:W2:Y:S01]  /*30980*/  LDL R128, [R1+0x4b8] ;  /* 0x0004b80001807983 */ /* 0x000ea20000100800 */
[----:B0-----:R-:W-:-:S06]  /*30990*/  PRMT R80, RZ, 0x7610, R80 ;  /* 0x00007610ff507816 */ /* 0x001fcc0000000050 */
[----:B---3--:R0:W3:Y:S04]  /*309a0*/  @!P5 LDG.E.U16 R80, desc[UR26][R82.64] ;  /* 0x0000001a5250d981 */ /* 0x0080e8000c1e1500 */
[----:B------:R-:W0:Y:S04]  /*309b0*/  LDL R82, [R1+0x494] ;  /* 0x0004940001527983 */ /* 0x000e280000100800 */
[----:B------:R-:W0:Y:S01]  /*309c0*/  LDL R83, [R1+0x498] ;  /* 0x0004980001537983 */ /* 0x000e220000100800 */
[----:B------:R-:W-:Y:S02]  /*309d0*/  PRMT R81, RZ, 0x7610, R81 ;  /* 0x00007610ff517816 */ /* 0x000fe40000000051 */
[----:B0-----:R-:W-:-:S04]  /*309e0*/  @!P5 LOP3.LUT R83, R83, R82, RZ, 0x3c, !PT ;  /* 0x000000525353d212 */ /* 0x001fc800078e3cff */
[----:B------:R-:W-:-:S04]  /*309f0*/  @!P5 LOP3.LUT R82, R83, R82, RZ, 0x3c, !PT ;  /* 0x000000525352d212 */ /* 0x000fc800078e3cff */
[----:B------:R-:W-:-:S05]  /*30a00*/  @!P5 LOP3.LUT R83, R83, R82, RZ, 0x3c, !PT ;  /* 0x000000525353d212 */ /* 0x000fca00078e3cff */
[----:B------:R4:W2:Y:S02]  /*30a10*/  @!P5 LDG.E.U16 R81, desc[UR26][R82.64] ;  /* 0x0000001a5251d981 */ /* 0x0008a4000c1e1500 */
[----:B----4-:R-:W-:Y:S02]  /*30a20*/  @!P5 IMAD.MOV.U32 R82, RZ, RZ, R133 ;  /* 0x000000ffff52d224 */ /* 0x010fe400078e0085 */
[----:B------:R-:W-:Y:S01]  /*30a30*/  @!P5 IMAD.MOV.U32 R83, RZ, RZ, R134 ;  /* 0x000000ffff53d224 */ /* 0x000fe200078e0086 */
[----:B------:R-:W4:Y:S04]  /*30a40*/  LDL R133, [R1+0x4c0] ;  /* 0x0004c00001857983 */ /* 0x000f280000100800 */
[----:B------:R0:W2:Y:S04]  /*30a50*/  @!P5 LDG.E.U16 R85, desc[UR26][R82.64] ;  /* 0x0000001a5255d981 */ /* 0x0000a8000c1e1500 */
[----:B------:R-:W2:Y:S01]  /*30a60*/  LDL R134, [R1+0x4bc] ;  /* 0x0004bc0001867983 */ /* 0x000ea20000100800 */
[----:B0-----:R-:W-:-:S02]  /*30a70*/  @!P5 IMAD.MOV.U32 R82, RZ, RZ, R131 ;  /* 0x000000ffff52d224 */ /* 0x001fc400078e0083 */
[----:B------:R-:W-:Y:S01]  /*30a80*/  @!P5 IMAD.MOV.U32 R83, RZ, RZ, R132 ;  /* 0x000000ffff53d224 */ /* 0x000fe200078e0084 */
[----:B------:R-:W2:Y:S04]  /*30a90*/  LDL R131, [R1+0x4c8] ;  /* 0x0004c80001837983 */ /* 0x000ea80000100800 */
[----:B------:R0:W2:Y:S04]  /*30aa0*/  @!P5 LDG.E.U16 R87, desc[UR26][R82.64] ;  /* 0x0000001a5257d981 */ /* 0x0000a8000c1e1500 */
[----:B------:R-:W2:Y:S04]  /*30ab0*/  LDL R132, [R1+0x4c4] ;  /* 0x0004c40001847983 */ /* 0x000ea80000100800 */
[----:B------:R-:W2:Y:S01]  /*30ac0*/  LDL R83, [R1+0x4ac] ;  /* 0x0004ac0001537983 */ /* 0x000ea20000100800 */
[----:B------:R-:W-:Y:S01]  /*30ad0*/  PRMT R89, RZ, 0x7610, R89 ;  /* 0x00007610ff597816 */ /* 0x000fe20000000059 */
[----:B0-----:R-:W-:Y:S01]  /*30ae0*/  @!P5 IMAD.MOV.U32 R82, RZ, RZ, R135 ;  /* 0x000000ffff52d224 */ /* 0x001fe200078e0087 */
[----:B------:R-:W-:Y:S01]  /*30af0*/  PRMT R90, RZ, 0x7610, R90 ;  /* 0x00007610ff5a7816 */ /* 0x000fe2000000005a */
[----:B------:R-:W3:Y:S01]  /*30b00*/  LDL R135, [R1+0x4d8] ;  /* 0x0004d80001877983 */ /* 0x000ee20000100800 */
[----:B------:R-:W-:-:S02]  /*30b10*/  PRMT R91, RZ, 0x7610, R91 ;  /* 0x00007610ff5b7816 */ /* 0x000fc4000000005b */
[----:B------:R-:W-:Y:S01]  /*30b20*/  PRMT R92, RZ, 0x7610, R92 ;  /* 0x00007610ff5c7816 */ /* 0x000fe2000000005c */
[----:B--2---:R0:W2:Y:S02]  /*30b30*/  @!P5 LDG.E.U16 R89, desc[UR26][R82.64] ;  /* 0x0000001a5259d981 */ /* 0x0040a4000c1e1500 */
[----:B0-----:R-:W-:Y:S02]  /*30b40*/  @!P5 IMAD.MOV.U32 R82, RZ, RZ, R128 ;  /* 0x000000ffff52d224 */ /* 0x001fe400078e0080 */
[----:B------:R-:W-:Y:S01]  /*30b50*/  @!P5 IMAD.MOV.U32 R83, RZ, RZ, R130 ;  /* 0x000000ffff53d224 */ /* 0x000fe200078e0082 */
[----:B------:R-:W-:Y:S01]  /*30b60*/  PRMT R93, RZ, 0x7610, R93 ;  /* 0x00007610ff5d7816 */ /* 0x000fe2000000005d */
[----:B------:R-:W2:Y:S04]  /*30b70*/  LDL R130, [R1+0x4dc] ;  /* 0x0004dc0001827983 */ /* 0x000ea80000100800 */
[----:B------:R4:W2:Y:S04]  /*30b80*/  @!P5 LDG.E.U16 R90, desc[UR26][R82.64] ;  /* 0x0000001a525ad981 */ /* 0x0008a8000c1e1500 */
[----:B------:R-:W2:Y:S01]  /*30b90*/  LDL R128, [R1+0x4e0] ;  /* 0x0004e00001807983 */ /* 0x000ea20000100800 */
[----:B----4-:R-:W-:-:S02]  /*30ba0*/  @!P5 IMAD.MOV.U32 R82, RZ, RZ, R133 ;  /* 0x000000ffff52d224 */ /* 0x010fc400078e0085 */
        /* <DEDUP_REMOVED lines=9> */
[----:B------:R-:W0:Y:S04]  /*30c40*/  LDL R82, [R1+0x4cc] ;  /* 0x0004cc0001527983 */ /* 0x000e280000100800 */
[----:B------:R-:W0:Y:S02]  /*30c50*/  LDL R83, [R1+0x4d0] ;  /* 0x0004d00001537983 */ /* 0x000e240000100800 */
[----:B0-----:R-:W-:-:S04]  /*30c60*/  @!P5 LOP3.LUT R83, R83, R82, RZ, 0x3c, !PT ;  /* 0x000000525353d212 */ /* 0x001fc800078e3cff */
[----:B------:R-:W-:-:S04]  /*30c70*/  @!P5 LOP3.LUT R82, R83, R82, RZ, 0x3c, !PT ;  /* 0x000000525352d212 */ /* 0x000fc800078e3cff */
[----:B------:R-:W-:-:S05]  /*30c80*/  @!P5 LOP3.LUT R83, R83, R82, RZ, 0x3c, !PT ;  /* 0x000000525353d212 */ /* 0x000fca00078e3cff */
[----:B------:R3:W2:Y:S04]  /*30c90*/  @!P5 LDG.E.U16 R93, desc[UR26][R82.64] ;  /* 0x0000001a525dd981 */ /* 0x0006a8000c1e1500 */
[----:B------:R-:W2:Y:S01]  /*30ca0*/  LDL R83, [R1+0x4d4] ;  /* 0x0004d40001537983 */ /* 0x000ea20000100800 */
[----:B------:R-:W-:Y:S01]  /*30cb0*/  PRMT R94, RZ, 0x7610, R94 ;  /* 0x00007610ff5e7816 */ /* 0x000fe2000000005e */
[----:B---3--:R-:W-:Y:S01]  /*30cc0*/  @!P5 IMAD.MOV.U32 R82, RZ, RZ, R135 ;  /* 0x000000ffff52d224 */ /* 0x008fe200078e0087 */
[----:B------:R-:W-:Y:S01]  /*30cd0*/  PRMT R95, RZ, 0x7610, R95 ;  /* 0x00007610ff5f7816 */ /* 0x000fe2000000005f */
[----:B------:R-:W3:Y:S01]  /*30ce0*/  LDL R135, [R1+0x510] ;  /* 0x0005100001877983 */ /* 0x000ee20000100800 */
[----:B------:R-:W-:Y:S02]  /*30cf0*/  PRMT R96, RZ, 0x7610, R96 ;  /* 0x00007610ff607816 */ /* 0x000fe40000000060 */
[----:B------:R-:W-:Y:S01]  /*30d00*/  PRMT R97, RZ, 0x7610, R97 ;  /* 0x00007610ff617816 */ /* 0x000fe20000000061 */
[----:B--2---:R0:W2:Y:S02]  /*30d10*/  @!P5 LDG.E.U16 R94, desc[UR26][R82.64] ;  /* 0x0000001a525ed981 */ /* 0x0040a4000c1e1500 */
[----:B0-----:R-:W-:-:S02]  /*30d20*/  @!P5 IMAD.MOV.U32 R82, RZ, RZ, R128 ;  /* 0x000000ffff52d224 */ /* 0x001fc400078e0080 */
[----:B------:R-:W-:Y:S01]  /*30d30*/  @!P5 IMAD.MOV.U32 R83, RZ, RZ, R130 ;  /* 0x000000ffff53d224 */ /* 0x000fe200078e0082 */
        /* <DEDUP_REMOVED lines=10> */
[----:B------:R-:W-:Y:S01]  /*30de0*/  PRMT R98, RZ, 0x7610, R98 ;  /* 0x00007610ff627816 */ /* 0x000fe20000000062 */
[----:B------:R-:W2:Y:S04]  /*30df0*/  LDL R132, [R1+0x514] ;  /* 0x0005140001847983 */ /* 0x000ea80000100800 */
[----:B------:R0:W2:Y:S01]  /*30e00*/  @!P5 LDG.E.U16 R97, desc[UR26][R82.64] ;  /* 0x0000001a5261d981 */ /* 0x0000a2000c1e1500 */
[----:B------:R-:W-:Y:S02]  /*30e10*/  PRMT R99, RZ, 0x7610, R99 ;  /* 0x00007610ff637816 */ /* 0x000fe40000000063 */
[----:B------:R-:W-:Y:S01]  /*30e20*/  PRMT R100, RZ, 0x7610, R100 ;  /* 0x00007610ff647816 */ /* 0x000fe20000000064 */
[----:B------:R-:W2:Y:S04]  /*30e30*/  LDL R131, [R1+0x518] ;  /* 0x0005180001837983 */ /* 0x000ea80000100800 */
[----:B------:R-:W0:Y:S04]  /*30e40*/  LDL R82, [R1+0x4f4] ;  /* 0x0004f40001527983 */ /* 0x000e280000100800 */
[----:B------:R-:W0:Y:S02]  /*30e50*/  LDL R83, [R1+0x4f8] ;  /* 0x0004f80001537983 */ /* 0x000e240000100800 */
[----:B0-----:R-:W-:-:S04]  /*30e60*/  @!P5 LOP3.LUT R83, R83, R82, RZ, 0x3c, !PT ;  /* 0x000000525353d212 */ /* 0x001fc800078e3cff */
[----:B------:R-:W-:-:S04]  /*30e70*/  @!P5 LOP3.LUT R82, R83, R82, RZ, 0x3c, !PT ;  /* 0x000000525352d212 */ /* 0x000fc800078e3cff */
[----:B------:R-:W-:-:S05]  /*30e80*/  @!P5 LOP3.LUT R83, R83, R82, RZ, 0x3c, !PT ;  /* 0x000000525353d212 */ /* 0x000fca00078e3cff */
[----:B------:R2:W3:Y:S02]  /*30e90*/  @!P5 LDG.E.U16 R98, desc[UR26][R82.64] ;  /* 0x0000001a5262d981 */ /* 0x0004e4000c1e1500 */
[----:B--2---:R-:W-:Y:S02]  /*30ea0*/  @!P5 IMAD.MOV.U32 R82, RZ, RZ, R128 ;  /* 0x000000ffff52d224 */ /* 0x004fe400078e0080 */
        /* <DEDUP_REMOVED lines=8> */
[----:B------:R-:W2:Y:S04]  /*30f30*/  LDL R134, [R1+0x524] ;  /* 0x0005240001867983 */ /* 0x000ea80000100800 */
[----:B------:R-:W2:Y:S01]  /*30f40*/  LDL R83, [R1+0x50c] ;  /* 0x00050c0001537983 */ /* 0x000ea20000100800 */
[----:B------:R-:W-:Y:S01]  /*30f50*/  PRMT R101, RZ, 0x7610, R101 ;  /* 0x00007610ff657816 */ /* 0x000fe20000000065 */
[----:B---3--:R-:W-:Y:S01]  /*30f60*/  @!P5 IMAD.MOV.U32 R82, RZ, RZ, R135 ;  /* 0x000000ffff52d224 */ /* 0x008fe200078e0087 */
        /* <DEDUP_REMOVED lines=47> */
[----:B------:R-:W-:Y:S01]  /*31260*/  PRMT R110, RZ, 0x7610, R110 ;  /* 0x00007610ff6e7816 */ /* 0x000fe2000000006e */
[----:B------:R-:W4:Y:S04]  /*31270*/  LDL R134, [R1+0x58c] ;  /* 0x00058c0001867983 */ /* 0x000f280000100800 */
        /* <DEDUP_REMOVED lines=9> */
[----:B------:R2:W4:Y:S02]  /*31310*/  @!P5 LDG.E.U16 R110, desc[UR26][R82.64] ;  /* 0x0000001a526ed981 */ /* 0x000524000c1e1500 */
[----:B--2---:R-:W-:Y:S02]  /*31320*/  @!P5 IMAD.MOV.U32 R82, RZ, RZ, R131 ;  /* 0x000000ffff52d224 */ /* 0x004fe400078e0083 */
        /* <DEDUP_REMOVED lines=18> */
[----:B----4-:R-:W-:Y:S01]  /*31450*/  @!P5 IMAD.MOV.U32 R83, RZ, RZ, R134 ;  /* 0x000000ffff53d224 */ /* 0x010fe200078e0086 */
[----:B------:R-:W-:Y:S01]  /*31460*/  PRMT R117, RZ, 0x7610, R117 ;  /* 0x00007610ff757816 */ /* 0x000fe20000000075 */
[----:B------:R-:W4:Y:S04]  /*31470*/  LDL R134, [R1+0x594] ;  /* 0x0005940001867983 */ /* 0x000f280000100800 */
[----:B------:R0:W2:Y:S04]  /*31480*/  @!P5 LDG.E.U16 R114, desc[UR26][R82.64] ;  /* 0x0000001a5272d981 */ /* 0x0000a8000c1e1500 */
[----:B------:R-:W2:Y:S01]  /*31490*/  LDL R133, [R1+0x598] ;  /* 0x0005980001857983 */ /* 0x000ea20000100800 */
        /* <DEDUP_REMOVED lines=25> */
[----:B----4-:R-:W-:Y:S01]  /*31630*/  @!P5 IMAD.MOV.U32 R83, RZ, RZ, R134 ;  /* 0x000000ffff53d224 */ /* 0x010fe200078e0086 */
[----:B------:R-:W-:Y:S01]  /*31640*/  PRMT R122, RZ, 0x7610, R122 ;  /* 0x00007610ff7a7816 */ /* 0x000fe2000000007a */
[----:B------:R-:W4:Y:S04]  /*31650*/  LDL R134, [R1+0x1f8] ;  /* 0x0001f80001867983 */ /* 0x000f280000100800 */
[----:B------:R0:W2:Y:S01]  /*31660*/  @!P5 LDG.E.U16 R119, desc[UR26][R82.64] ;  /* 0x0000001a5277d981 */ /* 0x0000a2000c1e1500 */
[----:B------:R-:W-:-:S03]  /*31670*/  PRMT R123, RZ, 0x7610, R123 ;  /* 0x00007610ff7b7816 */ /* 0x000fc6000000007b */
[----:B------:R-:W2:Y:S01]  /*31680*/  LDL R133, [R1+0x1fc] ;  /* 0x0001fc0001857983 */ /* 0x000ea20000100800 */
[----:B0-----:R-:W-:Y:S02]  /*31690*/  @!P5 IMAD.MOV.U32 R82, RZ, RZ, R131 ;  /* 0x000000ffff52d224 */ /* 0x001fe400078e0083 */
        /* <DEDUP_REMOVED lines=24> */
[----:B------:R-:W-:Y:S02]  /*31820*/  PRMT R125, RZ, 0x7610, R125 ;  /* 0x00007610ff7d7816 */ /* 0x000fe4000000007d */
[----:B------:R-:W-:Y:S02]  /*31830*/  PRMT R126, RZ, 0x7610, R126 ;  /* 0x00007610ff7e7816 */ /* 0x000fe4000000007e */
[----:B------:R-:W-:Y:S01]  /*31840*/  PRMT R127, RZ, 0x7610, R127 ;  /* 0x00007610ff7f7816 */ /* 0x000fe2000000007f */
        /* <DEDUP_REMOVED lines=19> */
[----:B--2---:R1:W2:Y:S02]  /*31980*/  @!P5 LDG.E.U16 R124, desc[UR26][R82.64] ;  /* 0x0000001a527cd981 */ /* 0x0042a4000c1e1500 */
[----:B-1----:R-:W-:-:S02]  /*31990*/  @!P5 IMAD.MOV.U32 R82, RZ, RZ, R133 ;  /* 0x000000ffff52d224 */ /* 0x002fc400078e0085 */
[----:B----4-:R-:W-:-:S05]  /*319a0*/  @!P5 IMAD.MOV.U32 R83, RZ, RZ, R134 ;  /* 0x000000ffff53d224 */ /* 0x010fca00078e0086 */
[----:B------:R1:W3:Y:S02]  /*319b0*/  @!P5 LDG.E.U16 R125, desc[UR26][R82.64] ;  /* 0x0000001a527dd981 */ /* 0x0002e4000c1e1500 */
[----:B-1----:R-:W-:Y:S02]  /*319c0*/  @!P5 IMAD.MOV.U32 R82, RZ, RZ, R131 ;  /* 0x000000ffff52d224 */ /* 0x002fe400078e0083 */
[----:B------:R-:W-:-:S05]  /*319d0*/  @!P5 IMAD.MOV.U32 R83, RZ, RZ, R132 ;  /* 0x000000ffff53d224 */ /* 0x000fca00078e0084 */
[----:B------:R1:W4:Y:S02]  /*319e0*/  @!P5 LDG.E.U16 R126, desc[UR26][R82.64] ;  /* 0x0000001a527ed981 */ /* 0x000324000c1e1500 */
[----:B-1----:R-:W-:Y:S02]  /*319f0*/  @!P5 IMAD.MOV.U32 R82, RZ, RZ, R128 ;  /* 0x000000ffff52d224 */ /* 0x002fe400078e0080 */
[----:B------:R-:W-:-:S05]  /*31a00*/  @!P5 IMAD.MOV.U32 R83, RZ, RZ, R130 ;  /* 0x000000ffff53d224 */ /* 0x000fca00078e0082 */
[----:B------:R-:W2:Y:S01]  /*31a10*/  @!P5 LDG.E.U16 R127, desc[UR26][R82.64] ;  /* 0x0000001a527fd981 */ /* 0x000ea2000c1e1500 */
[----:B------:R-:W-:-:S03]  /*31a20*/  LOP3.LUT R128, R4, 0x50, RZ, 0x3c, !PT ;  /* 0x0000005004807812 */ /* 0x000fc600078e3cff */
        /* <DEDUP_REMOVED lines=29> */
[----:B------:R1:W-:Y:S01]  /*31c00*/  STS.U16 [R128+UR11+0x15e80], R93 ;  /* 0x015e805d80007988 */ /* 0x0003e2000800040b */
[----:B0-----:R-:W-:-:S03]  /*31c10*/  LOP3.LUT R23, R4, 0x60, RZ, 0x3c, !PT ;  /* 0x0000006004177812 */ /* 0x001fc600078e3cff */
        /* <DEDUP_REMOVED lines=32> */
[----:B-1----:R-:W-:-:S03]  /*31e20*/  LOP3.LUT R5, R4, 0x70, RZ, 0x3c, !PT ;  /* 0x0000007004057812 */ /* 0x002fc600078e3cff */
        /* <DEDUP_REMOVED lines=35> */
[----:B------:R-:W1:Y:S03]  /*32060*/  S2R R2, SR_TID.X ;  /* 0x0000000000027919 */ /* 0x000e660000002100 */
[----:B------:R0:W-:Y:S04]  /*32070*/  STS.U16 [R5+UR11+0x16f80], R123 ;  /* 0x016f807b05007988 */ /* 0x0001e8000800040b */
[----:B--2---:R0:W-:Y:S04]  /*32080*/  STS.U16 [R5+UR11+0x17380], R124 ;  /* 0x0173807c05007988 */ /* 0x0041e8000800040b */
[----:B---3--:R0:W-:Y:S04]  /*32090*/  STS.U16 [R5+UR11+0x17780], R125 ;  /* 0x0177807d05007988 */ /* 0x0081e8000800040b */
[----:B----4-:R0:W-:Y:S04]  /*320a0*/  STS.U16 [R5+UR11+0x17b80], R126 ;  /* 0x017b807e05007988 */ /* 0x0101e8000800040b */
[----:B------:R0:W-:Y:S01]  /*320b0*/  STS.U16 [R5+UR11+0x17f80], R127 ;  /* 0x017f807f05007988 */ /* 0x0001e2000800040b */
[----:B------:R2:W-:Y:S06]  /*320c0*/  MEMBAR.ALL.CTA ;  /* 0x0000000000007992 */ /* 0x0005ec0000008000 */
[----:B--2---:R-:W2:Y:S01]  /*320d0*/  FENCE.VIEW.ASYNC.S ;  /* 0x00000000000073c6 */ /* 0x004ea20000000000 */
[----:B------:R-:W-:-:S04]  /*320e0*/  ULEA UR14, UR24, UR11, 0x3 ;  /* 0x0000000b180e7291 */ /* 0x000fc8000f8e18ff */
[----:B------:R-:W-:Y:S01]  /*320f0*/  UIADD3 UR14, UPT, UPT, UR14, 0x28000, URZ ;  /* 0x000280000e0e7890 */ /* 0x000fe2000fffe0ff */
[----:B-1----:R-:W-:Y:S01]  /*32100*/  LOP3.LUT R2, R2, 0x7f, RZ, 0xc0, !PT ;  /* 0x0000007f02027812 */ /* 0x002fe200078ec0ff */
[----:B--2---:R-:W-:Y:S06]  /*32110*/  BAR.SYNC.DEFER_BLOCKING 0x0 ;  /* 0x0000000000007b1d */ /* 0x004fec0000010000 */
[----:B0-----:R-:W-:Y:S05]  /*32120*/  @P0 BRA `(.L_x_9) ;  /* 0x00000000007c0947 */ /* 0x001fea0003800000 */
[----:B------:R-:W-:Y:S01]  /*32130*/  UMOV UR19, 0x40004040 ;  /* 0x4000404000137882 */ /* 0x000fe20000000000 */
[----:B------:R-:W-:Y:S01]  /*32140*/  UMOV UR21, 0x40004040 ;  /* 0x4000404000157882 */ /* 0x000fe20000000000 */
[----:B------:R-:W-:Y:S01]  /*32150*/  UMOV UR22, 0x0 ;  /* 0x0000000000167882 */ /* 0x000fe20000000000 */
[----:B------:R-:W-:Y:S01]  /*32160*/  UMOV UR23, 0x4408010 ;  /* 0x0440801000177882 */ /* 0x000fe20000000000 */
[----:B------:R-:W-:Y:S01]  /*32170*/  UMOV UR52, 0x0 ;  /* 0x0000000000347882 */ /* 0x000fe20000000000 */
[----:B------:R-:W-:Y:S01]  /*32180*/  UMOV UR53, 0x4408010 ;  /* 0x0440801000357882 */ /* 0x000fe20000000000 */
        /* <DEDUP_REMOVED lines=25> */
.L_x_9:
[----:B------:R-:W2:Y:S01]  /*32320*/  LDL R5, [R1+0x9a8] ;  /* 0x0009a80001057983 */ /* 0x000ea20000100800 */
[----:B------:R-:W-:-:S04]  /*32330*/  UIADD3 UR24, UPT, UPT, UR24, 0x1, URZ ;  /* 0x0000000118187890 */ /* 0x000fc8000fffe0ff */
[----:B------:R-:W-:-:S04]  /*32340*/  UISETP.GT.AND UP1, UPT, UR24, 0x1, UPT ;  /* 0x000000011800788c */ /* 0x000fc8000bf24270 */
[----:B0-----:R-:W-:Y:S02]  /*32350*/  USEL UR5, URZ, 0x1, !UP1 ;  /* 0x00000001ff057887 */ /* 0x001fe4000c800000 */
[----:B------:R-:W-:Y:S02]  /*32360*/  USEL UR24, UR24, URZ, !UP1 ;  /* 0x000000ff18187287 */ /* 0x000fe4000c800000 */
[----:B------:R-:W-:-:S03]  /*32370*/  ULOP3.LUT UR6, UR8, UR5, URZ, 0x3c, !UPT ;  /* 0x0000000508067292 */ /* 0x000fc6000f8e3cff */
[----:B------:R-:W-:-:S04]  /*32380*/  UMOV UR5, UR8 ;  /* 0x0000000800057c82 */ /* 0x000fc80008000000 */
[----:B------:R-:W-:Y:S01]  /*32390*/  UMOV UR8, UR6 ;  /* 0x0000000600087c82 */ /* 0x000fe20008000000 */
[----:B--2---:R-:W-:-:S13]  /*323a0*/  ISETP.NE.U32.AND P2, PT, R5, UR4, PT ;  /* 0x0000000405007c0c */ /* 0x004fda000bf45070 */
[----:B------:R-:W-:Y:S05]  /*323b0*/  @P2 BRA `(.L_x_10) ;  /* 0xfffffee800d82947 */ /* 0x000fea000383ffff */
.L_x_7:
[----:B------:R-:W0:Y:S01]  /*323c0*/  LDC R7, c[0x0][0x3a0] ;  /* 0x0000e800ff077b82 */ /* 0x000e220000000800 */
[----:B------:R-:W1:Y:S01]  /*323d0*/  S2R R6, SR_CgaCtaId ;  /* 0x0000000000067919 */ /* 0x000e620000008800 */
[----:B------:R-:W2:Y:S01]  /*323e0*/  LDCU.128 UR16, c[0x0][0x390] ;  /* 0x00007200ff1077ac */ /* 0x000ea20008000c00 */
[----:B------:R-:W3:Y:S01]  /*323f0*/  S2R R5, SR_TID.X ;  /* 0x0000000000057919 */ /* 0x000ee20000002100 */
[----:B0-----:R-:W-:-:S05]  /*32400*/  VIADD R7, R7, 0x7f ;  /* 0x0000007f07077836 */ /* 0x001fca0000000000 */
[----:B------:R-:W-:Y:S01]  /*32410*/  ISETP.GE.AND P0, PT, R7, 0x80, PT ;  /* 0x000000800700780c */ /* 0x000fe20003f06270 */
[----:B-1----:R-:W-:Y:S01]  /*32420*/  IMAD.SHL.U32 R133, R6, 0x100, RZ ;  /* 0x0000010006857824 */ /* 0x002fe200078e00ff */
[----:B---3--:R-:W-:Y:S01]  /*32430*/  SHF.R.U32.HI R135, RZ, 0x6, R5 ;  /* 0x00000006ff877819 */ /* 0x008fe20000011605 */
[C---:B------:R-:W-:Y:S02]  /*32440*/  IMAD.SHL.U32 R3, R5.reuse, 0x10, RZ ;  /* 0x0000001005037824 */ /* 0x040fe400078e00ff */
[----:B------:R-:W-:-:S08]  /*32450*/  IMAD.SHL.U32 R132, R5, 0x80, RZ ;  /* 0x0000008005847824 */ /* 0x000fd000078e00ff */
[----:B--2---:R-:W-:Y:S05]  /*32460*/  @!P0 BRA `(.L_x_11) ;  /* 0x0000000000108947 */ /* 0x004fea0003800000 */
[----:B------:R-:W-:-:S06]  /*32470*/  USHF.L.U32 UR5, UR5, 0x1f, URZ ;  /* 0x0000001f05057899 */ /* 0x000fcc00080006ff */
[----:B------:R-:W-:-:S04]  /*32480*/  IMAD.U32 R4, RZ, RZ, UR5 ;  /* 0x00000005ff047e24 */ /* 0x000fc8000f8e00ff */
[----:B------:R-:W0:Y:S02]  /*32490*/  SYNCS.PHASECHK.TRANS64.TRYWAIT P0, [UR14], R4 ;  /* 0x00000004ff0075a7 */ /* 0x000e24000800110e */
[----:B0-----:R-:W-:Y:S05]  /*324a0*/  @!P0 BRA `(.L_x_12) ;  /* 0x0000004400908947 */ /* 0x001fea0003800000 */
.L_x_11:
[----:B-----5:R-:W2:Y:S01]  /*324b0*/  LDL.LU R136, [R1+0xaf0] ;  /* 0x000af00001887983 */ /* 0x020ea20000300800 */
[----:B------:R-:W-:Y:S01]  /*324c0*/  SGXT.U32 R135, R135, 0x1 ;  /* 0x000000018787781a */ /* 0x000fe20000000000 */
[----:B------:R-:W0:Y:S01]  /*324d0*/  LDCU UR4, c[0x0][0x3b4] ;  /* 0x00007680ff0477ac */ /* 0x000e220008000800 */
[----:B------:R-:W-:Y:S01]  /*324e0*/  LOP3.LUT R133, R133, 0x100, RZ, 0xc0, !PT ;  /* 0x0000010085857812 */ /* 0x000fe200078ec0ff */
[----:B------:R-:W-:Y:S01]  /*324f0*/  BAR.SYNC.DEFER_BLOCKING 0x0 ;  /* 0x0000000000007b1d */ /* 0x000fe20000010000 */
[----:B------:R-:W-:Y:S02]  /*32500*/  LOP3.LUT R134, R132, 0x800, RZ, 0xc0, !PT ;  /* 0x0000080084867812 */ /* 0x000fe400078ec0ff */
[----:B------:R-:W-:Y:S02]  /*32510*/  LOP3.LUT R3, R3, 0xf0, RZ, 0xc0, !PT ;  /* 0x000000f003037812 */ /* 0x000fe400078ec0ff */
[----:B------:R-:W-:Y:S01]  /*32520*/  LOP3.LUT R0, R0, R135, R133, 0xfe, !PT ;  /* 0x0000008700007212 */ /* 0x000fe200078efe85 */
[----:B------:R-:W1:Y:S01]  /*32530*/  LDCU UR5, c[0x0][0x39c] ;  /* 0x00007380ff0577ac */ /* 0x000e620008000800 */
[----:B------:R-:W-:Y:S01]  /*32540*/  IADD3 R134, PT, PT, R3, UR11, R134 ;  /* 0x0000000b03867c10 */ /* 0x000fe2000fffe086 */
[----:B------:R-:W3:Y:S01]  /*32550*/  S2R R137, SR_TID.X ;  /* 0x0000000000897919 */ /* 0x000ee20000002100 */
[C---:B------:R-:W-:Y:S01]  /*32560*/  LOP3.LUT R135, R0.reuse, 0x4, RZ, 0xfc, !PT ;  /* 0x0000000400877812 */ /* 0x040fe200078efcff */
[----:B------:R-:W4:Y:S01]  /*32570*/  LDCU UR6, c[0x0][0x39c] ;  /* 0x00007380ff0677ac */ /* 0x000f220008000800 */
[----:B------:R-:W-:-:S02]  /*32580*/  LOP3.LUT R133, R0, 0x8, RZ, 0xfc, !PT ;  /* 0x0000000800857812 */ /* 0x000fc400078efcff */
[----:B------:R-:W-:Y:S01]  /*32590*/  LEA R2, R2, UR11, 0x4 ;  /* 0x0000000b02027c11 */ /* 0x000fe2000f8e20ff */
[----:B------:R-:W0:Y:S02]  /*325a0*/  @!P1 SYNCS.CCTL.IV [UR11+0x28000] ;  /* 0x02800000ff0099b1 */ /* 0x000e24000800000b */
[----:B0-----:R-:W-:Y:S06]  /*325b0*/  BAR.SYNC.DEFER_BLOCKING 0x0 ;  /* 0x0000000000007b1d */ /* 0x001fec0000010000 */
[----:B------:R-:W-:Y:S01]  /*325c0*/  LDTM.16dp32bit_t0_t15.x128 R4, tmem[UR9] ;  /* 0x00000009000479ee */ /* 0x000fe20008b80000 */
[----:B------:R-:W0:Y:S01]  /*325d0*/  LDTM.16dp32bit_t16_t31.x128 R4, tmem[UR9+0x80] ;  /* 0x00008009000479ee */ /* 0x000e220008ba0000 */
[----:B---3--:R-:W-:-:S05]  /*325e0*/  IMAD.SHL.U32 R132, R137, 0x8, RZ ;  /* 0x0000000889847824 */ /* 0x008fca00078e00ff */
[----:B------:R-:W-:Y:S02]  /*325f0*/  LOP3.LUT R3, R132, 0x300, RZ, 0xc0, !PT ;  /* 0x0000030084037812 */ /* 0x000fe400078ec0ff */
[C---:B------:R-:W-:Y:S01]  /*32600*/  LOP3.LUT R132, R0.reuse, 0x2, RZ, 0xfc, !PT ;  /* 0x0000000200847812 */ /* 0x040fe200078efcff */
[----:B------:R-:W3:Y:S02]  /*32610*/  @!P1 SYNCS.CCTL.IV [UR11+0x28008] ;  /* 0x02800800ff0099b1 */ /* 0x000ee4000800000b */
[----:B------:R-:W-:Y:S01]  /*32620*/  IMAD.IADD R3, R3, 0x1, R134 ;  /* 0x0000000103037824 */ /* 0x000fe200078e0286 */
[----:B------:R-:W-:Y:S01]  /*32630*/  LOP3.LUT R134, R0, 0x6, RZ, 0xfc, !PT ;  /* 0x0000000600867812 */ /* 0x000fe200078efcff */
[----:B------:R-:W-:Y:S01]  /*32640*/  NOP ;  /* 0x0000000000007918 */ /* 0x000fe20000000000 */
[----:B0-----:R-:W-:Y:S02]  /*32650*/  F2FP.F16.F32.PACK_AB R68, R70, R68 ;  /* 0x000000444644723e */ /* 0x001fe400000000ff */
[----:B------:R-:W-:-:S02]  /*32660*/  F2FP.F16.F32.PACK_AB R70, R78, R76 ;  /* 0x0000004c4e46723e */ /* 0x000fc400000000ff */
[----:B------:R-:W-:Y:S02]  /*32670*/  F2FP.F16.F32.PACK_AB R20, R22, R20 ;  /* 0x000000141614723e */ /* 0x000fe400000000ff */
[----:B------:R-:W-:Y:S02]  /*32680*/  F2FP.F16.F32.PACK_AB R22, R30, R28 ;  /* 0x0000001c1e16723e */ /* 0x000fe400000000ff */
[----:B------:R-:W-:Y:S02]  /*32690*/  F2FP.F16.F32.PACK_AB R28, R87, R85 ;  /* 0x00000055571c723e */ /* 0x000fe400000000ff */
[----:B------:R-:W-:Y:S02]  /*326a0*/  F2FP.F16.F32.PACK_AB R85, R90, R88 ;  /* 0x000000585a55723e */ /* 0x000fe400000000ff */
[----:B------:R-:W-:Y:S02]  /*326b0*/  F2FP.F16.F32.PACK_AB R52, R54, R52 ;  /* 0x000000343634723e */ /* 0x000fe400000000ff */
        /* <DEDUP_REMOVED lines=15> */
[----:B--2---:R-:W-:-:S04]  /*327b0*/  ISETP.GE.AND P0, PT, R136, UR18, PT ;  /* 0x0000001288007c0c */ /* 0x004fc8000bf06270 */
[----:B------:R-:W-:Y:S02]  /*327c0*/  ISETP.LT.AND P6, PT, R132, UR19, !P0 ;  /* 0x0000001384007c0c */ /* 0x000fe4000c7c1270 */
[----:B------:R-:W-:Y:S02]  /*327d0*/  LOP3.LUT R132, R0, 0xa, RZ, 0xfc, !PT ;  /* 0x0000000a00847812 */ /* 0x000fe400078efcff */
[----:B------:R-:W-:Y:S02]  /*327e0*/  ISETP.LT.AND P3, PT, R135, UR19, !P0 ;  /* 0x0000001387007c0c */ /* 0x000fe4000c761270 */
[----:B------:R-:W-:Y:S02]  /*327f0*/  ISETP.LT.AND P4, PT, R132, UR19, !P0 ;  /* 0x0000001384007c0c */ /* 0x000fe4000c781270 */
[----:B------:R-:W-:Y:S02]  /*32800*/  F2FP.F16.F32.PACK_AB R132, R6, R4 ;  /* 0x000000040684723e */ /* 0x000fe400000000ff */
[----:B------:R-:W-:-:S02]  /*32810*/  F2FP.F16.F32.PACK_AB R4, R7, R5 ;  /* 0x000000050704723e */ /* 0x000fc400000000ff */
[----:B------:R-:W-:Y:S02]  /*32820*/  F2FP.F16.F32.PACK_AB R5, R11, R9 ;  /* 0x000000090b05723e */ /* 0x000fe400000000ff */
[----:B------:R-:W-:Y:S02]  /*32830*/  F2FP.F16.F32.PACK_AB R11, R35, R33 ;  /* 0x00000021230b723e */ /* 0x000fe400000000ff */
[----:B------:R-:W0:Y:S01]  /*32840*/  LDC R33, c[0x0][0x3b8] ;  /* 0x0000ee00ff217b82 */ /* 0x000e220000000800 */
[----:B------:R-:W-:Y:S02]  /*32850*/  F2FP.F16.F32.PACK_AB R135, R18, R16 ;  /* 0x000000101287723e */ /* 0x000fe400000000ff */
[----:B------:R-:W-:Y:S02]  /*32860*/  F2FP.F16.F32.PACK_AB R16, R55, R53 ;  /* 0x000000353710723e */ /* 0x000fe400000000ff */
[----:B------:R-:W-:Y:S01]  /*32870*/  F2FP.F16.F32.PACK_AB R55, R66, R64 ;  /* 0x000000404237723e */ /* 0x000fe200000000ff */
[----:B------:R-:W-:Y:S01]  /*32880*/  IMAD R64, R136, UR4, RZ ;  /* 0x0000000488407c24 */ /* 0x000fe2000f8e02ff */
[----:B------:R-:W-:Y:S01]  /*32890*/  ISETP.LT.AND P5, PT, R133, UR19, !P0 ;  /* 0x0000001385007c0c */ /* 0x000fe2000c7a1270 */
[----:B------:R-:W2:Y:S01]  /*328a0*/  LDCU UR4, c[0x0][0x39c] ;  /* 0x00007380ff0477ac */ /* 0x000ea20008000800 */
[----:B------:R-:W-:-:S02]  /*328b0*/  F2FP.F16.F32.PACK_AB R133, R10, R8 ;  /* 0x000000080a85723e */ /* 0x000fc400000000ff */
[----:B------:R-:W-:Y:S02]  /*328c0*/  F2FP.F16.F32.PACK_AB R8, R23, R21 ;  /* 0x000000151708723e */ /* 0x000fe400000000ff */
[----:B------:R-:W-:Y:S02]  /*328d0*/  F2FP.F16.F32.PACK_AB R23, R34, R32 ;  /* 0x000000202217723e */ /* 0x000fe400000000ff */
[----:B------:R-:W-:Y:S02]  /*328e0*/  LEA R32, P1, R64, UR16, 0x1 ;  /* 0x0000001040207c11 */ /* 0x000fe4000f8208ff */
[----:B------:R-:W-:Y:S02]  /*328f0*/  ISETP.LT.AND P2, PT, R134, UR19, !P0 ;  /* 0x0000001386007c0c */ /* 0x000fe4000c741270 */
[----:B------:R-:W-:Y:S02]  /*32900*/  F2FP.F16.F32.PACK_AB R134, R14, R12 ;  /* 0x0000000c0e86723e */ /* 0x000fe400000000ff */
[----:B------:R-:W-:-:S02]  /*32910*/  F2FP.F16.F32.PACK_AB R14, R47, R45 ;  /* 0x0000002d2f0e723e */ /* 0x000fc400000000ff */
[----:B------:R-:W-:Y:S01]  /*32920*/  LEA.HI.X.SX32 R64, R64, UR17, 0x1, P1 ;  /* 0x0000001140407c11 */ /* 0x000fe200088f0eff */
[----:B0-----:R-:W-:Y:S01]  /*32930*/  IMAD R35, R0, R33, RZ ;  /* 0x0000002100237224 */ /* 0x001fe200078e02ff */
[----:B------:R-:W-:Y:S01]  /*32940*/  F2FP.F16.F32.PACK_AB R12, R39, R37 ;  /* 0x00000025270c723e */ /* 0x000fe200000000ff */
[----:B---3--:R-:W-:Y:S01]  /*32950*/  STS.128 [R3], R132 ;  /* 0x0000008403007388 */ /* 0x008fe20000000c00 */
[----:B------:R-:W-:Y:S01]  /*32960*/  F2FP.F16.F32.PACK_AB R39, R50, R48 ;  /* 0x000000303227723e */ /* 0x000fe200000000ff */
[----:B------:R-:W-:Y:S01]  /*32970*/  IMAD R45, R33, 0x2, R35 ;  /* 0x00000002212d7824 */ /* 0x000fe200078e0223 */
[----:B------:R-:W-:Y:S02]  /*32980*/  LEA R34, P1, R35, R32, 0x1 ;  /* 0x0000002023227211 */ /* 0x000fe400078208ff */
[----:B------:R-:W-:Y:S01]  /*32990*/  F2FP.F16.F32.PACK_AB R6, R15, R13 ;  /* 0x0000000d0f06723e */ /* 0x000fe200000000ff */
[----:B------:R-:W-:Y:S01]  /*329a0*/  IMAD R47, R33, 0x2, R45 ;  /* 0x00000002212f7824 */ /* 0x000fe200078e022d */
[----:B------:R-:W-:-:S02]  /*329b0*/  LEA.HI.X.SX32 R35, R35, R64, 0x1, P1 ;  /* 0x0000004023237211 */ /* 0x000fc400008f0eff */
[----:B------:R-:W-:Y:S02]  /*329c0*/  LEA R48, P1, R45, R32, 0x1 ;  /* 0x000000202d307211 */ /* 0x000fe400078208ff */
[----:B------:R-:W-:Y:S02]  /*329d0*/  F2FP.F16.F32.PACK_AB R7, R19, R17 ;  /* 0x000000111307723e */ /* 0x000fe400000000ff */
[----:B------:R-:W-:Y:S02]  /*329e0*/  F2FP.F16.F32.PACK_AB R15, R51, R49 ;  /* 0x00000031330f723e */ /* 0x000fe400000000ff */
[----:B------:R-:W-:Y:S01]  /*329f0*/  F2FP.F16.F32.PACK_AB R17, R59, R57 ;  /* 0x000000393b11723e */ /* 0x000fe200000000ff */
[----:B------:R-:W-:Y:S01]  /*32a00*/  IMAD R57, R33, 0x2, R47 ;  /* 0x0000000221397824 */ /* 0x000fe200078e022f */
[----:B------:R-:W-:Y:S01]  /*32a10*/  LEA.HI.X.SX32 R49, R45, R64, 0x1, P1 ;  /* 0x000000402d317211 */ /* 0x000fe200008f0eff */
[----:B------:R0:W-:Y:S01]  /*32a20*/  STS.128 [R3+0x400], R4 ;  /* 0x0004000403007388 */ /* 0x0001e20000000c00 */
[----:B------:R-:W-:-:S02]  /*32a30*/  LEA R50, P1, R47, R32, 0x1 ;  /* 0x000000202f327211 */ /* 0x000fc400078208ff */
[----:B------:R-:W-:Y:S02]  /*32a40*/  F2FP.F16.F32.PACK_AB R19, R67, R65 ;  /* 0x000000414313723e */ /* 0x000fe400000000ff */
[----:B------:R-:W-:Y:S01]  /*32a50*/  LEA.HI.X.SX32 R51, R47, R64, 0x1, P1 ;  /* 0x000000402f337211 */ /* 0x000fe200008f0eff */
[----:B------:R-:W-:Y:S01]  /*32a60*/  IMAD R47, R33, 0x2, R57 ;  /* 0x00000002212f7824 */ /* 0x000fe200078e0239 */
[C---:B------:R-:W-:Y:S02]  /*32a70*/  LEA R66, P1, R57.reuse, R32, 0x1 ;  /* 0x0000002039427211 */ /* 0x040fe400078208ff */
[----:B------:R-:W-:Y:S01]  /*32a80*/  F2FP.F16.F32.PACK_AB R21, R26, R24 ;  /* 0x000000181a15723e */ /* 0x000fe200000000ff */
[----:B------:R-:W-:Y:S01]  /*32a90*/  BAR.SYNC.DEFER_BLOCKING 0x0 ;  /* 0x0000000000007b1d */ /* 0x000fe20000010000 */
[----:B------:R-:W-:Y:S01]  /*32aa0*/  LEA.HI.X.SX32 R67, R57, R64, 0x1, P1 ;  /* 0x0000004039437211 */ /* 0x000fe200008f0eff */
[----:B------:R-:W-:Y:S01]  /*32ab0*/  IMAD R57, R33, 0x2, R47 ;  /* 0x0000000221397824 */ /* 0x000fe200078e022f */
[----:B------:R-:W-:-:S02]  /*32ac0*/  LEA R76, P1, R47, R32, 0x1 ;  /* 0x000000202f4c7211 */ /* 0x000fc400078208ff */
[----:B------:R-:W-:Y:S01]  /*32ad0*/  F2FP.F16.F32.PACK_AB R26, R79, R77 ;  /* 0x0000004d4f1a723e */ /* 0x000fe200000000ff */
[----:B------:R-:W-:Y:S01]  /*32ae0*/  IMAD R59, R33, 0x2, R57 ;  /* 0x00000002213b7824 */ /* 0x000fe200078e0239 */
[----:B------:R-:W-:Y:S02]  /*32af0*/  LEA.HI.X.SX32 R77, R47, R64, 0x1, P1 ;  /* 0x000000402f4d7211 */ /* 0x000fe400008f0eff */
[----:B------:R-:W-:Y:S02]  /*32b00*/  LEA R78, P1, R57, R32, 0x1 ;  /* 0x00000020394e7211 */ /* 0x000fe400078208ff */
[----:B------:R-:W-:Y:S02]  /*32b10*/  F2FP.F16.F32.PACK_AB R10, R31, R29 ;  /* 0x0000001d1f0a723e */ /* 0x000fe400000000ff */
        /* <DEDUP_REMOVED lines=8> */
[----:B------:R-:W-:Y:S02]  /*32ba0*/  F2FP.F16.F32.PACK_AB R18, R63, R61 ;  /* 0x0000003d3f12723e */ /* 0x000fe400000000ff */
[----:B------:R-:W-:Y:S01]  /*32bb0*/  LEA.HI.X.SX32 R91, R57, R64, 0x1, P1 ;  /* 0x00000040395b7211 */ /* 0x000fe200008f0eff */
[----:B------:R-:W-:Y:S01]  /*32bc0*/  LDS.128 R60, [R2+0x800] ;  /* 0x00080000023c7984 */ /* 0x000fe20000000c00 */
[----:B------:R-:W-:-:S02]  /*32bd0*/  F2FP.F16.F32.PACK_AB R9, R27, R25 ;  /* 0x000000191b09723e */ /* 0x000fc400000000ff */
[----:B------:R-:W-:Y:S01]  /*32be0*/  F2FP.F16.F32.PACK_AB R25, R75, R73 ;  /* 0x000000494b19723e */ /* 0x000fe200000000ff */
[----:B------:R-:W3:Y:S01]  /*32bf0*/  LDS.128 R56, [R2] ;  /* 0x0000000002387984 */ /* 0x000ee20000000c00 */
[----:B------:R-:W-:Y:S01]  /*32c00*/  LEA R92, P1, R65, R32, 0x1 ;  /* 0x00000020415c7211 */ /* 0x000fe200078208ff */
[----:B------:R-:W-:Y:S01]  /*32c10*/  IMAD R73, R33, 0x2, R65 ;  /* 0x0000000221497824 */ /* 0x000fe200078e0241 */
[----:B------:R-:W-:Y:S01]  /*32c20*/  F2FP.F16.F32.PACK_AB R24, R71, R69 ;  /* 0x000000454718723e */ /* 0x000fe200000000ff */
[----:B------:R-:W-:Y:S01]  /*32c30*/  BAR.SYNC.DEFER_BLOCKING 0x0 ;  /* 0x0000000000007b1d */ /* 0x000fe20000010000 */
[----:B------:R-:W-:Y:S01]  /*32c40*/  LEA.HI.X.SX32 R93, R65, R64, 0x1, P1 ;  /* 0x00000040415d7211 */ /* 0x000fe200008f0eff */
[----:B0-----:R-:W-:Y:S01]  /*32c50*/  IMAD R5, R33, 0x2, R73 ;  /* 0x0000000221057824 */ /* 0x001fe200078e0249 */
[----:B------:R-:W-:Y:S02]  /*32c60*/  LEA R94, P1, R73, R32, 0x1 ;  /* 0x00000020495e7211 */ /* 0x000fe400078208ff */
[----:B------:R-:W-:Y:S01]  /*32c70*/  F2FP.F16.F32.PACK_AB R31, R99, R97 ;  /* 0x00000061631f723e */ /* 0x000fe200000000ff */
[----:B------:R-:W-:Y:S01]  /*32c80*/  IMAD R65, R33, 0x2, R5 ;  /* 0x0000000221417824 */ /* 0x000fe200078e0205 */
[----:B------:R-:W-:-:S02]  /*32c90*/  LEA.HI.X.SX32 R95, R73, R64, 0x1, P1 ;  /* 0x00000040495f7211 */ /* 0x000fc400008f0eff */
[C---:B------:R-:W-:Y:S02]  /*32ca0*/  LEA R96, P1, R5.reuse, R32, 0x1 ;  /* 0x0000002005607211 */ /* 0x040fe400078208ff */
[----:B------:R-:W-:Y:S02]  /*32cb0*/  F2FP.F16.F32.PACK_AB R69, R74, R72 ;  /* 0x000000484a45723e */ /* 0x000fe400000000ff */
[----:B------:R-:W-:Y:S02]  /*32cc0*/  LEA.HI.X.SX32 R97, R5, R64, 0x1, P1 ;  /* 0x0000004005617211 */ /* 0x000fe400008f0eff */
[----:B------:R-:W-:Y:S02]  /*32cd0*/  F2FP.F16.F32.PACK_AB R37, R42, R40 ;  /* 0x000000282a25723e */ /* 0x000fe400000000ff */
[----:B------:R-:W-:Y:S02]  /*32ce0*/  F2FP.F16.F32.PACK_AB R13, R43, R41 ;  /* 0x000000292b0d723e */ /* 0x000fe400000000ff */
[----:B------:R-:W-:-:S02]  /*32cf0*/  F2FP.F16.F32.PACK_AB R71, R82, R80 ;  /* 0x000000505247723e */ /* 0x000fc400000000ff */
[----:B------:R-:W-:Y:S01]  /*32d00*/  F2FP.F16.F32.PACK_AB R27, R83, R81 ;  /* 0x00000051531b723e */ /* 0x000fe200000000ff */
[----:B------:R-:W-:Y:S01]  /*32d10*/  IMAD R81, R33, 0x2, R65 ;  /* 0x0000000221517824 */ /* 0x000fe200078e0241 */
[----:B------:R-:W-:Y:S01]  /*32d20*/  F2FP.F16.F32.PACK_AB R40, R103, R101 ;  /* 0x000000656728723e */ /* 0x000fe200000000ff */
[----:B------:R-:W-:Y:S01]  /*32d30*/  STS.128 [R3], R20 ;  /* 0x0000001403007388 */ /* 0x000fe20000000c00 */
[----:B------:R-:W-:Y:S02]  /*32d40*/  F2FP.F16.F32.PACK_AB R101, R106, R104 ;  /* 0x000000686a65723e */ /* 0x000fe400000000ff */
[----:B------:R-:W-:Y:S01]  /*32d50*/  F2FP.F16.F32.PACK_AB R41, R107, R105 ;  /* 0x000000696b29723e */ /* 0x000fe200000000ff */
[----:B------:R-:W-:Y:S01]  /*32d60*/  STS.128 [R3+0x400], R8 ;  /* 0x0004000803007388 */ /* 0x000fe20000000c00 */
[----:B------:R-:W-:Y:S02]  /*32d70*/  F2FP.F16.F32.PACK_AB R42, R111, R109 ;  /* 0x0000006d6f2a723e */ /* 0x000fe400000000ff */
[----:B------:R-:W-:Y:S01]  /*32d80*/  F2FP.F16.F32.PACK_AB R103, R114, R112 ;  /* 0x000000707267723e */ /* 0x000fe200000000ff */
[----:B------:R-:W-:Y:S01]  /*32d90*/  BAR.SYNC.DEFER_BLOCKING 0x0 ;  /* 0x0000000000007b1d */ /* 0x000fe20000010000 */
[----:B------:R-:W-:-:S02]  /*32da0*/  F2FP.F16.F32.PACK_AB R43, R115, R113 ;  /* 0x00000071732b723e */ /* 0x000fc400000000ff */
[----:B------:R-:W-:Y:S02]  /*32db0*/  LEA R98, P1, R65, R32, 0x1 ;  /* 0x0000002041627211 */ /* 0x000fe400078208ff */
[----:B------:R-:W-:Y:S02]  /*32dc0*/  F2FP.F16.F32.PACK_AB R45, R123, R121 ;  /* 0x000000797b2d723e */ /* 0x000fe400000000ff */
[----:B------:R-:W-:Y:S01]  /*32dd0*/  LEA.HI.X.SX32 R99, R65, R64, 0x1, P1 ;  /* 0x0000004041637211 */ /* 0x000fe200008f0eff */
[----:B------:R-:W-:Y:S01]  /*32de0*/  IMAD R65, R33, 0x2, R81 ;  /* 0x0000000221417824 */ /* 0x000fe200078e0251 */
[----:B------:R-:W-:Y:S02]  /*32df0*/  LEA R104, P1, R81, R32, 0x1 ;  /* 0x0000002051687211 */ /* 0x000fe400078208ff */
[----:B------:R-:W-:Y:S01]  /*32e00*/  F2FP.F16.F32.PACK_AB R47, R131, R129 ;  /* 0x00000081832f723e */ /* 0x000fe200000000ff */
[----:B------:R-:W-:Y:S01]  /*32e10*/  IMAD R111, R33, 0x2, R65 ;  /* 0x00000002216f7824 */ /* 0x000fe200078e0241 */
[----:B------:R-:W-:-:S02]  /*32e20*/  LEA.HI.X.SX32 R105, R81, R64, 0x1, P1 ;  /* 0x0000004051697211 */ /* 0x000fc400008f0eff */
[----:B------:R-:W-:-:S04]  /*32e30*/  LEA R106, P1, R65, R32, 0x1 ;  /* 0x00000020416a7211 */ /* 0x000fc800078208ff */
[----:B------:R-:W-:Y:S02]  /*32e40*/  LEA.HI.X.SX32 R107, R65, R64, 0x1, P1 ;  /* 0x00000040416b7211 */ /* 0x000fe400008f0eff */
[C---:B------:R-:W-:Y:S02]  /*32e50*/  LEA R108, P1, R111.reuse, R32, 0x1 ;  /* 0x000000206f6c7211 */ /* 0x040fe400078208ff */
[C---:B------:R-:W-:Y:S01]  /*32e60*/  LOP3.LUT R65, R0.reuse, 0xc, RZ, 0xfc, !PT ;  /* 0x0000000c00417812 */ /* 0x040fe200078efcff */
[----:B------:R-:W0:Y:S01]  /*32e70*/  LDS.128 R4, [R2] ;  /* 0x0000000002047984 */ /* 0x000e220000000c00 */
[----:B------:R-:W-:Y:S01]  /*32e80*/  LEA.HI.X.SX32 R109, R111, R64, 0x1, P1 ;  /* 0x000000406f6d7211 */ /* 0x000fe200008f0eff */
[----:B------:R-:W-:Y:S01]  /*32e90*/  IMAD R111, R33, 0x2, R111 ;  /* 0x00000002216f7824 */ /* 0x000fe200078e026f */
[----:B------:R-:W-:Y:S01]  /*32ea0*/  ISETP.LT.AND P1, PT, R0, UR19, !P0 ;  /* 0x0000001300007c0c */ /* 0x000fe2000c721270 */
[----:B------:R-:W-:Y:S01]  /*32eb0*/  LDS.128 R72, [R2+0x800] ;  /* 0x0008000002487984 */ /* 0x000fe20000000c00 */
[----:B------:R-:W-:Y:S06]  /*32ec0*/  BAR.SYNC.DEFER_BLOCKING 0x0 ;  /* 0x0000000000007b1d */ /* 0x000fec0000010000 */
[----:B------:R-:W-:Y:S04]  /*32ed0*/  STS.128 [R3], R36 ;  /* 0x0000002403007388 */ /* 0x000fe80000000c00 */
[----:B------:R-:W-:Y:S01]  /*32ee0*/  STS.128 [R3+0x400], R12 ;  /* 0x0004000c03007388 */ /* 0x000fe20000000c00 */
[----:B------:R-:W-:Y:S06]  /*32ef0*/  BAR.SYNC.DEFER_BLOCKING 0x0 ;  /* 0x0000000000007b1d */ /* 0x000fec0000010000 */
[----:B------:R-:W0:Y:S04]  /*32f00*/  LDS.128 R20, [R2] ;  /* 0x0000000002147984 */ /* 0x000e280000000c00 */
[----:B------:R-:W-:Y:S01]  /*32f10*/  LDS.128 R8, [R2+0x800] ;  /* 0x0008000002087984 */ /* 0x000fe20000000c00 */
[----:B------:R-:W-:Y:S06]  /*32f20*/  BAR.SYNC.DEFER_BLOCKING 0x0 ;  /* 0x0000000000007b1d */ /* 0x000fec0000010000 */
[----:B------:R-:W-:Y:S04]  /*32f30*/  STS.128 [R3], R52 ;  /* 0x0000003403007388 */ /* 0x000fe80000000c00 */
[----:B------:R-:W-:Y:S01]  /*32f40*/  STS.128 [R3+0x400], R16 ;  /* 0x0004001003007388 */ /* 0x000fe20000000c00 */
[----:B------:R-:W-:Y:S06]  /*32f50*/  BAR.SYNC.DEFER_BLOCKING 0x0 ;  /* 0x0000000000007b1d */ /* 0x000fec0000010000 */
[----:B------:R-:W-:Y:S04]  /*32f60*/  LDS.128 R36, [R2] ;  /* 0x0000000002247984 */ /* 0x000fe80000000c00 */
        /* <DEDUP_REMOVED lines=8> */
[----:B------:R3:W-:Y:S04]  /*32ff0*/  STS.128 [R3], R84 ;  /* 0x0000005403007388 */ /* 0x0007e80000000c00 */
[----:B------:R-:W-:Y:S01]  /*33000*/  STS.128 [R3+0x400], R28 ;  /* 0x0004001c03007388 */ /* 0x000fe20000000c00 */
[----:B------:R-:W-:Y:S01]  /*33010*/  BAR.SYNC.DEFER_BLOCKING 0x0 ;  /* 0x0000000000007b1d */ /* 0x000fe20000010000 */
[----:B---3--:R-:W-:-:S05]  /*33020*/  PRMT R84, R56, 0x7632, R84 ;  /* 0x0000763238547816 */ /* 0x008fca0000000054 */
[----:B------:R-:W3:Y:S04]  /*33030*/  LDS.128 R68, [R2] ;  /* 0x0000000002447984 */ /* 0x000ee80000000c00 */
[----:B------:R-:W-:Y:S01]  /*33040*/  LDS.128 R24, [R2+0x800] ;  /* 0x0008000002187984 */ /* 0x000fe20000000c00 */
[----:B------:R-:W-:Y:S06]  /*33050*/  BAR.SYNC.DEFER_BLOCKING 0x0 ;  /* 0x0000000000007b1d */ /* 0x000fec0000010000 */
[----:B------:R-:W-:Y:S04]  /*33060*/  STS.128 [R3], R100 ;  /* 0x0000006403007388 */ /* 0x000fe80000000c00 */
[----:B------:R0:W-:Y:S01]  /*33070*/  STS.128 [R3+0x400], R40 ;  /* 0x0004002803007388 */ /* 0x0001e20000000c00 */
[----:B------:R-:W-:Y:S01]  /*33080*/  BAR.SYNC.DEFER_BLOCKING 0x0 ;  /* 0x0000000000007b1d */ /* 0x000fe20000010000 */
[----:B0-----:R-:W-:-:S05]  /*33090*/  LOP3.LUT R40, R0, 0xe, RZ, 0xfc, !PT ;  /* 0x0000000e00287812 */ /* 0x001fca00078efcff */
[----:B------:R-:W0:Y:S04]  /*330a0*/  LDS.128 R80, [R2] ;  /* 0x0000000002507984 */ /* 0x000e280000000c00 */
[----:B------:R-:W-:Y:S01]  /*330b0*/  LDS.128 R28, [R2+0x800] ;  /* 0x00080000021c7984 */ /* 0x000fe20000000c00 */
[----:B------:R-:W-:Y:S06]  /*330c0*/  BAR.SYNC.DEFER_BLOCKING 0x0 ;  /* 0x0000000000007b1d */ /* 0x000fec0000010000 */
[----:B------:R-:W-:Y:S04]  /*330d0*/  STS.128 [R3], R116 ;  /* 0x0000007403007388 */ /* 0x000fe80000000c00 */
[----:B------:R1:W-:Y:S01]  /*330e0*/  STS.128 [R3+0x400], R44 ;  /* 0x0004002c03007388 */ /* 0x0003e20000000c00 */
[----:B------:R-:W-:Y:S01]  /*330f0*/  BAR.SYNC.DEFER_BLOCKING 0x0 ;  /* 0x0000000000007b1d */ /* 0x000fe20000010000 */
[----:B-1----:R-:W-:-:S02]  /*33100*/  LOP3.LUT R3, R0, 0x12, RZ, 0xfc, !PT ;  /* 0x0000001200037812 */ /* 0x002fc400078efcff */
[----:B------:R-:W-:Y:S02]  /*33110*/  PRMT R45, R59, 0x7632, R45 ;  /* 0x000076323b2d7816 */ /* 0x000fe4000000002d */
[----:B------:R-:W-:Y:S01]  /*33120*/  PRMT R47, R4, 0x7632, R47 ;  /* 0x00007632042f7816 */ /* 0x000fe2000000002f */
[----:B------:R1:W-:Y:S01]  /*33130*/  @P1 STG.E.U16 desc[UR26][R34.64], R56 ;  /* 0x0000003822001986 */ /* 0x0003e2000c10151a */
[----:B------:R-:W-:-:S03]  /*33140*/  ISETP.LT.AND P1, PT, R65, UR19, !P0 ;  /* 0x0000001341007c0c */ /* 0x000fc6000c721270 */
[----:B------:R0:W-:Y:S01]  /*33150*/  @P6 STG.E.U16 desc[UR26][R48.64], R84 ;  /* 0x0000005430006986 */ /* 0x0001e2000c10151a */
[----:B------:R-:W-:Y:S02]  /*33160*/  ISETP.LT.AND P6, PT, R40, UR19, !P0 ;  /* 0x0000001328007c0c */ /* 0x000fe4000c7c1270 */
[----:B------:R-:W-:Y:S01]  /*33170*/  LOP3.LUT R40, R0, 0x10, RZ, 0xfc, !PT ;  /* 0x0000001000287812 */ /* 0x000fe200078efcff */
[----:B------:R-:W-:Y:S03]  /*33180*/  @P3 STG.E.U16 desc[UR26][R50.64], R57 ;  /* 0x0000003932003986 */ /* 0x000fe6000c10151a */
[----:B------:R-:W-:Y:S02]  /*33190*/  ISETP.LT.AND P3, PT, R40, UR19, !P0 ;  /* 0x0000001328007c0c */ /* 0x000fe4000c761270 */
[----:B-1----:R-:W-:Y:S02]  /*331a0*/  PRMT R35, R57, 0x7632, R35 ;  /* 0x0000763239237816 */ /* 0x002fe40000000023 */
[----:B------:R-:W-:-:S02]  /*331b0*/  PRMT R40, R58, 0x7632, R40 ;  /* 0x000076323a287816 */ /* 0x000fc40000000028 */
[C---:B------:R-:W-:Y:S01]  /*331c0*/  LOP3.LUT R34, R0.reuse, 0x14, RZ, 0xfc, !PT ;  /* 0x0000001400227812 */ /* 0x040fe200078efcff */
[----:B------:R1:W-:Y:S01]  /*331d0*/  @P2 STG.E.U16 desc[UR26][R66.64], R35 ;  /* 0x0000002342002986 */ /* 0x0003e2000c10151a */
[----:B------:R-:W-:Y:S02]  /*331e0*/  ISETP.LT.AND P2, PT, R3, UR19, !P0 ;  /* 0x0000001303007c0c */ /* 0x000fe4000c741270 */
[----:B------:R-:W-:Y:S01]  /*331f0*/  LOP3.LUT R3, R0, 0x16, RZ, 0xfc, !PT ;  /* 0x0000001600037812 */ /* 0x000fe200078efcff */
[----:B------:R-:W-:Y:S01]  /*33200*/  @P5 STG.E.U16 desc[UR26][R76.64], R58 ;  /* 0x0000003a4c005986 */ /* 0x000fe2000c10151a */
[----:B------:R-:W-:Y:S02]  /*33210*/  ISETP.LT.AND P5, PT, R34, UR19, !P0 ;  /* 0x0000001322007c0c */ /* 0x000fe4000c7a1270 */
[----:B------:R-:W-:Y:S01]  /*33220*/  LOP3.LUT R34, R0, 0x18, RZ, 0xfc, !PT ;  /* 0x0000001800227812 */ /* 0x000fe200078efcff */
[----:B------:R1:W-:Y:S01]  /*33230*/  @P4 STG.E.U16 desc[UR26][R78.64], R40 ;  /* 0x000000284e004986 */ /* 0x0003e2000c10151a */
[----:B------:R-:W-:-:S02]  /*33240*/  ISETP.LT.AND P4, PT, R3, UR19, !P0 ;  /* 0x0000001303007c0c */ /* 0x000fc4000c781270 */
[----:B------:R-:W-:Y:S01]  /*33250*/  LOP3.LUT R3, R0, 0x1a, RZ, 0xfc, !PT ;  /* 0x0000001a00037812 */ /* 0x000fe200078efcff */
[----:B------:R-:W-:Y:S01]  /*33260*/  @P1 STG.E.U16 desc[UR26][R88.64], R59 ;  /* 0x0000003b58001986 */ /* 0x000fe2000c10151a */
[----:B------:R-:W-:Y:S02]  /*33270*/  ISETP.LT.AND P1, PT, R34, UR19, !P0 ;  /* 0x0000001322007c0c */ /* 0x000fe4000c721270 */
[----:B0-----:R-:W-:Y:S01]  /*33280*/  PRMT R49, R5, 0x7632, R49 ;  /* 0x0000763205317816 */ /* 0x001fe20000000031 */
[----:B------:R-:W-:Y:S01]  /*33290*/  @P6 STG.E.U16 desc[UR26][R90.64], R45 ;  /* 0x0000002d5a006986 */ /* 0x000fe2000c10151a */
[----:B------:R-:W-:Y:S02]  /*332a0*/  ISETP.LT.AND P6, PT, R3, UR19, !P0 ;  /* 0x0000001303007c0c */ /* 0x000fe4000c7c1270 */
[----:B------:R-:W-:Y:S01]  /*332b0*/  LOP3.LUT R3, R0, 0x1c, RZ, 0xfc, !PT ;  /* 0x0000001c00037812 */ /* 0x000fe200078efcff */
[----:B------:R0:W-:Y:S01]  /*332c0*/  @P3 STG.E.U16 desc[UR26][R92.64], R4 ;  /* 0x000000045c003986 */ /* 0x0001e2000c10151a */
[----:B------:R-:W-:-:S02]  /*332d0*/  PRMT R34, R6, 0x7632, R34 ;  /* 0x0000763206227816 */ /* 0x000fc40000000022 */
[----:B------:R-:W-:Y:S01]  /*332e0*/  ISETP.LT.AND P3, PT, R3, UR19, !P0 ;  /* 0x0000001303007c0c */ /* 0x000fe2000c761270 */
[----:B------:R-:W-:Y:S01]  /*332f0*/  @P2 STG.E.U16 desc[UR26][R94.64], R47 ;  /* 0x0000002f5e002986 */ /* 0x000fe2000c10151a */
[C---:B------:R-:W-:Y:S02]  /*33300*/  LOP3.LUT R3, R0.reuse, 0x1e, RZ, 0xfc, !PT ;  /* 0x0000001e00037812 */ /* 0x040fe400078efcff */
[----:B-1----:R-:W-:Y:S01]  /*33310*/  PRMT R35, R7, 0x7632, R35 ;  /* 0x0000763207237816 */ /* 0x002fe20000000023 */
[----:B------:R1:W-:Y:S01]  /*33320*/  @P5 STG.E.U16 desc[UR26][R96.64], R5 ;  /* 0x0000000560005986 */ /* 0x0003e2000c10151a */
[----:B------:R-:W-:Y:S02]  /*33330*/  ISETP.LT.AND P2, PT, R3, UR19, !P0 ;  /* 0x0000001303007c0c */ /* 0x000fe4000c741270 */
[C---:B------:R-:W-:Y:S01]  /*33340*/  LOP3.LUT R3, R0.reuse, 0x20, RZ, 0xfc, !PT ;  /* 0x0000002000037812 */ /* 0x040fe200078efcff */
[----:B------:R-:W-:Y:S01]  /*33350*/  @P4 STG.E.U16 desc[UR26][R98.64], R49 ;  /* 0x0000003162004986 */ /* 0x000fe2000c10151a */
[----:B------:R-:W-:-:S02]  /*33360*/  LOP3.LUT R40, R0, 0x2a, RZ, 0xfc, !PT ;  /* 0x0000002a00287812 */ /* 0x000fc400078efcff */
[----:B------:R-:W-:Y:S01]  /*33370*/  ISETP.LT.AND P5, PT, R3, UR19, !P0 ;  /* 0x0000001303007c0c */ /* 0x000fe2000c7a1270 */
[----:B------:R1:W-:Y:S01]  /*33380*/  @P1 STG.E.U16 desc[UR26][R104.64], R6 ;  /* 0x0000000668001986 */ /* 0x0003e2000c10151a */
[----:B------:R-:W-:-:S03]  /*33390*/  LOP3.LUT R3, R0, 0x22, RZ, 0xfc, !PT ;  /* 0x0000002200037812 */ /* 0x000fc600078efcff */
[----:B------:R3:W-:Y:S01]  /*333a0*/  @P6 STG.E.U16 desc[UR26][R106.64], R34 ;  /* 0x000000226a006986 */ /* 0x0007e2000c10151a */
[----:B------:R-:W-:Y:S02]  /*333b0*/  ISETP.LT.AND P4, PT, R3, UR19, !P0 ;  /* 0x0000001303007c0c */ /* 0x000fe4000c781270 */
[C---:B------:R-:W-:Y:S01]  /*333c0*/  LOP3.LUT R3, R0.reuse, 0x24, RZ, 0xfc, !PT ;  /* 0x0000002400037812 */ /* 0x040fe200078efcff */
[----:B------:R-:W-:Y:S01]  /*333d0*/  @P3 STG.E.U16 desc[UR26][R108.64], R7 ;  /* 0x000000076c003986 */ /* 0x000fe2000c10151a */
[----:B0-----:R-:W-:Y:S02]  /*333e0*/  LEA R4, P6, R111, R32, 0x1 ;  /* 0x000000206f047211 */ /* 0x001fe400078c08ff */
[----:B--2---:R-:W-:Y:S01]  /*333f0*/  ISETP.LT.AND P1, PT, R3, UR4, !P0 ;  /* 0x0000000403007c0c */ /* 0x004fe2000c721270 */
[----:B------:R-:W0:Y:S01]  /*33400*/  LDCU UR4, c[0x0][0x39c] ;  /* 0x00007380ff0477ac */ /* 0x000e220008000800 */
[----:B-1----:R-:W-:Y:S01]  /*33410*/  LEA.HI.X.SX32 R5, R111, R64, 0x1, P6 ;  /* 0x000000406f057211 */ /* 0x002fe200030f0eff */
[----:B------:R-:W-:Y:S01]  /*33420*/  IMAD R111, R33, 0x2, R111 ;  /* 0x00000002216f7824 */ /* 0x000fe200078e026f */
[----:B------:R-:W-:-:S02]  /*33430*/  LOP3.LUT R3, R0, 0x26, RZ, 0xfc, !PT ;  /* 0x0000002600037812 */ /* 0x000fc400078efcff */
[----:B------:R-:W-:Y:S01]  /*33440*/  LOP3.LUT R6, R0, 0x28, RZ, 0xfc, !PT ;  /* 0x0000002800067812 */ /* 0x000fe200078efcff */
[----:B------:R1:W-:Y:S01]  /*33450*/  @P2 STG.E.U16 desc[UR26][R4.64], R35 ;  /* 0x0000002304002986 */ /* 0x0003e2000c10151a */
[----:B------:R-:W-:Y:S01]  /*33460*/  ISETP.LT.AND P3, PT, R3, UR5, !P0 ;  /* 0x0000000503007c0c */ /* 0x000fe2000c761270 */
[----:B------:R-:W-:Y:S01]  /*33470*/  IMAD R3, R33, 0x2, R111 ;  /* 0x0000000221037824 */ /* 0x000fe200078e026f */
[----:B---3--:R-:W-:Y:S01]  /*33480*/  LEA R34, P6, R111, R32, 0x1 ;  /* 0x000000206f227211 */ /* 0x008fe200078c08ff */
[----:B------:R-:W2:Y:S02]  /*33490*/  LDCU UR5, c[0x0][0x39c] ;  /* 0x00007380ff0577ac */ /* 0x000ea40008000800 */
[----:B------:R-:W-:Y:S01]  /*334a0*/  IMAD R41, R33, 0x2, R3 ;  /* 0x0000000221297824 */ /* 0x000fe200078e0203 */
[----:B0-----:R-:W-:Y:S01]  /*334b0*/  ISETP.LT.AND P2, PT, R6, UR4, !P0 ;  /* 0x0000000406007c0c */ /* 0x001fe2000c741270 */
[----:B------:R-:W0:Y:S01]  /*334c0*/  LDCU UR4, c[0x0][0x39c] ;  /* 0x00007380ff0477ac */ /* 0x000e220008000800 */
[----:B-1----:R-:W-:-:S02]  /*334d0*/  LEA.HI.X.SX32 R35, R111, R64, 0x1, P6 ;  /* 0x000000406f237211 */ /* 0x002fc400030f0eff */
[C---:B------:R-:W-:Y:S02]  /*334e0*/  LEA R6, P6, R3.reuse, R32, 0x1 ;  /* 0x0000002003067211 */ /* 0x040fe400078c08ff */
[----:B------:R-:W-:Y:S01]  /*334f0*/  PRMT R5, R20, 0x7632, R5 ;  /* 0x0000763214057816 */ /* 0x000fe20000000005 */
[----:B------:R1:W-:Y:S01]  /*33500*/  @P5 STG.E.U16 desc[UR26][R34.64], R20 ;  /* 0x0000001422005986 */ /* 0x0003e2000c10151a */
[----:B------:R-:W-:Y:S02]  /*33510*/  LEA.HI.X.SX32 R7, R3, R64, 0x1, P6 ;  /* 0x0000004003077211 */ /* 0x000fe400030f0eff */
[----:B------:R-:W-:Y:S02]  /*33520*/  LEA R4, P6, R41, R32, 0x1 ;  /* 0x0000002029047211 */ /* 0x000fe400078c08ff */
[----:B------:R-:W-:Y:S01]  /*33530*/  LOP3.LUT R3, R0, 0x2e, RZ, 0xfc, !PT ;  /* 0x0000002e00037812 */ /* 0x000fe200078efcff */
[----:B------:R3:W-:Y:S01]  /*33540*/  @P4 STG.E.U16 desc[UR26][R6.64], R5 ;  /* 0x0000000506004986 */ /* 0x0007e2000c10151a */
[----:B--2---:R-:W-:Y:S01]  /*33550*/  ISETP.LT.AND P5, PT, R40, UR5, !P0 ;  /* 0x0000000528007c0c */ /* 0x004fe2000c7a1270 */
[----:B------:R-:W2:Y:S01]  /*33560*/  LDCU UR5, c[0x0][0x39c] ;  /* 0x00007380ff0577ac */ /* 0x000ea20008000800 */
[----:B------:R-:W-:-:S02]  /*33570*/  LOP3.LUT R40, R0, 0x2c, RZ, 0xfc, !PT ;  /* 0x0000002c00287812 */ /* 0x000fc400078efcff */
[----:B0-----:R-:W-:Y:S01]  /*33580*/  ISETP.LT.AND P4, PT, R3, UR4, !P0 ;  /* 0x0000000403007c0c */ /* 0x001fe2000c781270 */
[----:B------:R-:W0:Y:S01]  /*33590*/  LDCU UR4, c[0x0][0x39c] ;  /* 0x00007380ff0477ac */ /* 0x000e220008000800 */
[----:B-1----:R-:W-:Y:S02]  /*335a0*/  LOP3.LUT R20, R0, 0x30, RZ, 0xfc, !PT ;  /* 0x0000003000147812 */ /* 0x002fe400078efcff */
[----:B---3--:R-:W-:Y:S01]  /*335b0*/  LEA.HI.X.SX32 R5, R41, R64, 0x1, P6 ;  /* 0x0000004029057211 */ /* 0x008fe200030f0eff */
[----:B------:R-:W-:Y:S01]  /*335c0*/  IMAD R41, R33, 0x2, R41 ;  /* 0x0000000221297824 */ /* 0x000fe200078e0229 */
[----:B----4-:R-:W-:Y:S01]  /*335d0*/  ISETP.LT.AND P6, PT, R40, UR6, !P0 ;  /* 0x0000000628007c0c */ /* 0x010fe2000c7c1270 */
[----:B------:R-:W1:Y:S02]  /*335e0*/  LDCU UR6, c[0x0][0x39c] ;  /* 0x00007380ff0677ac */ /* 0x000e640008000800 */
[----:B------:R3:W-:Y:S01]  /*335f0*/  @P1 STG.E.U16 desc[UR26][R4.64], R21 ;  /* 0x0000001504001986 */ /* 0x0007e2000c10151a */
[----:B------:R-:W-:Y:S01]  /*33600*/  LEA R34, P1, R41, R32, 0x1 ;  /* 0x0000002029227211 */ /* 0x000fe200078208ff */
[----:B------:R-:W-:-:S03]  /*33610*/  IMAD R3, R33, 0x2, R41 ;  /* 0x0000000221037824 */ /* 0x000fc600078e0229 */
[----:B------:R-:W-:Y:S01]  /*33620*/  LEA.HI.X.SX32 R35, R41, R64, 0x1, P1 ;  /* 0x0000004029237211 */ /* 0x000fe200008f0eff */
[----:B------:R-:W-:Y:S01]  /*33630*/  IMAD R41, R33, 0x2, R3 ;  /* 0x0000000221297824 */ /* 0x000fe200078e0203 */
[----:B------:R-:W-:-:S04]  /*33640*/  LEA R6, P1, R3, R32, 0x1 ;  /* 0x0000002003067211 */ /* 0x000fc800078208ff */
[----:B------:R-:W-:Y:S02]  /*33650*/  LEA.HI.X.SX32 R7, R3, R64, 0x1, P1 ;  /* 0x0000004003077211 */ /* 0x000fe400008f0eff */
[----:B---3--:R-:W-:Y:S02]  /*33660*/  PRMT R5, R21, 0x7632, R5 ;  /* 0x0000763215057816 */ /* 0x008fe40000000005 */
[C---:B------:R-:W-:Y:S02]  /*33670*/  LOP3.LUT R3, R0.reuse, 0x32, RZ, 0xfc, !PT ;  /* 0x0000003200037812 */ /* 0x040fe400078efcff */
[----:B------:R-:W-:Y:S01]  /*33680*/  LOP3.LUT R21, R0, 0x34, RZ, 0xfc, !PT ;  /* 0x0000003400157812 */ /* 0x000fe200078efcff */
[----:B------:R3:W-:Y:S01]  /*33690*/  @P3 STG.E.U16 desc[UR26][R34.64], R5 ;  /* 0x0000000522003986 */ /* 0x0007e2000c10151a */
[----:B------:R-:W-:Y:S02]  /*336a0*/  LEA R4, P3, R41, R32, 0x1 ;  /* 0x0000002029047211 */ /* 0x000fe400078608ff */
[----:B--2---:R-:W-:Y:S01]  /*336b0*/  ISETP.LT.AND P1, PT, R20, UR5, !P0 ;  /* 0x0000000514007c0c */ /* 0x004fe2000c721270 */
[----:B------:R2:W-:Y:S01]  /*336c0*/  @P2 STG.E.U16 desc[UR26][R6.64], R22 ;  /* 0x0000001606002986 */ /* 0x0005e2000c10151a */
[----:B0-----:R-:W-:Y:S01]  /*336d0*/  ISETP.LT.AND P2, PT, R3, UR4, !P0 ;  /* 0x0000000403007c0c */ /* 0x001fe2000c741270 */
[----:B------:R-:W0:Y:S01]  /*336e0*/  LDCU UR4, c[0x0][0x39c] ;  /* 0x00007380ff0477ac */ /* 0x000e220008000800 */
[----:B------:R-:W4:Y:S01]  /*336f0*/  LDCU UR5, c[0x0][0x39c] ;  /* 0x00007380ff0577ac */ /* 0x000f220008000800 */
[----:B---3--:R-:W-:Y:S01]  /*33700*/  LEA.HI.X.SX32 R5, R41, R64, 0x1, P3 ;  /* 0x0000004029057211 */ /* 0x008fe200018f0eff */
[----:B------:R-:W-:Y:S01]  /*33710*/  IMAD R41, R33, 0x2, R41 ;  /* 0x0000000221297824 */ /* 0x000fe200078e0229 */
[----:B-1----:R-:W-:Y:S01]  /*33720*/  ISETP.LT.AND P3, PT, R21, UR6, !P0 ;  /* 0x0000000615007c0c */ /* 0x002fe2000c761270 */
[----:B------:R-:W1:Y:S01]  /*33730*/  LDCU UR6, c[0x0][0x39c] ;  /* 0x00007380ff0677ac */ /* 0x000e620008000800 */
[----:B--2---:R-:W-:Y:S01]  /*33740*/  PRMT R7, R22, 0x7632, R7 ;  /* 0x0000763216077816 */ /* 0x004fe20000000007 */
[----:B------:R-:W-:Y:S01]  /*33750*/  IMAD R3, R33, 0x2, R41 ;  /* 0x0000000221037824 */ /* 0x000fe200078e0229 */
[----:B------:R-:W-:-:S02]  /*33760*/  LOP3.LUT R22, R0, 0x36, RZ, 0xfc, !PT ;  /* 0x0000003600167812 */ /* 0x000fc400078efcff */
[----:B------:R-:W-:Y:S01]  /*33770*/  PRMT R34, R52, 0x7632, R34 ;  /* 0x0000763234227816 */ /* 0x000fe20000000022 */
[----:B------:R2:W-:Y:S01]  /*33780*/  @P5 STG.E.U16 desc[UR26][R4.64], R7 ;  /* 0x0000000704005986 */ /* 0x0005e2000c10151a */
[----:B------:R-:W-:Y:S01]  /*33790*/  LEA R20, P5, R41, R32, 0x1 ;  /* 0x0000002029147211 */ /* 0x000fe200078a08ff */
[----:B------:R-:W-:-:S03]  /*337a0*/  IMAD R35, R33, 0x2, R3 ;  /* 0x0000000221237824 */ /* 0x000fc600078e0203 */
[----:B------:R-:W-:Y:S02]  /*337b0*/  LEA.HI.X.SX32 R21, R41, R64, 0x1, P5 ;  /* 0x0000004029157211 */ /* 0x000fe400028f0eff */
[----:B------:R-:W-:-:S03]  /*337c0*/  LEA R6, P5, R3, R32, 0x1 ;  /* 0x0000002003067211 */ /* 0x000fc600078a08ff */
[----:B------:R-:W-:Y:S01]  /*337d0*/  @P6 STG.E.U16 desc[UR26][R20.64], R23 ;  /* 0x0000001714006986 */ /* 0x000fe2000c10151a */
[----:B--2---:R-:W-:Y:S02]  /*337e0*/  PRMT R5, R23, 0x7632, R5 ;  /* 0x0000763217057816 */ /* 0x004fe40000000005 */
[----:B------:R-:W-:Y:S02]  /*337f0*/  LEA.HI.X.SX32 R7, R3, R64, 0x1, P5 ;  /* 0x0000004003077211 */ /* 0x000fe400028f0eff */
[----:B------:R-:W-:Y:S02]  /*33800*/  LEA R4, P6, R35, R32, 0x1 ;  /* 0x0000002023047211 */ /* 0x000fe400078c08ff */
[----:B0-----:R-:W-:Y:S01]  /*33810*/  ISETP.LT.AND P5, PT, R22, UR4, !P0 ;  /* 0x0000000416007c0c */ /* 0x001fe2000c7a1270 */
[----:B------:R0:W-:Y:S01]  /*33820*/  @P4 STG.E.U16 desc[UR26][R6.64], R5 ;  /* 0x0000000506004986 */ /* 0x0001e2000c10151a */
[C---:B------:R-:W-:Y:S01]  /*33830*/  LOP3.LUT R3, R0.reuse, 0x3a, RZ, 0xfc, !PT ;  /* 0x0000003a00037812 */ /* 0x040fe200078efcff */
[----:B------:R-:W2:Y:S01]  /*33840*/  LDCU UR4, c[0x0][0x39c] ;  /* 0x00007380ff0477ac */ /* 0x000ea20008000800 */
[----:B------:R-:W-:-:S04]  /*33850*/  LOP3.LUT R22, R0, 0x38, RZ, 0xfc, !PT ;  /* 0x0000003800167812 */ /* 0x000fc800078efcff */
[----:B----4-:R-:W-:Y:S01]  /*33860*/  ISETP.LT.AND P4, PT, R22, UR5, !P0 ;  /* 0x0000000516007c0c */ /* 0x010fe2000c781270 */
[----:B------:R-:W3:Y:S01]  /*33870*/  LDCU UR5, c[0x0][0x39c] ;  /* 0x00007380ff0577ac */ /* 0x000ee20008000800 */
[----:B------:R-:W-:Y:S02]  /*33880*/  LOP3.LUT R22, R0, 0x3c, RZ, 0xfc, !PT ;  /* 0x0000003c00167812 */ /* 0x000fe400078efcff */
[----:B0-----:R-:W-:Y:S01]  /*33890*/  LEA.HI.X.SX32 R5, R35, R64, 0x1, P6 ;  /* 0x0000004023057211 */ /* 0x001fe200030f0eff */
[----:B------:R-:W-:Y:S01]  /*338a0*/  IMAD R35, R33, 0x2, R35 ;  /* 0x0000000221237824 */ /* 0x000fe200078e0223 */
[----:B-1----:R-:W-:Y:S01]  /*338b0*/  ISETP.LT.AND P6, PT, R3, UR6, !P0 ;  /* 0x0000000603007c0c */ /* 0x002fe2000c7c1270 */
[----:B------:R-:W0:Y:S02]  /*338c0*/  LDCU UR6, c[0x0][0x39c] ;  /* 0x00007380ff0677ac */ /* 0x000e240008000800 */
[----:B------:R1:W-:Y:S01]  /*338d0*/  @P1 STG.E.U16 desc[UR26][R4.64], R36 ;  /* 0x0000002404001986 */ /* 0x0003e2000c10151a */
[----:B------:R-:W-:Y:S01]  /*338e0*/  LEA R20, P1, R35, R32, 0x1 ;  /* 0x0000002023147211 */ /* 0x000fe200078208ff */
[----:B------:R-:W-:-:S03]  /*338f0*/  IMAD R3, R33, 0x2, R35 ;  /* 0x0000000221037824 */ /* 0x000fc600078e0223 */
[----:B------:R-:W-:Y:S01]  /*33900*/  LEA.HI.X.SX32 R21, R35, R64, 0x1, P1 ;  /* 0x0000004023157211 */ /* 0x000fe200008f0eff */
[----:B------:R-:W-:Y:S01]  /*33910*/  IMAD R23, R33, 0x2, R3 ;  /* 0x0000000221177824 */ /* 0x000fe200078e0203 */
[----:B------:R-:W-:-:S04]  /*33920*/  LEA R6, P1, R3, R32, 0x1 ;  /* 0x0000002003067211 */ /* 0x000fc800078208ff */
[----:B------:R-:W-:Y:S02]  /*33930*/  LEA.HI.X.SX32 R7, R3, R64, 0x1, P1 ;  /* 0x0000004003077211 */ /* 0x000fe400008f0eff */
[----:B-1----:R-:W-:Y:S02]  /*33940*/  PRMT R5, R36, 0x7632, R5 ;  /* 0x0000763224057816 */ /* 0x002fe40000000005 */
[----:B--2---:R-:W-:Y:S01]  /*33950*/  ISETP.LT.AND P1, PT, R22, UR4, !P0 ;  /* 0x0000000416007c0c */ /* 0x004fe2000c721270 */
[----:B------:R-:W1:Y:S01]  /*33960*/  LDCU UR4, c[0x0][0x39c] ;  /* 0x00007380ff0477ac */ /* 0x000e620008000800 */
[C---:B------:R-:W-:Y:S01]  /*33970*/  LOP3.LUT R3, R0.reuse, 0x3e, RZ, 0xfc, !PT ;  /* 0x0000003e00037812 */ /* 0x040fe200078efcff */
[----:B------:R2:W-:Y:S01]  /*33980*/  @P2 STG.E.U16 desc[UR26][R20.64], R5 ;  /* 0x0000000514002986 */ /* 0x0005e2000c10151a */
[----:B------:R-:W-:Y:S02]  /*33990*/  LEA R4, P2, R23, R32, 0x1 ;  /* 0x0000002017047211 */ /* 0x000fe400078408ff */
[C---:B------:R-:W-:Y:S01]  /*339a0*/  LOP3.LUT R22, R0.reuse, 0x42, RZ, 0xfc, !PT ;  /* 0x0000004200167812 */ /* 0x040fe200078efcff */
[----:B------:R4:W-:Y:S01]  /*339b0*/  @P3 STG.E.U16 desc[UR26][R6.64], R37 ;  /* 0x0000002506003986 */ /* 0x0009e2000c10151a */
[----:B------:R-:W-:-:S02]  /*339c0*/  LOP3.LUT R36, R0, 0x72, RZ, 0xfc, !PT ;  /* 0x0000007200247812 */ /* 0x000fc400078efcff */
[----:B--2---:R-:W-:Y:S01]  /*339d0*/  LEA.HI.X.SX32 R5, R23, R64, 0x1, P2 ;  /* 0x0000004017057211 */ /* 0x004fe200010f0eff */
[----:B------:R-:W-:Y:S01]  /*339e0*/  IMAD R23, R33, 0x2, R23 ;  /* 0x0000000221177824 */ /* 0x000fe200078e0217 */
[----:B---3--:R-:W-:Y:S01]  /*339f0*/  ISETP.LT.AND P2, PT, R3, UR5, !P0 ;  /* 0x0000000503007c0c */ /* 0x008fe2000c741270 */
[----:B------:R-:W2:Y:S01]  /*33a00*/  LDCU UR5, c[0x0][0x39c] ;  /* 0x00007380ff0577ac */ /* 0x000ea20008000800 */
[----:B----4-:R-:W-:Y:S01]  /*33a10*/  PRMT R7, R37, 0x7632, R7 ;  /* 0x0000763225077816 */ /* 0x010fe20000000007 */
[----:B------:R-:W-:Y:S01]  /*33a20*/  IMAD R3, R33, 0x2, R23 ;  /* 0x0000000221037824 */ /* 0x000fe200078e0217 */
[----:B------:R-:W-:-:S03]  /*33a30*/  LOP3.LUT R21, R0, 0x40, RZ, 0xfc, !PT ;  /* 0x0000004000157812 */ /* 0x000fc600078efcff */
[----:B------:R3:W-:Y:S01]  /*33a40*/  @P5 STG.E.U16 desc[UR26][R4.64], R7 ;  /* 0x0000000704005986 */ /* 0x0007e2000c10151a */
[----:B------:R-:W-:Y:S02]  /*33a50*/  LEA R20, P5, R23, R32, 0x1 ;  /* 0x0000002017147211 */ /* 0x000fe400078a08ff */
[----:B0-----:R-:W-:Y:S01]  /*33a60*/  ISETP.LT.AND P3, PT, R21, UR6, !P0 ;  /* 0x0000000615007c0c */ /* 0x001fe2000c761270 */
[----:B------:R-:W0:Y:S01]  /*33a70*/  LDCU UR6, c[0x0][0x39c] ;  /* 0x00007380ff0677ac */ /* 0x000e220008000800 */
[----:B------:R-:W-:Y:S02]  /*33a80*/  LEA.HI.X.SX32 R21, R23, R64, 0x1, P5 ;  /* 0x0000004017157211 */ /* 0x000fe400028f0eff */
[----:B------:R-:W-:-:S03]  /*33a90*/  LEA R6, P5, R3, R32, 0x1 ;  /* 0x0000002003067211 */ /* 0x000fc600078a08ff */
[----:B------:R4:W-:Y:S01]  /*33aa0*/  @P4 STG.E.U16 desc[UR26][R20.64], R38 ;  /* 0x0000002614004986 */ /* 0x0009e2000c10151a */
[----:B-1----:R-:W-:Y:S01]  /*33ab0*/  ISETP.LT.AND P4, PT, R22, UR4, !P0 ;  /* 0x0000000416007c0c */ /* 0x002fe2000c781270 */
[----:B------:R-:W1:Y:S01]  /*33ac0*/  LDCU UR4, c[0x0][0x39c] ;  /* 0x00007380ff0477ac */ /* 0x000e620008000800 */
[----:B---3--:R-:W-:Y:S01]  /*33ad0*/  LEA.HI.X.SX32 R7, R3, R64, 0x1, P5 ;  /* 0x0000004003077211 */ /* 0x008fe200028f0eff */
[C---:B------:R-:W-:Y:S01]  /*33ae0*/  IMAD R3, R33.reuse, 0x2, R3 ;  /* 0x0000000221037824 */ /* 0x040fe200078e0203 */
[----:B------:R-:W-:Y:S02]  /*33af0*/  PRMT R5, R38, 0x7632, R5 ;  /* 0x0000763226057816 */ /* 0x000fe40000000005 */
[----:B------:R-:W-:Y:S01]  /*33b00*/  LOP3.LUT R22, R0, 0x44, RZ, 0xfc, !PT ;  /* 0x0000004400167812 */ /* 0x000fe200078efcff */
[----:B------:R-:W-:Y:S01]  /*33b10*/  IMAD R35, R33, 0x2, R3 ;  /* 0x0000000221237824 */ /* 0x000fe200078e0203 */
[----:B------:R-:W-:Y:S01]  /*33b20*/  LEA R4, P5, R3, R32, 0x1 ;  /* 0x0000002003047211 */ /* 0x000fe200078a08ff */
[----:B------:R3:W-:Y:S01]  /*33b30*/  @P6 STG.E.U16 desc[UR26][R6.64], R5 ;  /* 0x0000000506006986 */ /* 0x0007e2000c10151a */
[----:B----4-:R-:W-:-:S02]  /*33b40*/  PRMT R21, R39, 0x7632, R21 ;  /* 0x0000763227157816 */ /* 0x010fc40000000015 */
[----:B------:R-:W-:Y:S02]  /*33b50*/  LOP3.LUT R20, R0, 0x4a, RZ, 0xfc, !PT ;  /* 0x0000004a00147812 */ /* 0x000fe400078efcff */
[----:B---3--:R-:W-:Y:S02]  /*33b60*/  LEA.HI.X.SX32 R5, R3, R64, 0x1, P5 ;  /* 0x0000004003057211 */ /* 0x008fe400028f0eff */
[----:B--2---:R-:W-:Y:S01]  /*33b70*/  ISETP.LT.AND P5, PT, R22, UR5, !P0 ;  /* 0x0000000516007c0c */ /* 0x004fe2000c7a1270 */
[----:B------:R-:W2:Y:S01]  /*33b80*/  LDCU UR5, c[0x0][0x39c] ;  /* 0x00007380ff0577ac */ /* 0x000ea20008000800 */
[C---:B------:R-:W-:Y:S01]  /*33b90*/  LEA R22, P6, R35.reuse, R32, 0x1 ;  /* 0x0000002023167211 */ /* 0x040fe200078c08ff */
[----:B------:R3:W-:Y:S01]  /*33ba0*/  @P1 STG.E.U16 desc[UR26][R4.64], R39 ;  /* 0x0000002704001986 */ /* 0x0007e2000c10151a */
[C---:B------:R-:W-:Y:S02]  /*33bb0*/  LOP3.LUT R3, R0.reuse, 0x46, RZ, 0xfc, !PT ;  /* 0x0000004600037812 */ /* 0x040fe400078efcff */
[----:B------:R-:W-:Y:S01]  /*33bc0*/  LEA.HI.X.SX32 R23, R35, R64, 0x1, P6 ;  /* 0x0000004023177211 */ /* 0x000fe200030f0eff */
[----:B------:R-:W-:Y:S01]  /*33bd0*/  IMAD R35, R33, 0x2, R35 ;  /* 0x0000000221237824 */ /* 0x000fe200078e0223 */
[----:B------:R-:W-:-:S02]  /*33be0*/  LOP3.LUT R7, R0, 0x48, RZ, 0xfc, !PT ;  /* 0x0000004800077812 */ /* 0x000fc400078efcff */
[----:B0-----:R-:W-:Y:S01]  /*33bf0*/  ISETP.LT.AND P1, PT, R3, UR6, !P0 ;  /* 0x0000000603007c0c */ /* 0x001fe2000c721270 */
[----:B------:R0:W-:Y:S01]  /*33c00*/  @P2 STG.E.U16 desc[UR26][R22.64], R21 ;  /* 0x0000001516002986 */ /* 0x0001e2000c10151a */
[----:B------:R-:W-:Y:S01]  /*33c10*/  LEA R6, P6, R35, R32, 0x1 ;  /* 0x0000002023067211 */ /* 0x000fe200078c08ff */
[----:B------:R-:W-:Y:S01]  /*33c20*/  IMAD R3, R33, 0x2, R35 ;  /* 0x0000000221037824 */ /* 0x000fe200078e0223 */
[----:B-1----:R-:W-:Y:S01]  /*33c30*/  ISETP.LT.AND P2, PT, R7, UR4, !P0 ;  /* 0x0000000407007c0c */ /* 0x002fe2000c741270 */
[----:B------:R-:W1:Y:S01]  /*33c40*/  LDCU UR4, c[0x0][0x39c] ;  /* 0x00007380ff0477ac */ /* 0x000e620008000800 */
[----:B------:R-:W-:Y:S02]  /*33c50*/  LEA.HI.X.SX32 R7, R35, R64, 0x1, P6 ;  /* 0x0000004023077211 */ /* 0x000fe400030f0eff */
[C---:B---3--:R-:W-:Y:S01]  /*33c60*/  LEA R4, P6, R3.reuse, R32, 0x1 ;  /* 0x0000002003047211 */ /* 0x048fe200078c08ff */
[----:B------:R-:W3:Y:S02]  /*33c70*/  LDCU UR6, c[0x0][0x39c] ;  /* 0x00007380ff0677ac */ /* 0x000ee40008000800 */
[----:B------:R4:W-:Y:S01]  /*33c80*/  @P3 STG.E.U16 desc[UR26][R6.64], R52 ;  /* 0x0000003406003986 */ /* 0x0009e2000c10151a */
[----:B------:R-:W-:Y:S01]  /*33c90*/  LEA.HI.X.SX32 R5, R3, R64, 0x1, P6 ;  /* 0x0000004003057211 */ /* 0x000fe200030f0eff */
[----:B0-----:R-:W-:Y:S01]  /*33ca0*/  IMAD R23, R33, 0x2, R3 ;  /* 0x0000000221177824 */ /* 0x001fe200078e0203 */
[----:B--2---:R-:W-:Y:S01]  /*33cb0*/  ISETP.LT.AND P3, PT, R20, UR5, !P0 ;  /* 0x0000000514007c0c */ /* 0x004fe2000c761270 */
[----:B------:R-:W0:Y:S01]  /*33cc0*/  LDCU UR5, c[0x0][0x39c] ;  /* 0x00007380ff0577ac */ /* 0x000e220008000800 */
[----:B------:R-:W-:Y:S01]  /*33cd0*/  LOP3.LUT R3, R0, 0x4e, RZ, 0xfc, !PT ;  /* 0x0000004e00037812 */ /* 0x000fe200078efcff */
[----:B------:R2:W-:Y:S01]  /*33ce0*/  @P4 STG.E.U16 desc[UR26][R4.64], R34 ;  /* 0x0000002204004986 */ /* 0x0005e2000c10151a */
[----:B------:R-:W-:-:S02]  /*33cf0*/  LEA R20, P6, R23, R32, 0x1 ;  /* 0x0000002017147211 */ /* 0x000fc400078c08ff */
[----:B------:R-:W-:Y:S02]  /*33d00*/  LOP3.LUT R22, R0, 0x4c, RZ, 0xfc, !PT ;  /* 0x0000004c00167812 */ /* 0x000fe400078efcff */
[----:B------:R-:W-:Y:S01]  /*33d10*/  LEA.HI.X.SX32 R21, R23, R64, 0x1, P6 ;  /* 0x0000004017157211 */ /* 0x000fe200030f0eff */
[----:B------:R-:W-:Y:S01]  /*33d20*/  IMAD R23, R33, 0x2, R23 ;  /* 0x0000000221177824 */ /* 0x000fe200078e0217 */
[----:B-1----:R-:W-:Y:S01]  /*33d30*/  ISETP.LT.AND P6, PT, R3, UR4, !P0 ;  /* 0x0000000403007c0c */ /* 0x002fe2000c7c1270 */
[----:B------:R-:W1:Y:S02]  /*33d40*/  LDCU UR4, c[0x0][0x39c] ;  /* 0x00007380ff0477ac */ /* 0x000e640008000800 */
[----:B------:R0:W-:Y:S01]  /*33d50*/  @P5 STG.E.U16 desc[UR26][R20.64], R53 ;  /* 0x0000003514005986 */ /* 0x0001e2000c10151a */
[----:B----4-:R-:W-:Y:S01]  /*33d60*/  LEA R6, P5, R23, R32, 0x1 ;  /* 0x0000002017067211 */ /* 0x010fe200078a08ff */
[----:B------:R-:W-:Y:S01]  /*33d70*/  IMAD R3, R33, 0x2, R23 ;  /* 0x0000000221037824 */ /* 0x000fe200078e0217 */
[----:B---3--:R-:W-:Y:S01]  /*33d80*/  ISETP.LT.AND P4, PT, R22, UR6, !P0 ;  /* 0x0000000616007c0c */ /* 0x008fe2000c781270 */
[----:B------:R-:W3:Y:S01]  /*33d90*/  LDCU UR6, c[0x0][0x39c] ;  /* 0x00007380ff0677ac */ /* 0x000ee20008000800 */
[----:B------:R-:W-:Y:S01]  /*33da0*/  LEA.HI.X.SX32 R7, R23, R64, 0x1, P5 ;  /* 0x0000004017077211 */ /* 0x000fe200028f0eff */
[----:B------:R-:W-:Y:S01]  /*33db0*/  IMAD R23, R33, 0x2, R3 ;  /* 0x0000000221177824 */ /* 0x000fe200078e0203 */
[----:B--2---:R-:W-:-:S02]  /*33dc0*/  LEA R4, P5, R3, R32, 0x1 ;  /* 0x0000002003047211 */ /* 0x004fc400078a08ff */
[C---:B------:R-:W-:Y:S02]  /*33dd0*/  LOP3.LUT R22, R0.reuse, 0x50, RZ, 0xfc, !PT ;  /* 0x0000005000167812 */ /* 0x040fe400078efcff */
[----:B------:R-:W-:Y:S02]  /*33de0*/  LEA.HI.X.SX32 R5, R3, R64, 0x1, P5 ;  /* 0x0000004003057211 */ /* 0x000fe400028f0eff */
[----:B0-----:R-:W-:Y:S02]  /*33df0*/  PRMT R21, R53, 0x7632, R21 ;  /* 0x0000763235157816 */ /* 0x001fe40000000015 */
[----:B------:R-:W-:Y:S02]  /*33e00*/  LEA R20, P5, R23, R32, 0x1 ;  /* 0x0000002017147211 */ /* 0x000fe400078a08ff */
[----:B------:R-:W-:Y:S01]  /*33e10*/  LOP3.LUT R3, R0, 0x52, RZ, 0xfc, !PT ;  /* 0x0000005200037812 */ /* 0x000fe200078efcff */
[----:B------:R0:W-:Y:S01]  /*33e20*/  @P1 STG.E.U16 desc[UR26][R6.64], R21 ;  /* 0x0000001506001986 */ /* 0x0001e2000c10151a */
[----:B------:R-:W-:Y:S01]  /*33e30*/  ISETP.LT.AND P1, PT, R22, UR5, !P0 ;  /* 0x0000000516007c0c */ /* 0x000fe2000c721270 */
[----:B------:R-:W2:Y:S01]  /*33e40*/  LDCU UR5, c[0x0][0x39c] ;  /* 0x00007380ff0577ac */ /* 0x000ea20008000800 */
[C---:B------:R-:W-:Y:S01]  /*33e50*/  LOP3.LUT R22, R0.reuse, 0x56, RZ, 0xfc, !PT ;  /* 0x0000005600167812 */ /* 0x040fe200078efcff */
[----:B------:R4:W-:Y:S01]  /*33e60*/  @P2 STG.E.U16 desc[UR26][R4.64], R54 ;  /* 0x0000003604002986 */ /* 0x0009e2000c10151a */
[----:B-1----:R-:W-:Y:S01]  /*33e70*/  ISETP.LT.AND P2, PT, R3, UR4, !P0 ;  /* 0x0000000403007c0c */ /* 0x002fe2000c741270 */
[----:B------:R-:W1:Y:S01]  /*33e80*/  LDCU UR4, c[0x0][0x39c] ;  /* 0x00007380ff0477ac */ /* 0x000e620008000800 */
[----:B------:R-:W-:-:S02]  /*33e90*/  LOP3.LUT R34, R0, 0x6c, RZ, 0xfc, !PT ;  /* 0x0000006c00227812 */ /* 0x000fc400078efcff */
[----:B0-----:R-:W-:Y:S01]  /*33ea0*/  LEA.HI.X.SX32 R21, R23, R64, 0x1, P5 ;  /* 0x0000004017157211 */ /* 0x001fe200028f0eff */
[C---:B------:R-:W-:Y:S01]  /*33eb0*/  IMAD R23, R33.reuse, 0x2, R23 ;  /* 0x0000000221177824 */ /* 0x040fe200078e0217 */
[----:B------:R-:W-:Y:S02]  /*33ec0*/  LOP3.LUT R7, R0, 0x54, RZ, 0xfc, !PT ;  /* 0x0000005400077812 */ /* 0x000fe400078efcff */
[----:B----4-:R-:W-:Y:S01]  /*33ed0*/  PRMT R5, R54, 0x7632, R5 ;  /* 0x0000763236057816 */ /* 0x010fe20000000005 */
[----:B------:R-:W-:Y:S01]  /*33ee0*/  IMAD R3, R33, 0x2, R23 ;  /* 0x0000000221037824 */ /* 0x000fe200078e0217 */
[----:B------:R-:W-:-:S03]  /*33ef0*/  LEA R6, P5, R23, R32, 0x1 ;  /* 0x0000002017067211 */ /* 0x000fc600078a08ff */
[----:B------:R0:W-:Y:S01]  /*33f00*/  @P3 STG.E.U16 desc[UR26][R20.64], R5 ;  /* 0x0000000514003986 */ /* 0x0001e2000c10151a */
[----:B---3--:R-:W-:Y:S01]  /*33f10*/  ISETP.LT.AND P3, PT, R7, UR6, !P0 ;  /* 0x0000000607007c0c */ /* 0x008fe2000c761270 */
[----:B------:R-:W3:Y:S01]  /*33f20*/  LDCU UR6, c[0x0][0x39c] ;  /* 0x00007380ff0677ac */ /* 0x000ee20008000800 */
[----:B------:R-:W-:Y:S01]  /*33f30*/  LEA.HI.X.SX32 R7, R23, R64, 0x1, P5 ;  /* 0x0000004017077211 */ /* 0x000fe200028f0eff */
[----:B------:R-:W-:Y:S01]  /*33f40*/  IMAD R23, R33, 0x2, R3 ;  /* 0x0000000221177824 */ /* 0x000fe200078e0203 */
[----:B------:R-:W-:-:S03]  /*33f50*/  LEA R4, P5, R3, R32, 0x1 ;  /* 0x0000002003047211 */ /* 0x000fc600078a08ff */
[----:B------:R-:W-:Y:S01]  /*33f60*/  @P4 STG.E.U16 desc[UR26][R6.64], R55 ;  /* 0x0000003706004986 */ /* 0x000fe2000c10151a */
[----:B-1----:R-:W-:Y:S01]  /*33f70*/  ISETP.LT.AND P4, PT, R22, UR4, !P0 ;  /* 0x0000000416007c0c */ /* 0x002fe2000c781270 */
[----:B------:R-:W1:Y:S01]  /*33f80*/  LDCU UR4, c[0x0][0x39c] ;  /* 0x00007380ff0477ac */ /* 0x000e620008000800 */
[C---:B------:R-:W-:Y:S02]  /*33f90*/  LOP3.LUT R22, R0.reuse, 0x58, RZ, 0xfc, !PT ;  /* 0x0000005800167812 */ /* 0x040fe400078efcff */
[----:B0-----:R-:W-:Y:S02]  /*33fa0*/  PRMT R21, R55, 0x7632, R21 ;  /* 0x0000763237157816 */ /* 0x001fe40000000015 */
[----:B------:R-:W-:Y:S02]  /*33fb0*/  LEA.HI.X.SX32 R5, R3, R64, 0x1, P5 ;  /* 0x0000004003057211 */ /* 0x000fe400028f0eff */
[----:B------:R-:W-:Y:S02]  /*33fc0*/  LEA R20, P5, R23, R32, 0x1 ;  /* 0x0000002017147211 */ /* 0x000fe400078a08ff */
[----:B------:R-:W-:Y:S01]  /*33fd0*/  LOP3.LUT R3, R0, 0x5a, RZ, 0xfc, !PT ;  /* 0x0000005a00037812 */ /* 0x000fe200078efcff */
[----:B------:R0:W-:Y:S01]  /*33fe0*/  @P6 STG.E.U16 desc[UR26][R4.64], R21 ;  /* 0x0000001504006986 */ /* 0x0001e2000c10151a */
[----:B--2---:R-:W-:Y:S01]  /*33ff0*/  ISETP.LT.AND P6, PT, R22, UR5, !P0 ;  /* 0x0000000516007c0c */ /* 0x004fe2000c7c1270 */
[----:B------:R-:W2:Y:S01]  /*34000*/  LDCU UR5, c[0x0][0x39c] ;  /* 0x00007380ff0577ac */ /* 0x000ea20008000800 */
[----:B------:R-:W-:-:S02]  /*34010*/  LOP3.LUT R22, R0, 0x5c, RZ, 0xfc, !PT ;  /* 0x0000005c00167812 */ /* 0x000fc400078efcff */
[----:B0-----:R-:W-:Y:S01]  /*34020*/  LEA.HI.X.SX32 R21, R23, R64, 0x1, P5 ;  /* 0x0000004017157211 */ /* 0x001fe200028f0eff */
[----:B------:R-:W-:Y:S01]  /*34030*/  IMAD R23, R33, 0x2, R23 ;  /* 0x0000000221177824 */ /* 0x000fe200078e0217 */
[----:B---3--:R-:W-:Y:S01]  /*34040*/  ISETP.LT.AND P5, PT, R3, UR6, !P0 ;  /* 0x0000000603007c0c */ /* 0x008fe2000c7a1270 */
        /* <DEDUP_REMOVED lines=9> */
[----:B-1----:R-:W-:Y:S01]  /*340e0*/  ISETP.LT.AND P1, PT, R22, UR4, !P0 ;  /* 0x0000000416007c0c */ /* 0x002fe2000c721270 */
[----:B------:R-:W1:Y:S01]  /*340f0*/  LDCU UR4, c[0x0][0x39c] ;  /* 0x00007380ff0477ac */ /* 0x000e620008000800 */
[C---:B------:R-:W-:Y:S01]  /*34100*/  LOP3.LUT R3, R0.reuse, 0x5e, RZ, 0xfc, !PT ;  /* 0x0000005e00037812 */ /* 0x040fe200078efcff */
[----:B------:R3:W-:Y:S01]  /*34110*/  @P2 STG.E.U16 desc[UR26][R6.64], R21 ;  /* 0x0000001506002986 */ /* 0x0007e2000c10151a */
[C---:B------:R-:W-:Y:S02]  /*34120*/  LEA R20, P2, R23.reuse, R32, 0x1 ;  /* 0x0000002017147211 */ /* 0x040fe400078408ff */
[C---:B------:R-:W-:Y:S01]  /*34130*/  LOP3.LUT R22, R0.reuse, 0x62, RZ, 0xfc, !PT ;  /* 0x0000006200167812 */ /* 0x040fe200078efcff */
[----:B------:R4:W-:Y:S01]  /*34140*/  @P3 STG.E.U16 desc[UR26][R4.64], R69 ;  /* 0x0000004504003986 */ /* 0x0009e2000c10151a */
[----:B---3--:R-:W-:Y:S01]  /*34150*/  LEA.HI.X.SX32 R21, R23, R64, 0x1, P2 ;  /* 0x0000004017157211 */ /* 0x008fe200010f0eff */
[----:B------:R-:W-:Y:S01]  /*34160*/  IMAD R23, R33, 0x2, R23 ;  /* 0x0000000221177824 */ /* 0x000fe200078e0217 */
[----:B------:R-:W-:-:S02]  /*34170*/  LOP3.LUT R7, R0, 0x60, RZ, 0xfc, !PT ;  /* 0x0000006000077812 */ /* 0x000fc400078efcff */
[----:B----4-:R-:W-:Y:S02]  /*34180*/  PRMT R5, R69, 0x7632, R5 ;  /* 0x0000763245057816 */ /* 0x010fe40000000005 */
[----:B--2---:R-:W-:Y:S01]  /*34190*/  ISETP.LT.AND P2, PT, R3, UR5, !P0 ;  /* 0x0000000503007c0c */ /* 0x004fe2000c741270 */
[----:B------:R-:W2:Y:S01]  /*341a0*/  LDCU UR5, c[0x0][0x39c] ;  /* 0x00007380ff0577ac */ /* 0x000ea20008000800 */
[----:B------:R-:W-:Y:S01]  /*341b0*/  IMAD R3, R33, 0x2, R23 ;  /* 0x0000000221037824 */ /* 0x000fe200078e0217 */
[----:B------:R3:W-:Y:S01]  /*341c0*/  @P4 STG.E.U16 desc[UR26][R20.64], R5 ;  /* 0x0000000514004986 */ /* 0x0007e2000c10151a */
[----:B------:R-:W-:Y:S02]  /*341d0*/  LEA R6, P4, R23, R32, 0x1 ;  /* 0x0000002017067211 */ /* 0x000fe400078808ff */
[----:B0-----:R-:W-:Y:S01]  /*341e0*/  ISETP.LT.AND P3, PT, R7, UR6, !P0 ;  /* 0x0000000607007c0c */ /* 0x001fe2000c761270 */
[----:B------:R-:W0:Y:S01]  /*341f0*/  LDCU UR6, c[0x0][0x39c] ;  /* 0x00007380ff0677ac */ /* 0x000e220008000800 */
[----:B------:R-:W-:Y:S01]  /*34200*/  LEA.HI.X.SX32 R7, R23, R64, 0x1, P4 ;  /* 0x0000004017077211 */ /* 0x000fe200020f0eff */
[----:B------:R-:W-:Y:S01]  /*34210*/  IMAD R23, R33, 0x2, R3 ;  /* 0x0000000221177824 */ /* 0x000fe200078e0203 */
[----:B------:R-:W-:-:S03]  /*34220*/  LEA R4, P4, R3, R32, 0x1 ;  /* 0x0000002003047211 */ /* 0x000fc600078808ff */
[----:B------:R-:W-:Y:S01]  /*34230*/  @P6 STG.E.U16 desc[UR26][R6.64], R70 ;  /* 0x0000004606006986 */ /* 0x000fe2000c10151a */
[----:B---3--:R-:W-:Y:S02]  /*34240*/  PRMT R21, R70, 0x7632, R21 ;  /* 0x0000763246157816 */ /* 0x008fe40000000015 */
[----:B------:R-:W-:Y:S02]  /*34250*/  LEA.HI.X.SX32 R5, R3, R64, 0x1, P4 ;  /* 0x0000004003057211 */ /* 0x000fe400020f0eff */
[----:B------:R-:W-:Y:S02]  /*34260*/  LEA R20, P6, R23, R32, 0x1 ;  /* 0x0000002017147211 */ /* 0x000fe400078c08ff */
[----:B-1----:R-:W-:Y:S01]  /*34270*/  ISETP.LT.AND P4, PT, R22, UR4, !P0 ;  /* 0x0000000416007c0c */ /* 0x002fe2000c781270 */
[----:B------:R-:W1:Y:S01]  /*34280*/  LDCU UR4, c[0x0][0x39c] ;  /* 0x00007380ff0477ac */ /* 0x000e620008000800 */
[C---:B------:R-:W-:Y:S01]  /*34290*/  LOP3.LUT R22, R0.reuse, 0x64, RZ, 0xfc, !PT ;  /* 0x0000006400167812 */ /* 0x040fe200078efcff */
[----:B------:R3:W-:Y:S01]  /*342a0*/  @P5 STG.E.U16 desc[UR26][R4.64], R21 ;  /* 0x0000001504005986 */ /* 0x0007e2000c10151a */
[----:B------:R-:W-:-:S04]  /*342b0*/  LOP3.LUT R3, R0, 0x66, RZ, 0xfc, !PT ;  /* 0x0000006600037812 */ /* 0x000fc800078efcff */
[----:B0-----:R-:W-:Y:S01]  /*342c0*/  ISETP.LT.AND P5, PT, R3, UR6, !P0 ;  /* 0x0000000603007c0c */ /* 0x001fe2000c7a1270 */
[----:B------:R-:W0:Y:S01]  /*342d0*/  LDCU UR6, c[0x0][0x39c] ;  /* 0x00007380ff0677ac */ /* 0x000e220008000800 */
[----:B---3--:R-:W-:Y:S01]  /*342e0*/  LEA.HI.X.SX32 R21, R23, R64, 0x1, P6 ;  /* 0x0000004017157211 */ /* 0x008fe200030f0eff */
[----:B------:R-:W-:Y:S01]  /*342f0*/  IMAD R23, R33, 0x2, R23 ;  /* 0x0000000221177824 */ /* 0x000fe200078e0217 */
[----:B--2---:R-:W-:Y:S01]  /*34300*/  ISETP.LT.AND P6, PT, R22, UR5, !P0 ;  /* 0x0000000516007c0c */ /* 0x004fe2000c7c1270 */
[----:B------:R-:W2:Y:S01]  /*34310*/  LDCU UR5, c[0x0][0x39c] ;  /* 0x00007380ff0577ac */ /* 0x000ea20008000800 */
[----:B------:R-:W-:Y:S01]  /*34320*/  LOP3.LUT R22, R0, 0x68, RZ, 0xfc, !PT ;  /* 0x0000006800167812 */ /* 0x000fe200078efcff */
[----:B------:R3:W-:Y:S01]  /*34330*/  @P1 STG.E.U16 desc[UR26][R20.64], R71 ;  /* 0x0000004714001986 */ /* 0x0007e2000c10151a */
[----:B------:R-:W-:Y:S01]  /*34340*/  LEA R6, P1, R23, R32, 0x1 ;  /* 0x0000002017067211 */ /* 0x000fe200078208ff */
[----:B------:R-:W-:-:S03]  /*34350*/  IMAD R3, R33, 0x2, R23 ;  /* 0x0000000221037824 */ /* 0x000fc600078e0217 */
[----:B------:R-:W-:Y:S01]  /*34360*/  LEA.HI.X.SX32 R7, R23, R64, 0x1, P1 ;  /* 0x0000004017077211 */ /* 0x000fe200008f0eff */
[----:B------:R-:W-:Y:S01]  /*34370*/  IMAD R23, R33, 0x2, R3 ;  /* 0x0000000221177824 */ /* 0x000fe200078e0203 */
[----:B------:R-:W-:-:S04]  /*34380*/  LEA R4, P1, R3, R32, 0x1 ;  /* 0x0000002003047211 */ /* 0x000fc800078208ff */
[----:B------:R-:W-:Y:S01]  /*34390*/  LEA.HI.X.SX32 R5, R3, R64, 0x1, P1 ;  /* 0x0000004003057211 */ /* 0x000fe200008f0eff */
[----:B------:R-:W-:Y:S01]  /*343a0*/  IMAD R3, R33, 0x2, R23 ;  /* 0x0000000221037824 */ /* 0x000fe200078e0217 */
[----:B---3--:R-:W-:Y:S02]  /*343b0*/  PRMT R21, R71, 0x7632, R21 ;  /* 0x0000763247157816 */ /* 0x008fe40000000015 */
[----:B-1----:R-:W-:Y:S01]  /*343c0*/  ISETP.LT.AND P1, PT, R22, UR4, !P0 ;  /* 0x0000000416007c0c */ /* 0x002fe2000c721270 */
[----:B------:R-:W1:Y:S01]  /*343d0*/  LDCU UR4, c[0x0][0x39c] ;  /* 0x00007380ff0477ac */ /* 0x000e620008000800 */
[----:B------:R-:W-:Y:S01]  /*343e0*/  LOP3.LUT R22, R0, 0x6a, RZ, 0xfc, !PT ;  /* 0x0000006a00167812 */ /* 0x000fe200078efcff */
[----:B------:R3:W-:Y:S01]  /*343f0*/  @P2 STG.E.U16 desc[UR26][R6.64], R21 ;  /* 0x0000001506002986 */ /* 0x0007e2000c10151a */
[----:B------:R-:W-:-:S03]  /*34400*/  LEA R20, P2, R23, R32, 0x1 ;  /* 0x0000002017147211 */ /* 0x000fc600078408ff */
[----:B------:R4:W-:Y:S01]  /*34410*/  @P3 STG.E.U16 desc[UR26][R4.64], R80 ;  /* 0x0000005004003986 */ /* 0x0009e2000c10151a */
[----:B---3--:R-:W-:Y:S02]  /*34420*/  LEA.HI.X.SX32 R21, R23, R64, 0x1, P2 ;  /* 0x0000004017157211 */ /* 0x008fe400010f0eff */
[----:B--2---:R-:W-:Y:S01]  /*34430*/  ISETP.LT.AND P2, PT, R22, UR5, !P0 ;  /* 0x0000000516007c0c */ /* 0x004fe2000c741270 */
[----:B------:R-:W2:Y:S01]  /*34440*/  LDCU UR5, c[0x0][0x39c] ;  /* 0x00007380ff0577ac */ /* 0x000ea20008000800 */
[C---:B------:R-:W-:Y:S02]  /*34450*/  LEA R22, P3, R3.reuse, R32, 0x1 ;  /* 0x0000002003167211 */ /* 0x040fe400078608ff */
[----:B----4-:R-:W-:Y:S02]  /*34460*/  PRMT R5, R80, 0x7632, R5 ;  /* 0x0000763250057816 */ /* 0x010fe40000000005 */
[----:B------:R-:W-:Y:S01]  /*34470*/  LEA.HI.X.SX32 R23, R3, R64, 0x1, P3 ;  /* 0x0000004003177211 */ /* 0x000fe200018f0eff */
[C---:B------:R-:W-:Y:S01]  /*34480*/  IMAD R3, R33.reuse, 0x2, R3 ;  /* 0x0000000221037824 */ /* 0x040fe200078e0203 */
[----:B------:R-:W-:Y:S01]  /*34490*/  LOP3.LUT R6, R0, 0x6e, RZ, 0xfc, !PT ;  /* 0x0000006e00067812 */ /* 0x000fe200078efcff */
[----:B------:R3:W-:Y:S01]  /*344a0*/  @P4 STG.E.U16 desc[UR26][R20.64], R5 ;  /* 0x0000000514004986 */ /* 0x0007e2000c10151a */
[----:B0-----:R-:W-:Y:S01]  /*344b0*/  ISETP.LT.AND P3, PT, R34, UR6, !P0 ;  /* 0x0000000622007c0c */ /* 0x001fe2000c761270 */
[----:B------:R-:W-:Y:S01]  /*344c0*/  IMAD R37, R33, 0x2, R3 ;  /* 0x0000000221257824 */ /* 0x000fe200078e0203 */
[----:B-1----:R-:W-:Y:S01]  /*344d0*/  ISETP.LT.AND P4, PT, R6, UR4, !P0 ;  /* 0x0000000406007c0c */ /* 0x002fe2000c781270 */
[----:B------:R0:W-:Y:S01]  /*344e0*/  @P6 STG.E.U16 desc[UR26][R22.64], R81 ;  /* 0x0000005116006986 */ /* 0x0001e2000c10151a */
[C---:B------:R-:W-:Y:S01]  /*344f0*/  LEA R34, P6, R3.reuse, R32, 0x1 ;  /* 0x0000002003227211 */ /* 0x040fe200078c08ff */
[----:B------:R-:W1:Y:S02]  /*34500*/  LDCU UR4, c[0x0][0x39c] ;  /* 0x00007380ff0477ac */ /* 0x000e640008000800 */
[----:B------:R-:W4:Y:S01]  /*34510*/  LDS.128 R4, [R2] ;  /* 0x0000000002047984 */ /* 0x000f220000000c00 */
[----:B------:R-:W-:Y:S01]  /*34520*/  LEA.HI.X.SX32 R35, R3, R64, 0x1, P6 ;  /* 0x0000004003237211 */ /* 0x000fe200030f0eff */
[----:B------:R-:W1:Y:S01]  /*34530*/  LDCU UR6, c[0x0][0x39c] ;  /* 0x00007380ff0677ac */ /* 0x000e620008000800 */
[----:B------:R-:W-:-:S02]  /*34540*/  LOP3.LUT R3, R0, 0x70, RZ, 0xfc, !PT ;  /* 0x0000007000037812 */ /* 0x000fc400078efcff */
[----:B---3--:R-:W-:Y:S02]  /*34550*/  LEA R20, P6, R37, R32, 0x1 ;  /* 0x0000002025147211 */ /* 0x008fe400078c08ff */
[----:B0-----:R-:W-:Y:S02]  /*34560*/  PRMT R23, R81, 0x7632, R23 ;  /* 0x0000763251177816 */ /* 0x001fe40000000017 */
[----:B------:R-:W-:Y:S01]  /*34570*/  LEA.HI.X.SX32 R21, R37, R64, 0x1, P6 ;  /* 0x0000004025157211 */ /* 0x000fe200030f0eff */
[----:B------:R-:W-:Y:S02]  /*34580*/  IMAD R37, R33, 0x2, R37 ;  /* 0x0000000221257824 */ /* 0x000fe400078e0225 */
[----:B------:R0:W-:Y:S01]  /*34590*/  @P5 STG.E.U16 desc[UR26][R34.64], R23 ;  /* 0x0000001722005986 */ /* 0x0001e2000c10151a */
[----:B--2---:R-:W-:Y:S01]  /*345a0*/  ISETP.LT.AND P5, PT, R3, UR5, !P0 ;  /* 0x0000000503007c0c */ /* 0x004fe2000c7a1270 */
[----:B------:R-:W2:Y:S01]  /*345b0*/  LDCU UR5, c[0x0][0x39c] ;  /* 0x00007380ff0577ac */ /* 0x000ea20008000800 */
[----:B------:R-:W-:Y:S01]  /*345c0*/  IMAD R3, R33, 0x2, R37 ;  /* 0x0000000221037824 */ /* 0x000fe200078e0225 */
[----:B------:R3:W-:Y:S01]  /*345d0*/  @P1 STG.E.U16 desc[UR26][R20.64], R82 ;  /* 0x0000005214001986 */ /* 0x0007e2000c10151a */
[----:B------:R-:W-:-:S04]  /*345e0*/  LEA R22, P1, R37, R32, 0x1 ;  /* 0x0000002025167211 */ /* 0x000fc800078208ff */
[----:B0-----:R-:W-:Y:S02]  /*345f0*/  LEA.HI.X.SX32 R23, R37, R64, 0x1, P1 ;  /* 0x0000004025177211 */ /* 0x001fe400008f0eff */
[----:B------:R-:W-:Y:S02]  /*34600*/  PRMT R35, R82, 0x7632, R35 ;  /* 0x0000763252237816 */ /* 0x000fe40000000023 */
[----:B------:R-:W-:Y:S02]  /*34610*/  LEA R34, P6, R3, R32, 0x1 ;  /* 0x0000002003227211 */ /* 0x000fe400078c08ff */
[----:B-1----:R-:W-:Y:S01]  /*34620*/  ISETP.LT.AND P1, PT, R36, UR4, !P0 ;  /* 0x0000000424007c0c */ /* 0x002fe2000c721270 */
[----:B------:R0:W-:Y:S01]  /*34630*/  @P2 STG.E.U16 desc[UR26][R22.64], R35 ;  /* 0x0000002316002986 */ /* 0x0001e2000c10151a */
[----:B------:R-:W1:Y:S01]  /*34640*/  LDCU UR4, c[0x0][0x39c] ;  /* 0x00007380ff0477ac */ /* 0x000e620008000800 */
[C---:B---3--:R-:W-:Y:S02]  /*34650*/  LOP3.LUT R21, R0.reuse, 0x76, RZ, 0xfc, !PT ;  /* 0x0000007600157812 */ /* 0x048fe400078efcff */
[----:B------:R-:W-:-:S04]  /*34660*/  LOP3.LUT R36, R0, 0x74, RZ, 0xfc, !PT ;  /* 0x0000007400247812 */ /* 0x000fc800078efcff */
[----:B------:R-:W-:Y:S01]  /*34670*/  ISETP.LT.AND P2, PT, R36, UR6, !P0 ;  /* 0x0000000624007c0c */ /* 0x000fe2000c741270 */
[----:B------:R-:W3:Y:S01]  /*34680*/  LDCU UR6, c[0x0][0x39c] ;  /* 0x00007380ff0677ac */ /* 0x000ee20008000800 */
[----:B------:R-:W-:Y:S02]  /*34690*/  LOP3.LUT R36, R0, 0x7a, RZ, 0xfc, !PT ;  /* 0x0000007a00247812 */ /* 0x000fe400078efcff */
[----:B0-----:R-:W-:Y:S01]  /*346a0*/  LEA.HI.X.SX32 R35, R3, R64, 0x1, P6 ;  /* 0x0000004003237211 */ /* 0x001fe200030f0eff */
[----:B------:R-:W-:-:S04]  /*346b0*/  IMAD R3, R33, 0x2, R3 ;  /* 0x0000000221037824 */ /* 0x000fc800078e0203 */
[----:B------:R-:W-:Y:S01]  /*346c0*/  IMAD R37, R33, 0x2, R3 ;  /* 0x0000000221257824 */ /* 0x000fe200078e0203 */
[----:B------:R-:W-:Y:S01]  /*346d0*/  LEA R20, P6, R3, R32, 0x1 ;  /* 0x0000002003147211 */ /* 0x000fe200078c08ff */
[----:B------:R0:W-:Y:S01]  /*346e0*/  @P3 STG.E.U16 desc[UR26][R34.64], R83 ;  /* 0x0000005322003986 */ /* 0x0001e2000c10151a */
[----:B--2---:R-:W-:Y:S01]  /*346f0*/  ISETP.LT.AND P3, PT, R21, UR5, !P0 ;  /* 0x0000000515007c0c */ /* 0x004fe2000c761270 */
[----:B------:R-:W2:Y:S01]  /*34700*/  LDCU UR5, c[0x0][0x39c] ;  /* 0x00007380ff0577ac */ /* 0x000ea20008000800 */
[----:B------:R-:W-:Y:S02]  /*34710*/  LEA.HI.X.SX32 R21, R3, R64, 0x1, P6 ;  /* 0x0000004003157211 */ /* 0x000fe400030f0eff */
[C---:B------:R-:W-:Y:S02]  /*34720*/  LEA R22, P6, R37.reuse, R32, 0x1 ;  /* 0x0000002025167211 */ /* 0x040fe400078c08ff */
[----:B------:R-:W-:Y:S02]  /*34730*/  LOP3.LUT R3, R0, 0x78, RZ, 0xfc, !PT ;  /* 0x0000007800037812 */ /* 0x000fe400078efcff */
[----:B------:R-:W-:Y:S01]  /*34740*/  LEA.HI.X.SX32 R23, R37, R64, 0x1, P6 ;  /* 0x0000004025177211 */ /* 0x000fe200030f0eff */
[----:B------:R-:W-:Y:S01]  /*34750*/  IMAD R37, R33, 0x2, R37 ;  /* 0x0000000221257824 */ /* 0x000fe200078e0225 */
[----:B0-----:R-:W-:-:S05]  /*34760*/  PRMT R35, R83, 0x7632, R35 ;  /* 0x0000763253237816 */ /* 0x001fca0000000023 */
[----:B------:R0:W-:Y:S01]  /*34770*/  @P4 STG.E.U16 desc[UR26][R20.64], R35 ;  /* 0x0000002314004986 */ /* 0x0001e2000c10151a */
[----:B-1----:R-:W-:Y:S01]  /*34780*/  ISETP.LT.AND P4, PT, R3, UR4, !P0 ;  /* 0x0000000403007c0c */ /* 0x002fe2000c781270 */
[----:B------:R-:W1:Y:S01]  /*34790*/  LDCU UR4, c[0x0][0x39c] ;  /* 0x00007380ff0477ac */ /* 0x000e620008000800 */
[----:B------:R-:W-:Y:S01]  /*347a0*/  IMAD R3, R33, 0x2, R37 ;  /* 0x0000000221037824 */ /* 0x000fe200078e0225 */
[----:B----4-:R4:W-:Y:S01]  /*347b0*/  @P5 STG.E.U16 desc[UR26][R22.64], R4 ;  /* 0x0000000416005986 */ /* 0x0109e2000c10151a */
[----:B------:R-:W-:-:S04]  /*347c0*/  LEA R34, P5, R37, R32, 0x1 ;  /* 0x0000002025227211 */ /* 0x000fc800078a08ff */
[----:B0-----:R-:W-:Y:S02]  /*347d0*/  LEA.HI.X.SX32 R35, R37, R64, 0x1, P5 ;  /* 0x0000004025237211 */ /* 0x001fe400028f0eff */
[----:B------:R-:W-:Y:S02]  /*347e0*/  PRMT R21, R4, 0x7632, R21 ;  /* 0x0000763204157816 */ /* 0x000fe40000000015 */
[----:B------:R-:W-:Y:S02]  /*347f0*/  LEA R20, P6, R3, R32, 0x1 ;  /* 0x0000002003147211 */ /* 0x000fe400078c08ff */
[----:B--2---:R-:W-:Y:S01]  /*34800*/  ISETP.LT.AND P5, PT, R36, UR5, !P0 ;  /* 0x0000000524007c0c */ /* 0x004fe2000c7a1270 */
[----:B------:R0:W-:Y:S01]  /*34810*/  @P1 STG.E.U16 desc[UR26][R34.64], R21 ;  /* 0x0000001522001986 */ /* 0x0001e2000c10151a */
[----:B------:R-:W2:Y:S01]  /*34820*/  LDCU UR5, c[0x0][0x39c] ;  /* 0x00007380ff0577ac */ /* 0x000ea20008000800 */
[C---:B----4-:R-:W-:Y:S02]  /*34830*/  LOP3.LUT R4, R0.reuse, 0x7e, RZ, 0xfc, !PT ;  /* 0x0000007e00047812 */ /* 0x050fe400078efcff */
[----:B------:R-:W-:-:S04]  /*34840*/  LOP3.LUT R36, R0, 0x7c, RZ, 0xfc, !PT ;  /* 0x0000007c00247812 */ /* 0x000fc800078efcff */
[----:B---3--:R-:W-:Y:S01]  /*34850*/  ISETP.LT.AND P1, PT, R36, UR6, !P0 ;  /* 0x0000000624007c0c */ /* 0x008fe2000c721270 */
[----:B------:R-:W3:Y:S01]  /*34860*/  LDCU UR6, c[0x0][0x39c] ;  /* 0x00007380ff0677ac */ /* 0x000ee20008000800 */
[----:B0-----:R-:W-:Y:S01]  /*34870*/  LEA.HI.X.SX32 R21, R3, R64, 0x1, P6 ;  /* 0x0000004003157211 */ /* 0x001fe200030f0eff */
[----:B------:R-:W-:-:S04]  /*34880*/  IMAD R3, R33, 0x2, R3 ;  /* 0x0000000221037824 */ /* 0x000fc800078e0203 */
[----:B------:R0:W-:Y:S01]  /*34890*/  @P2 STG.E.U16 desc[UR26][R20.64], R5 ;  /* 0x0000000514002986 */ /* 0x0001e2000c10151a */
[----:B------:R-:W-:Y:S01]  /*348a0*/  LEA R22, P6, R3, R32, 0x1 ;  /* 0x0000002003167211 */ /* 0x000fe200078c08ff */
[----:B------:R-:W-:Y:S01]  /*348b0*/  IMAD R37, R33, 0x2, R3 ;  /* 0x0000000221257824 */ /* 0x000fe200078e0203 */
[----:B-1----:R-:W-:Y:S01]  /*348c0*/  ISETP.LT.AND P2, PT, R4, UR4, !P0 ;  /* 0x0000000404007c0c */ /* 0x002fe2000c741270 */
[----:B------:R-:W1:Y:S01]  /*348d0*/  LDCU UR4, c[0x0][0x39c] ;  /* 0x00007380ff0477ac */ /* 0x000e620008000800 */
[----:B------:R-:W-:Y:S02]  /*348e0*/  LEA.HI.X.SX32 R23, R3, R64, 0x1, P6 ;  /* 0x0000004003177211 */ /* 0x000fe400030f0eff */
[C---:B------:R-:W-:Y:S02]  /*348f0*/  LEA R34, P6, R37.reuse, R32, 0x1 ;  /* 0x0000002025227211 */ /* 0x040fe400078c08ff */
[----:B------:R-:W-:Y:S02]  /*34900*/  LOP3.LUT R3, R0, 0x80, RZ, 0xfc, !PT ;  /* 0x0000008000037812 */ /* 0x000fe400078efcff */
[----:B------:R-:W-:Y:S01]  /*34910*/  LEA.HI.X.SX32 R35, R37, R64, 0x1, P6 ;  /* 0x0000004025237211 */ /* 0x000fe200030f0eff */
[----:B------:R-:W-:Y:S01]  /*34920*/  IMAD R37, R33, 0x2, R37 ;  /* 0x0000000221257824 */ /* 0x000fe200078e0225 */
[----:B0-----:R-:W-:-:S02]  /*34930*/  PRMT R21, R5, 0x7632, R21 ;  /* 0x0000763205157816 */ /* 0x001fc40000000015 */
[----:B------:R-:W-:-:S03]  /*34940*/  LOP3.LUT R20, R0, 0x82, RZ, 0xfc, !PT ;  /* 0x0000008200147812 */ /* 0x000fc600078efcff */
[----:B------:R0:W-:Y:S01]  /*34950*/  @P3 STG.E.U16 desc[UR26][R22.64], R21 ;  /* 0x0000001516003986 */ /* 0x0001e2000c10151a */
[----:B--2---:R-:W-:Y:S01]  /*34960*/  ISETP.LT.AND P3, PT, R3, UR5, !P0 ;  /* 0x0000000503007c0c */ /* 0x004fe2000c761270 */
[----:B------:R-:W2:Y:S01]  /*34970*/  LDCU UR5, c[0x0][0x39c] ;  /* 0x00007380ff0577ac */ /* 0x000ea20008000800 */
[----:B------:R-:W-:Y:S01]  /*34980*/  IMAD R3, R33, 0x2, R37 ;  /* 0x0000000221037824 */ /* 0x000fe200078e0225 */
[----:B------:R4:W-:Y:S01]  /*34990*/  @P4 STG.E.U16 desc[UR26][R34.64], R6 ;  /* 0x0000000622004986 */ /* 0x0009e2000c10151a */
[----:B------:R-:W-:-:S04]  /*349a0*/  LEA R4, P4, R37, R32, 0x1 ;  /* 0x0000002025047211 */ /* 0x000fc800078808ff */
[----:B------:R-:W-:Y:S02]  /*349b0*/  LEA.HI.X.SX32 R5, R37, R64, 0x1, P4 ;  /* 0x0000004025057211 */ /* 0x000fe400020f0eff */
[----:B-1----:R-:W-:Y:S01]  /*349c0*/  ISETP.LT.AND P4, PT, R20, UR4, !P0 ;  /* 0x0000000414007c0c */ /* 0x002fe2000c781270 */
[----:B------:R-:W1:Y:S01]  /*349d0*/  LDCU UR4, c[0x0][0x39c] ;  /* 0x00007380ff0477ac */ /* 0x000e620008000800 */
[C---:B------:R-:W-:Y:S02]  /*349e0*/  LEA R20, P6, R3.reuse, R32, 0x1 ;  /* 0x0000002003147211 */ /* 0x040fe400078c08ff */
[----:B0-----:R-:W-:Y:S02]  /*349f0*/  PRMT R23, R6, 0x7632, R23 ;  /* 0x0000763206177816 */ /* 0x001fe40000000017 */
[----:B------:R-:W-:Y:S01]  /*34a00*/  LEA.HI.X.SX32 R21, R3, R64, 0x1, P6 ;  /* 0x0000004003157211 */ /* 0x000fe200030f0eff */
[C---:B------:R-:W-:Y:S01]  /*34a10*/  IMAD R3, R33.reuse, 0x2, R3 ;  /* 0x0000000221037824 */ /* 0x040fe200078e0203 */
[C---:B------:R-:W-:Y:S01]  /*34a20*/  LOP3.LUT R22, R0.reuse, 0x84, RZ, 0xfc, !PT ;  /* 0x0000008400167812 */ /* 0x040fe200078efcff */
[----:B------:R0:W-:Y:S01]  /*34a30*/  @P5 STG.E.U16 desc[UR26][R4.64], R23 ;  /* 0x0000001704005986 */ /* 0x0001e2000c10151a */
[----:B----4-:R-:W-:Y:S01]  /*34a40*/  LOP3.LUT R6, R0, 0x86, RZ, 0xfc, !PT ;  /* 0x0000008600067812 */ /* 0x010fe200078efcff */
[----:B------:R-:W-:Y:S01]  /*34a50*/  IMAD R35, R33, 0x2, R3 ;  /* 0x0000000221237824 */ /* 0x000fe200078e0203 */
[----:B---3--:R-:W-:Y:S01]  /*34a60*/  ISETP.LT.AND P5, PT, R22, UR6, !P0 ;  /* 0x0000000616007c0c */ /* 0x008fe2000c7a1270 */
[----:B------:R3:W-:Y:S01]  /*34a70*/  @P1 STG.E.U16 desc[UR26][R20.64], R7 ;  /* 0x0000000714001986 */ /* 0x0007e2000c10151a */
[----:B------:R-:W-:Y:S01]  /*34a80*/  LEA R22, P6, R3, R32, 0x1 ;  /* 0x0000002003167211 */ /* 0x000fe200078c08ff */
[----:B------:R-:W4:Y:S01]  /*34a90*/  LDCU UR6, c[0x0][0x39c] ;  /* 0x00007380ff0677ac */ /* 0x000f220008000800 */
[----:B--2---:R-:W-:-:S02]  /*34aa0*/  ISETP.LT.AND P1, PT, R6, UR5, !P0 ;  /* 0x0000000506007c0c */ /* 0x004fc4000c721270 */
[----:B------:R-:W-:Y:S01]  /*34ab0*/  PRMT R34, R60, 0x7632, R34 ;  /* 0x000076323c227816 */ /* 0x000fe20000000022 */
[----:B------:R-:W2:Y:S01]  /*34ac0*/  LDCU UR5, c[0x0][0x39c] ;  /* 0x00007380ff0577ac */ /* 0x000ea20008000800 */
[----:B0-----:R-:W-:Y:S02]  /*34ad0*/  LEA.HI.X.SX32 R23, R3, R64, 0x1, P6 ;  /* 0x0000004003177211 */ /* 0x001fe400030f0eff */
[----:B------:R-:W-:Y:S02]  /*34ae0*/  LEA R4, P6, R35, R32, 0x1 ;  /* 0x0000002023047211 */ /* 0x000fe400078c08ff */
[----:B---3--:R-:W-:Y:S02]  /*34af0*/  PRMT R21, R7, 0x7632, R21 ;  /* 0x0000763207157816 */ /* 0x008fe40000000015 */
[----:B------:R-:W-:Y:S01]  /*34b00*/  LEA.HI.X.SX32 R5, R35, R64, 0x1, P6 ;  /* 0x0000004023057211 */ /* 0x000fe200030f0eff */
[----:B------:R-:W-:Y:S01]  /*34b10*/  IMAD R35, R33, 0x2, R35 ;  /* 0x0000000221237824 */ /* 0x000fe200078e0223 */
[C---:B------:R-:W-:Y:S01]  /*34b20*/  LOP3.LUT R3, R0.reuse, 0x88, RZ, 0xfc, !PT ;  /* 0x0000008800037812 */ /* 0x040fe200078efcff */
[----:B------:R0:W-:Y:S01]  /*34b30*/  @P2 STG.E.U16 desc[UR26][R22.64], R21 ;  /* 0x0000001516002986 */ /* 0x0001e2000c10151a */
[----:B------:R-:W-:-:S02]  /*34b40*/  LOP3.LUT R20, R0, 0x8a, RZ, 0xfc, !PT ;  /* 0x0000008a00147812 */ /* 0x000fc400078efcff */
[----:B-1----:R-:W-:Y:S01]  /*34b50*/  ISETP.LT.AND P2, PT, R3, UR4, !P0 ;  /* 0x0000000403007c0c */ /* 0x002fe2000c741270 */
[----:B------:R1:W-:Y:S01]  /*34b60*/  @P3 STG.E.U16 desc[UR26][R4.64], R60 ;  /* 0x0000003c04003986 */ /* 0x0003e2000c10151a */
[----:B------:R-:W-:Y:S01]  /*34b70*/  LEA R6, P3, R35, R32, 0x1 ;  /* 0x0000002023067211 */ /* 0x000fe200078608ff */
[----:B------:R-:W3:Y:S01]  /*34b80*/  LDCU UR4, c[0x0][0x39c] ;  /* 0x00007380ff0477ac */ /* 0x000ee20008000800 */
[----:B------:R-:W-:Y:S02]  /*34b90*/  IMAD R3, R33, 0x2, R35 ;  /* 0x0000000221037824 */ /* 0x000fe400078e0223 */
[----:B------:R-:W-:Y:S02]  /*34ba0*/  LEA.HI.X.SX32 R7, R35, R64, 0x1, P3 ;  /* 0x0000004023077211 */ /* 0x000fe400018f0eff */
[----:B--2---:R-:W-:Y:S01]  /*34bb0*/  ISETP.LT.AND P3, PT, R20, UR5, !P0 ;  /* 0x0000000514007c0c */ /* 0x004fe2000c761270 */
[----:B------:R-:W2:Y:S01]  /*34bc0*/  LDCU UR5, c[0x0][0x39c] ;  /* 0x00007380ff0577ac */ /* 0x000ea20008000800 */
[----:B------:R-:W-:Y:S01]  /*34bd0*/  LEA R20, P6, R3, R32, 0x1 ;  /* 0x0000002003147211 */ /* 0x000fe200078c08ff */
[----:B------:R2:W-:Y:S01]  /*34be0*/  @P4 STG.E.U16 desc[UR26][R6.64], R34 ;  /* 0x0000002206004986 */ /* 0x0005e2000c10151a */
[----:B0-----:R-:W-:-:S02]  /*34bf0*/  LOP3.LUT R22, R0, 0x8c, RZ, 0xfc, !PT ;  /* 0x0000008c00167812 */ /* 0x001fc400078efcff */
[----:B------:R-:W-:Y:S01]  /*34c00*/  LEA.HI.X.SX32 R21, R3, R64, 0x1, P6 ;  /* 0x0000004003157211 */ /* 0x000fe200030f0eff */
[C---:B------:R-:W-:Y:S01]  /*34c10*/  IMAD R3, R33.reuse, 0x2, R3 ;  /* 0x0000000221037824 */ /* 0x040fe200078e0203 */
[----:B-1----:R-:W-:Y:S02]  /*34c20*/  LOP3.LUT R5, R0, 0x8e, RZ, 0xfc, !PT ;  /* 0x0000008e00057812 */ /* 0x002fe400078efcff */
[----:B----4-:R-:W-:Y:S01]  /*34c30*/  ISETP.LT.AND P4, PT, R22, UR6, !P0 ;  /* 0x0000000616007c0c */ /* 0x010fe2000c781270 */
[----:B------:R-:W-:Y:S01]  /*34c40*/  IMAD R23, R33, 0x2, R3 ;  /* 0x0000000221177824 */ /* 0x000fe200078e0203 */
[----:B------:R-:W-:Y:S01]  /*34c50*/  LEA R4, P6, R3, R32, 0x1 ;  /* 0x0000002003047211 */ /* 0x000fe200078c08ff */
[----:B------:R0:W-:Y:S01]  /*34c60*/  @P5 STG.E.U16 desc[UR26][R20.64], R61 ;  /* 0x0000003d14005986 */ /* 0x0001e2000c10151a */
[----:B---3--:R-:W-:Y:S01]  /*34c70*/  ISETP.LT.AND P5, PT, R5, UR4, !P0 ;  /* 0x0000000405007c0c */ /* 0x008fe2000c7a1270 */
[----:B------:R-:W1:Y:S01]  /*34c80*/  LDCU UR4, c[0x0][0x39c] ;  /* 0x00007380ff0477ac */ /* 0x000e620008000800 */
[----:B------:R-:W-:-:S02]  /*34c90*/  LEA.HI.X.SX32 R5, R3, R64, 0x1, P6 ;  /* 0x0000004003057211 */ /* 0x000fc400030f0eff */
[C---:B--2---:R-:W-:Y:S01]  /*34ca0*/  LEA R6, P6, R23.reuse, R32, 0x1 ;  /* 0x0000002017067211 */ /* 0x044fe200078c08ff */
[----:B------:R-:W2:Y:S01]  /*34cb0*/  LDCU UR6, c[0x0][0x39c] ;  /* 0x00007380ff0677ac */ /* 0x000ea20008000800 */
[C---:B------:R-:W-:Y:S02]  /*34cc0*/  LOP3.LUT R3, R0.reuse, 0x90, RZ, 0xfc, !PT ;  /* 0x0000009000037812 */ /* 0x040fe400078efcff */
[----:B------:R-:W-:Y:S01]  /*34cd0*/  LEA.HI.X.SX32 R7, R23, R64, 0x1, P6 ;  /* 0x0000004017077211 */ /* 0x000fe200030f0eff */
[----:B------:R-:W-:Y:S01]  /*34ce0*/  IMAD R23, R33, 0x2, R23 ;  /* 0x0000000221177824 */ /* 0x000fe200078e0217 */
[----:B------:R-:W-:Y:S02]  /*34cf0*/  LOP3.LUT R22, R0, 0x92, RZ, 0xfc, !PT ;  /* 0x0000009200167812 */ /* 0x000fe400078efcff */
[----:B0-----:R-:W-:-:S05]  /*34d00*/  PRMT R21, R61, 0x7632, R21 ;  /* 0x000076323d157816 */ /* 0x001fca0000000015 */
[----:B------:R0:W-:Y:S01]  /*34d10*/  @P1 STG.E.U16 desc[UR26][R4.64], R21 ;  /* 0x0000001504001986 */ /* 0x0001e2000c10151a */
[----:B------:R-:W-:Y:S01]  /*34d20*/  ISETP.LT.AND P1, PT, R3, UR5, !P0 ;  /* 0x0000000503007c0c */ /* 0x000fe2000c721270 */
[----:B------:R-:W3:Y:S01]  /*34d30*/  LDCU UR5, c[0x0][0x39c] ;  /* 0x00007380ff0577ac */ /* 0x000ee20008000800 */
        /* <DEDUP_REMOVED lines=9> */
[C---:B----4-:R-:W-:Y:S02]  /*34dd0*/  LOP3.LUT R7, R0.reuse, 0x96, RZ, 0xfc, !PT ;  /* 0x0000009600077812 */ /* 0x050fe400078efcff */
[----:B------:R-:W-:-:S04]  /*34de0*/  LOP3.LUT R22, R0, 0x94, RZ, 0xfc, !PT ;  /* 0x0000009400167812 */ /* 0x000fc800078efcff */
[----:B--2---:R-:W-:Y:S01]  /*34df0*/  ISETP.LT.AND P3, PT, R22, UR6, !P0 ;  /* 0x0000000616007c0c */ /* 0x004fe2000c761270 */
[----:B------:R-:W2:Y:S01]  /*34e00*/  LDCU UR6, c[0x0][0x39c] ;  /* 0x00007380ff0677ac */ /* 0x000ea20008000800 */
[----:B------:R-:W-:Y:S02]  /*34e10*/  LOP3.LUT R22, R0, 0x9a, RZ, 0xfc, !PT ;  /* 0x0000009a00167812 */ /* 0x000fe400078efcff */
[----:B0-----:R-:W-:Y:S01]  /*34e20*/  LEA.HI.X.SX32 R5, R3, R64, 0x1, P6 ;  /* 0x0000004003057211 */ /* 0x001fe200030f0eff */
[----:B------:R-:W-:-:S04]  /*34e30*/  IMAD R3, R33, 0x2, R3 ;  /* 0x0000000221037824 */ /* 0x000fc800078e0203 */
[----:B------:R-:W-:Y:S01]  /*34e40*/  IMAD R23, R33, 0x2, R3 ;  /* 0x0000000221177824 */ /* 0x000fe200078e0203 */
[----:B------:R-:W-:Y:S01]  /*34e50*/  LEA R6, P6, R3, R32, 0x1 ;  /* 0x0000002003067211 */ /* 0x000fe200078c08ff */
[----:B------:R0:W-:Y:S01]  /*34e60*/  @P4 STG.E.U16 desc[UR26][R4.64], R63 ;  /* 0x0000003f04004986 */ /* 0x0001e2000c10151a */
[----:B---3--:R-:W-:Y:S01]  /*34e70*/  ISETP.LT.AND P4, PT, R7, UR5, !P0 ;  /* 0x0000000507007c0c */ /* 0x008fe2000c781270 */
[----:B------:R-:W3:Y:S01]  /*34e80*/  LDCU UR5, c[0x0][0x39c] ;  /* 0x00007380ff0577ac */ /* 0x000ee20008000800 */
        /* <DEDUP_REMOVED lines=10> */
[----:B------:R4:W-:Y:S01]  /*34f30*/  @P1 STG.E.U16 desc[UR26][R20.64], R72 ;  /* 0x0000004814001986 */ /* 0x0009e2000c10151a */
[----:B------:R-:W-:-:S04]  /*34f40*/  LEA R4, P1, R23, R32, 0x1 ;  /* 0x0000002017047211 */ /* 0x000fc800078208ff */
[----:B0-----:R-:W-:Y:S02]  /*34f50*/  LEA.HI.X.SX32 R5, R23, R64, 0x1, P1 ;  /* 0x0000004017057211 */ /* 0x001fe400008f0eff */
[----:B------:R-:W-:Y:S02]  /*34f60*/  PRMT R7, R72, 0x7632, R7 ;  /* 0x0000763248077816 */ /* 0x000fe40000000007 */
[----:B------:R-:W-:Y:S02]  /*34f70*/  LEA R6, P6, R3, R32, 0x1 ;  /* 0x0000002003067211 */ /* 0x000fe400078c08ff */
[----:B---3--:R-:W-:Y:S01]  /*34f80*/  ISETP.LT.AND P1, PT, R22, UR5, !P0 ;  /* 0x0000000516007c0c */ /* 0x008fe2000c721270 */
[----:B------:R0:W-:Y:S01]  /*34f90*/  @P2 STG.E.U16 desc[UR26][R4.64], R7 ;  /* 0x0000000704002986 */ /* 0x0001e2000c10151a */
[----:B------:R-:W3:Y:S01]  /*34fa0*/  LDCU UR5, c[0x0][0x39c] ;  /* 0x00007380ff0577ac */ /* 0x000ee20008000800 */
        /* <DEDUP_REMOVED lines=10> */
[----:B-1----:R-:W-:Y:S01]  /*35050*/  ISETP.LT.AND P3, PT, R21, UR4, !P0 ;  /* 0x0000000415007c0c */ /* 0x002fe2000c761270 */
[----:B------:R-:W1:Y:S01]  /*35060*/  LDCU UR4, c[0x0][0x39c] ;  /* 0x00007380ff0477ac */ /* 0x000e620008000800 */
[----:B------:R-:W-:Y:S02]  /*35070*/  LEA.HI.X.SX32 R21, R3, R64, 0x1, P6 ;  /* 0x0000004003157211 */ /* 0x000fe400030f0eff */
[C---:B------:R-:W-:Y:S02]  /*35080*/  LEA R4, P6, R23.reuse, R32, 0x1 ;  /* 0x0000002017047211 */ /* 0x040fe400078c08ff */
[----:B------:R-:W-:Y:S02]  /*35090*/  LOP3.LUT R3, R0, 0xa0, RZ, 0xfc, !PT ;  /* 0x000000a000037812 */ /* 0x000fe400078efcff */
[----:B------:R-:W-:Y:S01]  /*350a0*/  LEA.HI.X.SX32 R5, R23, R64, 0x1, P6 ;  /* 0x0000004017057211 */ /* 0x000fe200030f0eff */
[----:B------:R-:W-:Y:S01]  /*350b0*/  IMAD R23, R33, 0x2, R23 ;  /* 0x0000000221177824 */ /* 0x000fe200078e0217 */
[----:B0-----:R-:W-:-:S05]  /*350c0*/  PRMT R7, R73, 0x7632, R7 ;  /* 0x0000763249077816 */ /* 0x001fca0000000007 */
[----:B------:R0:W-:Y:S01]  /*350d0*/  @P4 STG.E.U16 desc[UR26][R20.64], R7 ;  /* 0x0000000714004986 */ /* 0x0001e2000c10151a */
[----:B---3--:R-:W-:Y:S01]  /*350e0*/  ISETP.LT.AND P4, PT, R3, UR5, !P0 ;  /* 0x0000000503007c0c */ /* 0x008fe2000c781270 */
        /* <DEDUP_REMOVED lines=41> */
[----:B------:R-:W-:-:S02]  /*35380*/  LOP3.LUT R22, R0, 0xac, RZ, 0xfc, !PT ;  /* 0x000000ac00167812 */ /* 0x000fc400078efcff */
[----:B------:R-:W-:Y:S02]  /*35390*/  LOP3.LUT R8, R0, 0xb2, RZ, 0xfc, !PT ;  /* 0x000000b200087812 */ /* 0x000fe400078efcff */
[----:B--2---:R-:W-:Y:S01]  /*353a0*/  ISETP.LT.AND P5, PT, R22, UR6, !P0 ;  /* 0x0000000616007c0c */ /* 0x004fe2000c7a1270 */
[----:B------:R-:W2:Y:S01]  /*353b0*/  LDCU UR6, c[0x0][0x39c] ;  /* 0x00007380ff0677ac */ /* 0x000ea20008000800 */
        /* <DEDUP_REMOVED lines=25> */
[C---:B------:R-:W-:Y:S01]  /*35550*/  LOP3.LUT R8, R0.reuse, 0xb4, RZ, 0xfc, !PT ;  /* 0x000000b400087812 */ /* 0x040fe200078efcff */
[----:B------:R-:W1:Y:S01]  /*35560*/  LDCU UR4, c[0x0][0x39c] ;  /* 0x00007380ff0477ac */ /* 0x000e620008000800 */
[----:B----4-:R-:W-:-:S02]  /*35570*/  LOP3.LUT R10, R0, 0xba, RZ, 0xfc, !PT ;  /* 0x000000ba000a7812 */ /* 0x010fc400078efcff */
[----:B--2---:R-:W-:Y:S01]  /*35580*/  ISETP.LT.AND P4, PT, R8, UR6, !P0 ;  /* 0x0000000608007c0c */ /* 0x004fe2000c781270 */
[----:B------:R-:W2:Y:S01]  /*35590*/  LDCU UR6, c[0x0][0x39c] ;  /* 0x00007380ff0677ac */ /* 0x000ea20008000800 */
        /* <DEDUP_REMOVED lines=56> */
[----:B------:R-:W-:-:S02]  /*35920*/  LOP3.LUT R10, R0, 0xc4, RZ, 0xfc, !PT ;  /* 0x000000c4000a7812 */ /* 0x000fc400078efcff */
[----:B------:R-:W-:Y:S02]  /*35930*/  PRMT R14, R30, 0x7632, R14 ;  /* 0x000076321e0e7816 */ /* 0x000fe4000000000e */
        /* <DEDUP_REMOVED lines=141> */
[----:B------:R-:W-:-:S03]  /*36210*/  LEA R6, P1, R11, R32, 0x1 ;  /* 0x000000200b067211 */ /* 0x000fc600078208ff */
[----:B0-----:R-:W-:Y:S02]  /*36220*/  LEA R8, P6, R3, R32, 0x1 ;  /* 0x0000002003087211 */ /* 0x001fe400078c08ff */
[-C--:B------:R-:W-:Y:S02]  /*36230*/  LEA.HI.X.SX32 R7, R11, R64.reuse, 0x1, P1 ;  /* 0x000000400b077211 */ /* 0x080fe400008f0eff */
[----:B----4-:R-:W-:Y:S02]  /*36240*/  PRMT R5, R28, 0x7632, R5 ;  /* 0x000076321c057816 */ /* 0x010fe40000000005 */
[----:B---3--:R-:W-:Y:S01]  /*36250*/  ISETP.LT.AND P1, PT, R10, UR5, !P0 ;  /* 0x000000050a007c0c */ /* 0x008fe2000c721270 */
[----:B------:R-:W0:Y:S01]  /*36260*/  LDCU UR5, c[0x0][0x39c] ;  /* 0x00007380ff0577ac */ /* 0x000e220008000800 */
[----:B------:R-:W-:Y:S01]  /*36270*/  LEA.HI.X.SX32 R9, R3, R64, 0x1, P6 ;  /* 0x0000004003097211 */ /* 0x000fe200030f0eff */
[C---:B------:R-:W-:Y:S01]  /*36280*/  IMAD R3, R33.reuse, 0x2, R3 ;  /* 0x0000000221037824 */ /* 0x040fe200078e0203 */
[C---:B------:R-:W-:Y:S01]  /*36290*/  LOP3.LUT R10, R0.reuse, 0xec, RZ, 0xfc, !PT ;  /* 0x000000ec000a7812 */ /* 0x040fe200078efcff */
[----:B------:R-:W-:Y:S01]  /*362a0*/  @P2 STG.E.U16 desc[UR26][R6.64], R5 ;  /* 0x0000000506002986 */ /* 0x000fe2000c10151a */
[----:B------:R-:W-:Y:S01]  /*362b0*/  LOP3.LUT R4, R0, 0xee, RZ, 0xfc, !PT ;  /* 0x000000ee00047812 */ /* 0x000fe200078efcff */
[----:B------:R-:W-:Y:S01]  /*362c0*/  IMAD R15, R33, 0x2, R3 ;  /* 0x00000002210f7824 */ /* 0x000fe200078e0203 */
[----:B--2---:R-:W-:Y:S01]  /*362d0*/  ISETP.LT.AND P2, PT, R10, UR6, !P0 ;  /* 0x000000060a007c0c */ /* 0x004fe2000c741270 */
[----:B------:R2:W-:Y:S01]  /*362e0*/  @P3 STG.E.U16 desc[UR26][R8.64], R29 ;  /* 0x0000001d08003986 */ /* 0x0005e2000c10151a */
[----:B------:R-:W-:Y:S01]  /*362f0*/  LEA R10, P6, R3, R32, 0x1 ;  /* 0x00000020030a7211 */ /* 0x000fe200078c08ff */
[----:B------:R-:W3:Y:S01]  /*36300*/  LDCU UR6, c[0x0][0x39c] ;  /* 0x00007380ff0677ac */ /* 0x000ee20008000800 */
[----:B-1----:R-:W-:-:S02]  /*36310*/  ISETP.LT.AND P3, PT, R4, UR4, !P0 ;  /* 0x0000000404007c0c */ /* 0x002fc4000c761270 */
[----:B------:R1:W4:Y:S01]  /*36320*/  LDS.128 R4, [R2+0x800] ;  /* 0x0008000002047984 */ /* 0x0003220000000c00 */
[----:B------:R-:W-:Y:S01]  /*36330*/  LEA.HI.X.SX32 R11, R3, R64, 0x1, P6 ;  /* 0x00000040030b7211 */ /* 0x000fe200030f0eff */
[----:B------:R-:W1:Y:S01]  /*36340*/  LDCU UR4, c[0x0][0x39c] ;  /* 0x00007380ff0477ac */ /* 0x000e620008000800 */
[----:B------:R-:W-:Y:S02]  /*36350*/  LEA R12, P6, R15, R32, 0x1 ;  /* 0x000000200f0c7211 */ /* 0x000fe400078c08ff */
[----:B------:R-:W-:Y:S02]  /*36360*/  LOP3.LUT R3, R0, 0xf0, RZ, 0xfc, !PT ;  /* 0x000000f000037812 */ /* 0x000fe400078efcff */
[----:B--2---:R-:W-:Y:S02]  /*36370*/  PRMT R9, R29, 0x7632, R9 ;  /* 0x000076321d097816 */ /* 0x004fe40000000009 */
[----:B------:R-:W-:Y:S01]  /*36380*/  LEA.HI.X.SX32 R13, R15, R64, 0x1, P6 ;  /* 0x000000400f0d7211 */ /* 0x000fe200030f0eff */
[----:B------:R-:W-:-:S02]  /*36390*/  IMAD R15, R33, 0x2, R15 ;  /* 0x00000002210f7824 */ /* 0x000fc400078e020f */
[----:B------:R2:W-:Y:S01]  /*363a0*/  @P4 STG.E.U16 desc[UR26][R10.64], R9 ;  /* 0x000000090a004986 */ /* 0x0005e2000c10151a */
[----:B0-----:R-:W-:Y:S01]  /*363b0*/  ISETP.LT.AND P4, PT, R3, UR5, !P0 ;  /* 0x0000000503007c0c */ /* 0x001fe2000c781270 */
[----:B------:R-:W0:Y:S01]  /*363c0*/  LDCU UR5, c[0x0][0x39c] ;  /* 0x00007380ff0577ac */ /* 0x000e220008000800 */
[----:B------:R-:W-:Y:S01]  /*363d0*/  IMAD R17, R33, 0x2, R15 ;  /* 0x0000000221117824 */ /* 0x000fe200078e020f */
[----:B------:R0:W-:Y:S01]  /*363e0*/  @P5 STG.E.U16 desc[UR26][R12.64], R30 ;  /* 0x0000001e0c005986 */ /* 0x0001e2000c10151a */
[-C--:B------:R-:W-:Y:S02]  /*363f0*/  LEA R8, P5, R15, R32.reuse, 0x1 ;  /* 0x000000200f087211 */ /* 0x080fe400078a08ff */
[----:B------:R-:W-:Y:S02]  /*36400*/  LOP3.LUT R3, R0, 0xf2, RZ, 0xfc, !PT ;  /* 0x000000f200037812 */ /* 0x000fe400078efcff */
[----:B-1----:R-:W-:Y:S02]  /*36410*/  LEA R2, P6, R17, R32, 0x1 ;  /* 0x0000002011027211 */ /* 0x002fe400078c08ff */
[----:B--2---:R-:W-:-:S02]  /*36420*/  LEA.HI.X.SX32 R9, R15, R64, 0x1, P5 ;  /* 0x000000400f097211 */ /* 0x004fc400028f0eff */
[----:B------:R-:W-:Y:S01]  /*36430*/  ISETP.LT.AND P5, PT, R3, UR4, !P0 ;  /* 0x0000000403007c0c */ /* 0x000fe2000c7a1270 */
[----:B------:R-:W1:Y:S01]  /*36440*/  LDCU UR4, c[0x0][0x39c] ;  /* 0x00007380ff0477ac */ /* 0x000e620008000800 */
[----:B------:R-:W-:Y:S01]  /*36450*/  LEA.HI.X.SX32 R3, R17, R64, 0x1, P6 ;  /* 0x0000004011037211 */ /* 0x000fe200030f0eff */
[C---:B------:R-:W-:Y:S01]  /*36460*/  IMAD R17, R33.reuse, 0x2, R17 ;  /* 0x0000000221117824 */ /* 0x040fe200078e0211 */
[C---:B------:R-:W-:Y:S01]  /*36470*/  LOP3.LUT R10, R0.reuse, 0xf4, RZ, 0xfc, !PT ;  /* 0x000000f4000a7812 */ /* 0x040fe200078efcff */
[----:B------:R2:W-:Y:S01]  /*36480*/  @P1 STG.E.U16 desc[UR26][R8.64], R14 ;  /* 0x0000000e08001986 */ /* 0x0005e2000c10151a */
[----:B------:R-:W-:Y:S01]  /*36490*/  LOP3.LUT R11, R0, 0xf6, RZ, 0xfc, !PT ;  /* 0x000000f6000b7812 */ /* 0x000fe200078efcff */
[----:B0-----:R-:W-:Y:S01]  /*364a0*/  IMAD R13, R33, 0x2, R17 ;  /* 0x00000002210d7824 */ /* 0x001fe200078e0211 */
[----:B---3--:R-:W-:Y:S01]  /*364b0*/  ISETP.LT.AND P1, PT, R10, UR6, !P0 ;  /* 0x000000060a007c0c */ /* 0x008fe2000c721270 */
[----:B------:R0:W-:Y:S01]  /*364c0*/  @P2 STG.E.U16 desc[UR26][R2.64], R31 ;  /* 0x0000001f02002986 */ /* 0x0001e2000c10151a */
[----:B------:R-:W-:Y:S01]  /*364d0*/  LEA R10, P6, R17, R32, 0x1 ;  /* 0x00000020110a7211 */ /* 0x000fe200078c08ff */
[----:B------:R-:W-:Y:S01]  /*364e0*/  IMAD R15, R33, 0x2, R13 ;  /* 0x00000002210f7824 */ /* 0x000fe200078e020d */
[----:B------:R-:W-:Y:S01]  /*364f0*/  ISETP.LT.AND P2, PT, R11, UR5, !P0 ;  /* 0x000000050b007c0c */ /* 0x000fe2000c741270 */
[----:B------:R-:W3:Y:S01]  /*36500*/  LDCU UR5, c[0x0][0x39c] ;  /* 0x00007380ff0577ac */ /* 0x000ee20008000800 */
[----:B------:R-:W-:-:S02]  /*36510*/  LEA.HI.X.SX32 R11, R17, R64, 0x1, P6 ;  /* 0x00000040110b7211 */ /* 0x000fc400030f0eff */
[----:B------:R-:W-:Y:S01]  /*36520*/  LOP3.LUT R12, R0, 0xf8, RZ, 0xfc, !PT ;  /* 0x000000f8000c7812 */ /* 0x000fe200078efcff */
[----:B------:R-:W3:Y:S01]  /*36530*/  LDCU UR6, c[0x0][0x39c] ;  /* 0x00007380ff0677ac */ /* 0x000ee20008000800 */
[----:B--2---:R-:W-:Y:S02]  /*36540*/  LEA R8, P6, R13, R32, 0x1 ;  /* 0x000000200d087211 */ /* 0x004fe400078c08ff */
[----:B0-----:R-:W-:Y:S02]  /*36550*/  PRMT R3, R31, 0x7632, R3 ;  /* 0x000076321f037816 */ /* 0x001fe40000000003 */
[----:B------:R-:W-:Y:S01]  /*36560*/  LEA.HI.X.SX32 R9, R13, R64, 0x1, P6 ;  /* 0x000000400d097211 */ /* 0x000fe200030f0eff */
[C---:B------:R-:W-:Y:S02]  /*36570*/  IMAD R13, R33.reuse, 0x2, R15 ;  /* 0x00000002210d7824 */ /* 0x040fe400078e020f */
[----:B------:R0:W-:Y:S01]  /*36580*/  @P3 STG.E.U16 desc[UR26][R10.64], R3 ;  /* 0x000000030a003986 */ /* 0x0001e2000c10151a */
[----:B-1----:R-:W-:Y:S01]  /*36590*/  ISETP.LT.AND P3, PT, R12, UR4, !P0 ;  /* 0x000000040c007c0c */ /* 0x002fe2000c761270 */
[----:B------:R-:W-:Y:S01]  /*365a0*/  IMAD R17, R33, 0x2, R13 ;  /* 0x0000000221117824 */ /* 0x000fe200078e020d */
[----:B------:R-:W1:Y:S01]  /*365b0*/  LDCU UR4, c[0x0][0x39c] ;  /* 0x00007380ff0477ac */ /* 0x000e620008000800 */
[----:B----4-:R2:W-:Y:S01]  /*365c0*/  @P4 STG.E.U16 desc[UR26][R8.64], R4 ;  /* 0x0000000408004986 */ /* 0x0105e2000c10151a */
[----:B------:R-:W-:-:S02]  /*365d0*/  LEA R2, P4, R15, R32, 0x1 ;  /* 0x000000200f027211 */ /* 0x000fc400078808ff */
[----:B------:R-:W-:Y:S02]  /*365e0*/  LOP3.LUT R12, R0, 0xfa, RZ, 0xfc, !PT ;  /* 0x000000fa000c7812 */ /* 0x000fe400078efcff */
[----:B0-----:R-:W-:Y:S01]  /*365f0*/  LEA.HI.X.SX32 R3, R15, R64, 0x1, P4 ;  /* 0x000000400f037211 */ /* 0x001fe200020f0eff */
[C---:B------:R-:W-:Y:S01]  /*36600*/  IMAD R15, R33.reuse, 0x2, R17 ;  /* 0x00000002210f7824 */ /* 0x040fe200078e0211 */
[----:B---3--:R-:W-:Y:S02]  /*36610*/  ISETP.LT.AND P4, PT, R12, UR5, !P0 ;  /* 0x000000050c007c0c */ /* 0x008fe4000c781270 */
[----:B--2---:R-:W-:Y:S01]  /*36620*/  PRMT R9, R4, 0x7632, R9 ;  /* 0x0000763204097816 */ /* 0x004fe20000000009 */
[----:B------:R-:W-:Y:S01]  /*36630*/  IMAD R19, R33, 0x2, R15 ;  /* 0x0000000221137824 */ /* 0x000fe200078e020f */
[-C--:B------:R-:W-:Y:S02]  /*36640*/  LEA R10, P6, R17, R32.reuse, 0x1 ;  /* 0x00000020110a7211 */ /* 0x080fe400078c08ff */
[C---:B------:R-:W-:Y:S01]  /*36650*/  LOP3.LUT R4, R0.reuse, 0xfe, RZ, 0xfc, !PT ;  /* 0x000000fe00047812 */ /* 0x040fe200078efcff */
[----:B------:R0:W-:Y:S01]  /*36660*/  @P5 STG.E.U16 desc[UR26][R2.64], R9 ;  /* 0x0000000902005986 */ /* 0x0001e2000c10151a */
[----:B------:R-:W-:Y:S01]  /*36670*/  LEA R8, P5, R13, R32, 0x1 ;  /* 0x000000200d087211 */ /* 0x000fe200078a08ff */
[----:B------:R-:W-:Y:S01]  /*36680*/  IMAD R21, R33, 0x2, R19 ;  /* 0x0000000221157824 */ /* 0x000fe200078e0213 */
[----:B------:R-:W-:-:S02]  /*36690*/  LOP3.LUT R0, R0, 0xfc, RZ, 0xfc, !PT ;  /* 0x000000fc00007812 */ /* 0x000fc400078efcff */
[----:B------:R-:W-:Y:S01]  /*366a0*/  LEA.HI.X.SX32 R11, R17, R64, 0x1, P6 ;  /* 0x00000040110b7211 */ /* 0x000fe200030f0eff */
[----:B------:R-:W-:Y:S01]  /*366b0*/  IMAD R33, R33, 0x2, R21 ;  /* 0x0000000221217824 */ /* 0x000fe200078e0215 */
[----:B------:R-:W-:Y:S02]  /*366c0*/  LEA R14, P6, R19, R32, 0x1 ;  /* 0x00000020130e7211 */ /* 0x000fe400078c08ff */
[----:B0-----:R-:W-:Y:S02]  /*366d0*/  LEA.HI.X.SX32 R9, R13, R64, 0x1, P5 ;  /* 0x000000400d097211 */ /* 0x001fe400028f0eff */
[----:B------:R-:W-:-:S03]  /*366e0*/  LEA R12, P5, R15, R32, 0x1 ;  /* 0x000000200f0c7211 */ /* 0x000fc600078a08ff */
[----:B------:R0:W-:Y:S01]  /*366f0*/  @P1 STG.E.U16 desc[UR26][R8.64], R5 ;  /* 0x0000000508001986 */ /* 0x0001e2000c10151a */
[----:B------:R-:W-:Y:S02]  /*36700*/  LEA.HI.X.SX32 R13, R15, R64, 0x1, P5 ;  /* 0x000000400f0d7211 */ /* 0x000fe400028f0eff */
[----:B------:R-:W-:Y:S02]  /*36710*/  LEA R2, P5, R33, R32, 0x1 ;  /* 0x0000002021027211 */ /* 0x000fe400078a08ff */
[-C--:B------:R-:W-:Y:S02]  /*36720*/  LEA.HI.X.SX32 R15, R19, R64.reuse, 0x1, P6 ;  /* 0x00000040130f7211 */ /* 0x080fe400030f0eff */
[----:B------:R-:W-:Y:S02]  /*36730*/  LEA.HI.X.SX32 R3, R33, R64, 0x1, P5 ;  /* 0x0000004021037211 */ /* 0x000fe400028f0eff */
[----:B------:R-:W-:Y:S02]  /*36740*/  ISETP.LT.AND P5, PT, R4, UR6, !P0 ;  /* 0x0000000604007c0c */ /* 0x000fe4000c7a1270 */
[----:B-1----:R-:W-:-:S02]  /*36750*/  ISETP.LT.AND P0, PT, R0, UR4, !P0 ;  /* 0x0000000400007c0c */ /* 0x002fc4000c701270 */
[----:B------:R-:W-:Y:S02]  /*36760*/  LEA R32, P6, R21, R32, 0x1 ;  /* 0x0000002015207211 */ /* 0x000fe400078c08ff */
[----:B------:R-:W-:Y:S02]  /*36770*/  PRMT R0, R5, 0x7632, R0 ;  /* 0x0000763205007816 */ /* 0x000fe40000000000 */
[----:B------:R-:W-:Y:S02]  /*36780*/  PRMT R4, R6, 0x7632, R4 ;  /* 0x0000763206047816 */ /* 0x000fe40000000004 */
[----:B------:R-:W-:Y:S01]  /*36790*/  LEA.HI.X.SX32 R33, R21, R64, 0x1, P6 ;  /* 0x0000004015217211 */ /* 0x000fe200030f0eff */
[----:B------:R1:W-:Y:S01]  /*367a0*/  @P2 STG.E.U16 desc[UR26][R10.64], R0 ;  /* 0x000000000a002986 */ /* 0x0003e2000c10151a */
[----:B0-----:R-:W-:-:S03]  /*367b0*/  PRMT R9, R7, 0x7632, R9 ;  /* 0x0000763207097816 */ /* 0x001fc60000000009 */
[----:B------:R1:W-:Y:S04]  /*367c0*/  @P3 STG.E.U16 desc[UR26][R12.64], R6 ;  /* 0x000000060c003986 */ /* 0x0003e8000c10151a */
[----:B------:R1:W-:Y:S04]  /*367d0*/  @P4 STG.E.U16 desc[UR26][R14.64], R4 ;  /* 0x000000040e004986 */ /* 0x0003e8000c10151a */
[----:B------:R1:W-:Y:S04]  /*367e0*/  @P0 STG.E.U16 desc[UR26][R32.64], R7 ;  /* 0x0000000720000986 */ /* 0x0003e8000c10151a */
[----:B------:R1:W-:Y:S01]  /*367f0*/  @P5 STG.E.U16 desc[UR26][R2.64], R9 ;  /* 0x0000000902005986 */ /* 0x0003e2000c10151a */
[----:B------:R-:W-:Y:S06]  /*36800*/  BAR.SYNC.DEFER_BLOCKING 0x0 ;  /* 0x0000000000007b1d */ /* 0x000fec0000010000 */
[----:B------:R-:W-:Y:S05]  /*36810*/  BRA.U UP0, `(.L_x_13) ;  /* 0x0000000100a07547 */ /* 0x000fea000b800000 */
[----:B------:R-:W0:Y:S01]  /*36820*/  S2UR UR5, SR_CgaCtaId ;  /* 0x00000000000579c3 */ /* 0x000e220000008800 */
[----:B------:R-:W-:Y:S01]  /*36830*/  NOP ;  /* 0x0000000000007918 */ /* 0x000fe20000000000 */
[----:B------:R-:W-:Y:S01]  /*36840*/  UMOV UR4, 0x50 ;  /* 0x0000005000047882 */ /* 0x000fe20000000000 */
[----:B-1----:R-:W-:Y:S02]  /*36850*/  IMAD.U32 R0, RZ, RZ, UR10 ;  /* 0x0000000aff007e24 */ /* 0x002fe4000f8e00ff */
[----:B------:R-:W-:Y:S02]  /*36860*/  IMAD.MOV.U32 R3, RZ, RZ, 0xff ;  /* 0x000000ffff037424 */ /* 0x000fe400078e00ff */
[----:B------:R-:W-:Y:S01]  /*36870*/  IMAD.MOV.U32 R7, RZ, RZ, 0x1 ;  /* 0x00000001ff077424 */ /* 0x000fe200078e00ff */
[----:B------:R-:W-:-:S04]  /*36880*/  LOP3.LUT R0, R0, 0xffff, RZ, 0xc0, !PT ;  /* 0x0000ffff00007812 */ /* 0x000fc800078ec0ff */
[----:B------:R-:W-:-:S05]  /*36890*/  SHF.R.U32.HI R0, RZ, 0x5, R0 ;  /* 0x00000005ff007819 */ /* 0x000fca0000011600 */
[----:B------:R-:W-:Y:S01]  /*368a0*/  VIADD R2, R0, 0x10 ;  /* 0x0000001000027836 */ /* 0x000fe20000000000 */
[----:B------:R-:W-:Y:S01]  /*368b0*/  SHF.L.U32 R0, R3, R0, RZ ;  /* 0x0000000003007219 */ /* 0x000fe200000006ff */
[----:B0-----:R-:W-:-:S03]  /*368c0*/  ULEA UR6, UR5, UR4, 0x18 ;  /* 0x0000000405067291 */ /* 0x001fc6000f8ec0ff */
[----:B------:R-:W-:-:S04]  /*368d0*/  SHF.L.U32 R3, R7, R2, RZ ;  /* 0x0000000207037219 */ /* 0x000fc800000006ff */
[----:B------:R-:W-:Y:S02]  /*368e0*/  LOP3.LUT R0, R3, R0, RZ, 0xfc, !PT ;  /* 0x0000000003007212 */ /* 0x000fe400078efcff */
[----:B------:R-:W0:Y:S02]  /*368f0*/  LDS R5, [UR6] ;  /* 0x00000006ff057984 */ /* 0x000e240008000800 */
[C---:B------:R-:W-:Y:S02]  /*36900*/  LOP3.LUT R2, R0.reuse, 0xffff, RZ, 0xc0, !PT ;  /* 0x0000ffff00027812 */ /* 0x040fe400078ec0ff */
[----:B0-----:R-:W-:-:S04]  /*36910*/  LOP3.LUT R3, R0, 0xffff, R5, 0x80, !PT ;  /* 0x0000ffff00037812 */ /* 0x001fc800078e8005 */
[----:B------:R-:W-:-:S13]  /*36920*/  ISETP.NE.AND P0, PT, R3, R2, PT ;  /* 0x000000020300720c */ /* 0x000fda0003f05270 */
[----:B------:R-:W-:Y:S05]  /*36930*/  @P0 BRA `(.L_x_14) ;  /* 0x0000000000500947 */ /* 0x000fea0003800000 */
[----:B------:R-:W-:Y:S02]  /*36940*/  SHF.R.U32.HI R5, RZ, 0x10, R5 ;  /* 0x00000010ff057819 */ /* 0x000fe40000011605 */
[----:B------:R-:W-:-:S04]  /*36950*/  SHF.R.U32.HI R2, RZ, 0x10, R0 ;  /* 0x00000010ff027819 */ /* 0x000fc80000011600 */
[----:B------:R-:W-:-:S04]  /*36960*/  LOP3.LUT R5, R5, R2, RZ, 0xc0, !PT ;  /* 0x0000000205057212 */ /* 0x000fc800078ec0ff */
[----:B------:R-:W-:-:S13]  /*36970*/  ISETP.NE.AND P0, PT, R5, R2, PT ;  /* 0x000000020500720c */ /* 0x000fda0003f05270 */
[----:B------:R-:W-:Y:S05]  /*36980*/  @P0 BRA `(.L_x_15) ;  /* 0x0000000000300947 */ /* 0x000fea0003800000 */
[----:B------:R-:W-:Y:S01]  /*36990*/  R2UR UR4, R0 ;  /* 0x00000000000472ca */ /* 0x000fe200000e0000 */
[----:B------:R-:W-:Y:S01]  /*369a0*/  VOTEU.ANY UR5, UPT, PT ;  /* 0x0000000000057886 */ /* 0x000fe200038e0100 */
[----:B------:R-:W0:Y:S01]  /*369b0*/  S2R R0, SR_LANEID ;  /* 0x0000000000007919 */ /* 0x000e220000000000 */
[----:B------:R-:W-:-:S10]  /*369c0*/  UFLO.U32 UR5, UR5 ;  /* 0x00000005000572bd */ /* 0x000fd400080e0000 */
[----:B------:R-:W-:-:S06]  /*369d0*/  ULOP3.LUT UR4, URZ, UR4, URZ, 0x33, !UPT ;  /* 0x00000004ff047292 */ /* 0x000fcc000f8e33ff */
[----:B------:R-:W-:-:S04]  /*369e0*/  IMAD.U32 R2, RZ, RZ, UR4 ;  /* 0x00000004ff027e24 */ /* 0x000fc8000f8e00ff */
[----:B------:R-:W1:Y:S02]  /*369f0*/  REDUX UR7, R2 ;  /* 0x00000000020773c4 */ /* 0x000e640000000000 */
[----:B------:R2:W-:Y:S01]  /*36a00*/  UTCATOMSWS.AND URZ, UR4 ;  /* 0x0000000400ff79e3 */ /* 0x0005e20008000000 */
[----:B0-----:R-:W-:Y:S01]  /*36a10*/  ISETP.EQ.U32.AND P0, PT, R0, UR5, PT ;  /* 0x0000000500007c0c */ /* 0x001fe2000bf02070 */
[----:B-1----:R-:W-:-:S12]  /*36a20*/  IMAD.U32 R0, RZ, RZ, UR7 ;  /* 0x00000007ff007e24 */ /* 0x002fd8000f8e00ff */
[----:B------:R2:W-:Y:S01]  /*36a30*/  @P0 ATOMS.AND RZ, [UR6], R0 ;  /* 0x00000000ffff098c */ /* 0x0005e2000a800006 */
[----:B------:R-:W-:Y:S05]  /*36a40*/  BRA `(.L_x_13) ;  /* 0x0000000000147947 */ /* 0x000fea0003800000 */
.L_x_15:
[----:B------:R-:W-:-:S07]  /*36a50*/  MOV R2, 0x36a70 ;  /* 0x00036a7000027802 */ /* 0x000fce0000000f00 */
[----:B------:R-:W-:Y:S05]  /*36a60*/  CALL.REL.NOINC `($__internal_0_$__cuda_sm10x_tcgen05_guardrail_trap_col_being_dealloced_not_returned_by_alloc) ;  /* 0x00000000002c7944 */ /* 0x000fea0003c00000 */
[----:B------:R-:W-:Y:S05]  /*36a70*/  BRA `(.L_x_13) ;  /* 0x0000000000087947 */ /* 0x000fea0003800000 */
.L_x_14:
[----:B------:R-:W-:-:S07]  /*36a80*/  MOV R2, 0x36aa0 ;  /* 0x00036aa000027802 */ /* 0x000fce0000000f00 */
[----:B------:R-:W-:Y:S05]  /*36a90*/  CALL.REL.NOINC `($__internal_2_$__cuda_sm10x_tcgen05_guardrail_trap_unallocated_columns_being_dealloced) ;  /* 0x0000000000387944 */ /* 0x000fea0003c00000 */
.L_x_13:
[----:B------:R-:W-:Y:S01]  /*36aa0*/  NOP ;  /* 0x0000000000007918 */ /* 0x000fe20000000000 */
[----:B--2---:R-:W-:Y:S05]  /*36ab0*/  EXIT ;  /* 0x000000000000794d */ /* 0x004fea0003800000 */
.L_x_8:
[----:B------:R-:W0:Y:S02]  /*36ac0*/  SYNCS.PHASECHK.TRANS64.TRYWAIT P5, [UR14], R5 ;  /* 0x00000005ff0075a7 */ /* 0x000e2400080a110e */
[----:B0-----:R-:W-:Y:S05]  /*36ad0*/  @!P5 BRA `(.L_x_8) ;  /* 0xfffffffc00f8d947 */ /* 0x001fea000383ffff */
[----:B------:R-:W-:Y:S05]  /*36ae0*/  BRA `(.L_x_16) ;  /* 0xffffff1800687947 */ /* 0x000fea000383ffff */
.L_x_12:
[----:B------:R-:W0:Y:S02]  /*36af0*/  SYNCS.PHASECHK.TRANS64.TRYWAIT P0, [UR14], R4 ;  /* 0x00000004ff0075a7 */ /* 0x000e24000800110e */
[----:B0-----:R-:W-:Y:S05]  /*36b00*/  @!P0 BRA `(.L_x_12) ;  /* 0xfffffffc00f88947 */ /* 0x001fea000383ffff */
[----:B------:R-:W-:Y:S05]  /*36b10*/  BRA `(.L_x_11) ;  /* 0xffffffb800647947 */ /* 0x000fea000383ffff */
        .weak           $__internal_0_$__cuda_sm10x_tcgen05_guardrail_trap_col_being_dealloced_not_returned_by_alloc
        .type           $__internal_0_$__cuda_sm10x_tcgen05_guardrail_trap_col_being_dealloced_not_returned_by_alloc,@function
        .size           $__internal_0_$__cuda_sm10x_tcgen05_guardrail_trap_col_being_dealloced_not_returned_by_alloc,($__internal_1_$__cuda_sm10x_tcgen05_guardrail_trap_phase_invalid_during_alloc - $__internal_0_$__cuda_sm10x_tcgen05_guardrail_trap_col_being_dealloced_not_returned_by_alloc)
$__internal_0_$__cuda_sm10x_tcgen05_guardrail_trap_col_being_dealloced_not_returned_by_alloc:
[----:B------:R-:W-:Y:S05]  /*36b20*/  BPT.TRAP 0x1 ;  /* 0x000000040000795c */ /* 0x000fea0000300000 */
[----:B------:R-:W-:-:S04]  /*36b30*/  IMAD.MOV.U32 R3, RZ, RZ, 0x0 ;  /* 0x00000000ff037424 */ /* 0x000fc800078e00ff */
[----:B------:R-:W-:Y:S05]  /*36b40*/  RET.REL.NODEC R2 `(matmul_kernel) ;  /* 0xfffffc94022c7950 */ /* 0x000fea0003c3ffff */
        .weak           $__internal_1_$__cuda_sm10x_tcgen05_guardrail_trap_phase_invalid_during_alloc
        .type           $__internal_1_$__cuda_sm10x_tcgen05_guardrail_trap_phase_invalid_during_alloc,@function
        .size           $__internal_1_$__cuda_sm10x_tcgen05_guardrail_trap_phase_invalid_during_alloc,($__internal_2_$__cuda_sm10x_tcgen05_guardrail_trap_unallocated_columns_being_dealloced - $__internal_1_$__cuda_sm10x_tcgen05_guardrail_trap_phase_invalid_during_alloc)
$__internal_1_$__cuda_sm10x_tcgen05_guardrail_trap_phase_invalid_during_alloc:
[----:B------:R-:W-:Y:S05]  /*36b50*/  BPT.TRAP 0x1 ;  /* 0x000000040000795c */ /* 0x000fea0000300000 */
[----:B------:R-:W-:-:S04]  /*36b60*/  IMAD.MOV.U32 R3, RZ, RZ, 0x0 ;  /* 0x00000000ff037424 */ /* 0x000fc800078e00ff */
[----:B------:R-:W-:Y:S05]  /*36b70*/  RET.REL.NODEC R2 `(matmul_kernel) ;  /* 0xfffffc9402207950 */ /* 0x000fea0003c3ffff */
        .weak           $__internal_2_$__cuda_sm10x_tcgen05_guardrail_trap_unallocated_columns_being_dealloced
        .type           $__internal_2_$__cuda_sm10x_tcgen05_guardrail_trap_unallocated_columns_being_dealloced,@function
        .size           $__internal_2_$__cuda_sm10x_tcgen05_guardrail_trap_unallocated_columns_being_dealloced,(.L_x_20 - $__internal_2_$__cuda_sm10x_tcgen05_guardrail_trap_unallocated_columns_being_dealloced)
$__internal_2_$__cuda_sm10x_tcgen05_guardrail_trap_unallocated_columns_being_dealloced:
[----:B------:R-:W-:Y:S05]  /*36b80*/  BPT.TRAP 0x1 ;  /* 0x000000040000795c */ /* 0x000fea0000300000 */
[----:B------:R-:W-:-:S04]  /*36b90*/  IMAD.MOV.U32 R3, RZ, RZ, 0x0 ;  /* 0x00000000ff037424 */ /* 0x000fc800078e00ff */
[----:B------:R-:W-:Y:S05]  /*36ba0*/  RET.REL.NODEC R2 `(matmul_kernel) ;  /* 0xfffffc9402147950 */ /* 0x000fea0003c3ffff */
.L_x_17:
[----:B------:R-:W-:-:S00]  /*36bb0*/  BRA `(.L_x_17) ;  /* 0xfffffffc00fc7947 */ /* 0x000fc0000383ffff */
[----:B------:R-:W-:-:S00]  /*36bc0*/  NOP ;  /* 0x0000000000007918 */ /* 0x000fc00000000000 */
        /* <DEDUP_REMOVED lines=11> */
.L_x_20:


//--------------------- .nv.shared.matmul_kernel  --------------------------
	.section	.nv.shared.matmul_kernel,"aw",@nobits
	.sectionflags	@""
	.align	16
	.zero		1024


//--------------------- .nv.shared.reserved.0     --------------------------
	.section	.nv.shared.reserved.0,"aw",@nobits
	.align	8
	.weak		__nv_reservedSMEM_offset_0_alias
	.size		__nv_reservedSMEM_offset_0_alias, 0, 64
	.other		__nv_reservedSMEM_offset_0_alias,@"STO_CUDA_RESERVED_SHARED STV_DEFAULT"
__nv_reservedSMEM_offset_0_alias:
	.zero		0
.nv.shared.reserved.0:
	.zero		64
	.weak		__nv_reservedSMEM_allocation_phase
	.type		__nv_reservedSMEM_allocation_phase,@object
	.size		__nv_reservedSMEM_allocation_phase,(.L_0 - __nv_reservedSMEM_allocation_phase)
__nv_reservedSMEM_allocation_phase:
	.zero		1
.L_0:
	.zero		7
	.weak		__nv_reservedSMEM_devtool_atexit_pc
	.type		__nv_reservedSMEM_devtool_atexit_pc,@object
	.size		__nv_reservedSMEM_devtool_atexit_pc,(__nv_reservedSMEM_allocation_mask - __nv_reservedSMEM_devtool_atexit_pc)
__nv_reservedSMEM_devtool_atexit_pc:
	.zero		8
	.weak		__nv_reservedSMEM_allocation_mask
	.type		__nv_reservedSMEM_allocation_mask,@object
	.size		__nv_reservedSMEM_allocation_mask,(.L_2 - __nv_reservedSMEM_allocation_mask)
__nv_reservedSMEM_allocation_mask:
	.zero		4
.L_2:


//--------------------- .nv.constant0.matmul_kernel --------------------------
	.section	.nv.constant0.matmul_kernel,"a",@progbits
	.sectionflags	@""
	.align	4
.nv.constant0.matmul_kernel:
	.zero		976


//--------------------- SYMBOLS --------------------------

	.type		.nv.reservedSmem.offset0,@object
	.size		.nv.reservedSmem.offset0,0x4
	.type		.nv.reservedSmem.cap,@object
	.size		.nv.reservedSmem.cap,0x4
